	.target	sm_90a

	.elftype	@"ET_EXEC"


//--------------------- .note.nv.tkinfo           --------------------------
	.section	.note.nv.tkinfo,"",@"SHT_NOTE"
	.sectionflags	@"SHF_NOTE_NV_TKINFO"
	.tkinfo
        /*0018*/ 	.word	0x00000002
        /*0030*/ 	.string	""
        /*0030*/ 	.string	"ptxas"
        /*0030*/ 	.string	"Cuda compilation tools, release 13.0, V13.0.88"
        /*0030*/ 	.string	"Build cuda_13.0.r13.0/compiler.36424714_0"
        /*0030*/ 	.string	"-arch sm_90a -m 64 "



//--------------------- .note.nv.cuinfo           --------------------------
	.section	.note.nv.cuinfo,"",@"SHT_NOTE"
	.sectionflags	@"SHF_NOTE_NV_CUINFO"
        /*0018*/ 	.short	0x0002
        /*001a*/ 	.short	0x005a
        /*001c*/ 	.short	0x0082
	.zero		2


//--------------------- .nv.info                  --------------------------
	.section	.nv.info,"",@"SHT_CUDA_INFO"
	.align	4


	//----- nvinfo : EIATTR_REGCOUNT
	.align		4
        /*0000*/ 	.byte	0x04, 0x2f
        /*0002*/ 	.short	(.L_12 - .L_11)
	.align		4
.L_11:
        /*0004*/ 	.word	index@(_ZN7cutlass13device_kernelINS_4gemm6kernel13GemmUniversalIN4cute5tupleIJiiiiEEENS1_10collective13CollectiveMmaINS1_37MainloopSm90TmaGmmaWarpSpecializedFP8ILi5ENS5_IJNS4_1CILi2EEENSA_ILi1EEESC_EEENS1_35KernelTmaWarpSpecializedCooperativeEEENS5_IJNSA_ILi512EEENSA_ILi96EEENSA_ILi64EEEEEENS_12float_e4m3_tENS5_IJlSC_lEEESK_SL_NS4_8TiledMMAINS4_8MMA_AtomIJNS4_4SM904GMMA30MMA_64x96x32_F32E4M3E4M3_SS_TNILNSP_7ScaleInE1ELSR_1EEEEEENS4_6LayoutISD_NS5_IJSC_NSA_ILi0EEESV_EEEEENS5_IJNS4_10UnderscoreESY_SY_EEEEENS4_13SM90_TMA_LOADENS4_14ComposedLayoutINS4_7SwizzleILi2ELi4ELi3EEENS4_18smem_ptr_flag_bitsILi8EEENSU_INS5_IJNSA_ILi8EEESI_EEENS5_IJSI_SC_EEEEEEEvNS4_8identityENS4_23SM90_TMA_LOAD_MULTICASTES1B_vS1C_EENS_8epilogue10collective6detail29Sm90TmaWarpSpecializedAdapterINS1G_15DefaultEpilogueISK_SL_SL_NS1F_6thread17LinearCombinationISK_Li1EffLNS1K_9ScaleType4KindE0ELNS_15FloatRoundStyleE2ESK_EENS1_15EpilogueDefaultEEEEEvvEEEEvNT_6ParamsE)
        /*0008*/ 	.word	0x000000a8


	//----- nvinfo : EIATTR_FRAME_SIZE
	.align		4
.L_12:
        /*000c*/ 	.byte	0x04, 0x11
        /*000e*/ 	.short	(.L_14 - .L_13)
	.align		4
.L_13:
        /*0010*/ 	.word	index@(_ZN7cutlass13device_kernelINS_4gemm6kernel13GemmUniversalIN4cute5tupleIJiiiiEEENS1_10collective13CollectiveMmaINS1_37MainloopSm90TmaGmmaWarpSpecializedFP8ILi5ENS5_IJNS4_1CILi2EEENSA_ILi1EEESC_EEENS1_35KernelTmaWarpSpecializedCooperativeEEENS5_IJNSA_ILi512EEENSA_ILi96EEENSA_ILi64EEEEEENS_12float_e4m3_tENS5_IJlSC_lEEESK_SL_NS4_8TiledMMAINS4_8MMA_AtomIJNS4_4SM904GMMA30MMA_64x96x32_F32E4M3E4M3_SS_TNILNSP_7ScaleInE1ELSR_1EEEEEENS4_6LayoutISD_NS5_IJSC_NSA_ILi0EEESV_EEEEENS5_IJNS4_10UnderscoreESY_SY_EEEEENS4_13SM90_TMA_LOADENS4_14ComposedLayoutINS4_7SwizzleILi2ELi4ELi3EEENS4_18smem_ptr_flag_bitsILi8EEENSU_INS5_IJNSA_ILi8EEESI_EEENS5_IJSI_SC_EEEEEEEvNS4_8identityENS4_23SM90_TMA_LOAD_MULTICASTES1B_vS1C_EENS_8epilogue10collective6detail29Sm90TmaWarpSpecializedAdapterINS1G_15DefaultEpilogueISK_SL_SL_NS1F_6thread17LinearCombinationISK_Li1EffLNS1K_9ScaleType4KindE0ELNS_15FloatRoundStyleE2ESK_EENS1_15EpilogueDefaultEEEEEvvEEEEvNT_6ParamsE)
        /*0014*/ 	.word	0x00000310


	//----- nvinfo : EIATTR_MIN_STACK_SIZE
	.align		4
.L_14:
        /*0018*/ 	.byte	0x04, 0x12
        /*001a*/ 	.short	(.L_16 - .L_15)
	.align		4
.L_15:
        /*001c*/ 	.word	index@(_ZN7cutlass13device_kernelINS_4gemm6kernel13GemmUniversalIN4cute5tupleIJiiiiEEENS1_10collective13CollectiveMmaINS1_37MainloopSm90TmaGmmaWarpSpecializedFP8ILi5ENS5_IJNS4_1CILi2EEENSA_ILi1EEESC_EEENS1_35KernelTmaWarpSpecializedCooperativeEEENS5_IJNSA_ILi512EEENSA_ILi96EEENSA_ILi64EEEEEENS_12float_e4m3_tENS5_IJlSC_lEEESK_SL_NS4_8TiledMMAINS4_8MMA_AtomIJNS4_4SM904GMMA30MMA_64x96x32_F32E4M3E4M3_SS_TNILNSP_7ScaleInE1ELSR_1EEEEEENS4_6LayoutISD_NS5_IJSC_NSA_ILi0EEESV_EEEEENS5_IJNS4_10UnderscoreESY_SY_EEEEENS4_13SM90_TMA_LOADENS4_14ComposedLayoutINS4_7SwizzleILi2ELi4ELi3EEENS4_18smem_ptr_flag_bitsILi8EEENSU_INS5_IJNSA_ILi8EEESI_EEENS5_IJSI_SC_EEEEEEEvNS4_8identityENS4_23SM90_TMA_LOAD_MULTICASTES1B_vS1C_EENS_8epilogue10collective6detail29Sm90TmaWarpSpecializedAdapterINS1G_15DefaultEpilogueISK_SL_SL_NS1F_6thread17LinearCombinationISK_Li1EffLNS1K_9ScaleType4KindE0ELNS_15FloatRoundStyleE2ESK_EENS1_15EpilogueDefaultEEEEEvvEEEEvNT_6ParamsE)
        /*0020*/ 	.word	0x00000310
.L_16:


//--------------------- .nv.compat                --------------------------
	.section	.nv.compat,"",@"SHT_CUDA_COMPAT_INFO"
	.align	4
        /*0000*/ 	.byte	0x02, 0x09, 0x01, 0x00, 0x02, 0x02, 0x04, 0x00, 0x02, 0x05, 0x05, 0x00, 0x03, 0x07, 0x01, 0x01
        /*0010*/ 	.byte	0x02, 0x03, 0x01, 0x00, 0x02, 0x06, 0x01, 0x00, 0x04, 0x0b, 0x08, 0x00, 0x00, 0x00, 0x00, 0x00
        /*0020*/ 	.byte	0x00, 0x00, 0x00, 0x00


//--------------------- .nv.info._ZN7cutlass13device_kernelINS_4gemm6kernel13GemmUniversalIN4cute5tupleIJiiiiEEENS1_10collective13CollectiveMmaINS1_37MainloopSm90TmaGmmaWarpSpecializedFP8ILi5ENS5_IJNS4_1CILi2EEENSA_ILi1EEESC_EEENS1_35KernelTmaWarpSpecializedCooperativeEEENS5_IJNSA_ILi512EEENSA_ILi96EEENSA_ILi64EEEEEENS_12float_e4m3_tENS5_IJlSC_lEEESK_SL_NS4_8TiledMMAINS4_8MMA_AtomIJNS4_4SM904GMMA30MMA_64x96x32_F32E4M3E4M3_SS_TNILNSP_7ScaleInE1ELSR_1EEEEEENS4_6LayoutISD_NS5_IJSC_NSA_ILi0EEESV_EEEEENS5_IJNS4_10UnderscoreESY_SY_EEEEENS4_13SM90_TMA_LOADENS4_14ComposedLayoutINS4_7SwizzleILi2ELi4ELi3EEENS4_18smem_ptr_flag_bitsILi8EEENSU_INS5_IJNSA_ILi8EEESI_EEENS5_IJSI_SC_EEEEEEEvNS4_8identityENS4_23SM90_TMA_LOAD_MULTICASTES1B_vS1C_EENS_8epilogue10collective6detail29Sm90TmaWarpSpecializedAdapterINS1G_15DefaultEpilogueISK_SL_SL_NS1F_6thread17LinearCombinationISK_Li1EffLNS1K_9ScaleType4KindE0ELNS_15FloatRoundStyleE2ESK_EENS1_15EpilogueDefaultEEEEEvvEEEEvNT_6ParamsE --------------------------
	.section	.nv.info._ZN7cutlass13device_kernelINS_4gemm6kernel13GemmUniversalIN4cute5tupleIJiiiiEEENS1_10collective13CollectiveMmaINS1_37MainloopSm90TmaGmmaWarpSpecializedFP8ILi5ENS5_IJNS4_1CILi2EEENSA_ILi1EEESC_EEENS1_35KernelTmaWarpSpecializedCooperativeEEENS5_IJNSA_ILi512EEENSA_ILi96EEENSA_ILi64EEEEEENS_12float_e4m3_tENS5_IJlSC_lEEESK_SL_NS4_8TiledMMAINS4_8MMA_AtomIJNS4_4SM904GMMA30MMA_64x96x32_F32E4M3E4M3_SS_TNILNSP_7ScaleInE1ELSR_1EEEEEENS4_6LayoutISD_NS5_IJSC_NSA_ILi0EEESV_EEEEENS5_IJNS4_10UnderscoreESY_SY_EEEEENS4_13SM90_TMA_LOADENS4_14ComposedLayoutINS4_7SwizzleILi2ELi4ELi3EEENS4_18smem_ptr_flag_bitsILi8EEENSU_INS5_IJNSA_ILi8EEESI_EEENS5_IJSI_SC_EEEEEEEvNS4_8identityENS4_23SM90_TMA_LOAD_MULTICASTES1B_vS1C_EENS_8epilogue10collective6detail29Sm90TmaWarpSpecializedAdapterINS1G_15DefaultEpilogueISK_SL_SL_NS1F_6thread17LinearCombinationISK_Li1EffLNS1K_9ScaleType4KindE0ELNS_15FloatRoundStyleE2ESK_EENS1_15EpilogueDefaultEEEEEvvEEEEvNT_6ParamsE,"",@"SHT_CUDA_INFO"
	.sectionflags	@""
	.align	4


	//----- nvinfo : EIATTR_CUDA_API_VERSION
	.align		4
        /*0000*/ 	.byte	0x04, 0x37
        /*0002*/ 	.short	(.L_18 - .L_17)
.L_17:
        /*0004*/ 	.word	0x00000082


	//----- nvinfo : EIATTR_KPARAM_INFO
	.align		4
.L_18:
        /*0008*/ 	.byte	0x04, 0x17
        /*000a*/ 	.short	(.L_20 - .L_19)
.L_19:
        /*000c*/ 	.word	0x00000000
        /*0010*/ 	.short	0x0000
        /*0012*/ 	.short	0x0070
        /*0014*/ 	.byte	0x00, 0xf0, 0x01, 0x10


	//----- nvinfo : EIATTR_SPARSE_MMA_MASK
	.align		4
.L_20:
        /*0018*/ 	.byte	0x03, 0x50
        /*001a*/ 	.short	0x0000


	//----- nvinfo : EIATTR_MAXREG_COUNT
	.align		4
        /*001c*/ 	.byte	0x03, 0x1b
        /*001e*/ 	.short	0x00a8


	//----- nvinfo : EIATTR_NUM_BARRIERS
	.align		4
        /*0020*/ 	.byte	0x02, 0x4c
        /*0022*/ 	.byte	0x01
	.zero		1


	//----- nvinfo : EIATTR_ANNOTATIONS
	.align		4
        /*0024*/ 	.byte	0x04, 0x55
        /*0026*/ 	.short	(.L_22 - .L_21)


	//   ....[0]....
.L_21:
        /*0028*/ 	.word	0x00000001
        /*002c*/ 	.byte	0x50, 0x07, 0x00, 0x00, 0x01, 0x00, 0x00, 0x00, 0x20, 0x08, 0x00, 0x00, 0x01, 0x00, 0x00, 0x00
        /* <DEDUP_REMOVED lines=779> */
        /*30ec*/ 	.byte	0xa0, 0x13, 0x02, 0x00, 0x01, 0x00, 0x00, 0x00, 0xf0, 0x13, 0x02, 0x00


	//----- nvinfo : EIATTR_MERCURY_ISA_VERSION
	.align		4
.L_22:
        /*30f8*/ 	.byte	0x03, 0x5f
        /*30fa*/ 	.short	0x0101


	//----- nvinfo : EIATTR_INT_WARP_WIDE_INSTR_OFFSETS
	.align		4
        /*30fc*/ 	.byte	0x04, 0x31
        /*30fe*/ 	.short	(.L_24 - .L_23)


	//   ....[0]....
.L_23:
        /*3100*/ 	.word	0x00000570


	//   ....[1]....
        /*3104*/ 	.word	0x00000590


	//   ....[2]....
        /*3108*/ 	.word	0x000006f0


	//----- nvinfo : EIATTR_COOP_GROUP_MASK_REGIDS
	.align		4
.L_24:
        /*310c*/ 	.byte	0x04, 0x29
        /*310e*/ 	.short	(.L_26 - .L_25)


	//   ....[0]....
.L_25:
        /*3110*/ 	.word	0xffffffff


	//   ....[1]....
        /*3114*/ 	.word	0xffffffff


	//   ....[2]....
        /*3118*/ 	.word	0xffffffff


	//   ....[3]....
        /*311c*/ 	.word	0xffffffff


	//   ....[4]....
        /*3120*/ 	.word	0xffffffff


	//   ....[5]....
        /*3124*/ 	.word	0xffffffff


	//----- nvinfo : EIATTR_COOP_GROUP_INSTR_OFFSETS
	.align		4
.L_26:
        /*3128*/ 	.byte	0x04, 0x28
        /*312a*/ 	.short	(.L_28 - .L_27)


	//   ....[0]....
.L_27:
        /*312c*/ 	.word	0x00000070


	//   ....[1]....
        /*3130*/ 	.word	0x00000080


	//   ....[2]....
        /*3134*/ 	.word	0x000001a0


	//   ....[3]....
        /*3138*/ 	.word	0x000003e0


	//   ....[4]....
        /*313c*/ 	.word	0x00000860


	//   ....[5]....
        /*3140*/ 	.word	0x00002280


	//----- nvinfo : EIATTR_REG_RECONFIG
	.align		4
.L_28:
        /*3144*/ 	.byte	0x01, 0x54
	.zero		2


	//----- nvinfo : EIATTR_MBARRIER_INSTR_OFFSETS
	.align		4
        /*3148*/ 	.byte	0x04, 0x39
        /*314a*/ 	.short	(.L_30 - .L_29)


	//   ....[0]....
.L_29:
        /*314c*/ 	.word	0x00000320
        /*3150*/ 	.word	0x000000ff
        /*3154*/ 	.word	0x00000000
        /*3158*/ 	.short	0x0100
        /*315a*/ 	.byte	0x0a
	.zero		1


	//   ....[1]....
        /*315c*/ 	.word	0x00000330
        /*3160*/ 	.word	0x000000ff
        /*3164*/ 	.word	0x00000028
        /*3168*/ 	.short	0x0100
        /*316a*/ 	.byte	0x0a
	.zero		1


	//   ....[2]....
        /*316c*/ 	.word	0x00000340
        /*3170*/ 	.word	0x000000ff
        /*3174*/ 	.word	0x00000008
        /*3178*/ 	.short	0x0100
        /*317a*/ 	.byte	0x0a
	.zero		1


	//   ....[3]....
        /*317c*/ 	.word	0x00000350
        /*3180*/ 	.word	0x000000ff
        /*3184*/ 	.word	0x00000030
        /*3188*/ 	.short	0x0100
        /*318a*/ 	.byte	0x0a
	.zero		1


	//   ....[4]....
        /*318c*/ 	.word	0x00000360
        /*3190*/ 	.word	0x000000ff
        /*3194*/ 	.word	0x00000010
        /*3198*/ 	.short	0x0100
        /*319a*/ 	.byte	0x0a
	.zero		1


	//   ....[5]....
        /*319c*/ 	.word	0x00000370
        /*31a0*/ 	.word	0x000000ff
        /*31a4*/ 	.word	0x00000038
        /*31a8*/ 	.short	0x0100
        /*31aa*/ 	.byte	0x0a
	.zero		1


	//   ....[6]....
        /*31ac*/ 	.word	0x00000380
        /*31b0*/ 	.word	0x000000ff
        /*31b4*/ 	.word	0x00000018
        /*31b8*/ 	.short	0x0100
        /*31ba*/ 	.byte	0x0a
	.zero		1


	//   ....[7]....
        /*31bc*/ 	.word	0x00000390
        /*31c0*/ 	.word	0x000000ff
        /*31c4*/ 	.word	0x00000040
        /*31c8*/ 	.short	0x0100
        /*31ca*/ 	.byte	0x0a
	.zero		1


	//   ....[8]....
        /*31cc*/ 	.word	0x000003a0
        /*31d0*/ 	.word	0x000000ff
        /*31d4*/ 	.word	0x00000020
        /*31d8*/ 	.short	0x0100
        /*31da*/ 	.byte	0x0a
	.zero		1


	//   ....[9]....
        /*31dc*/ 	.word	0x000003b0
        /*31e0*/ 	.word	0x000000ff
        /*31e4*/ 	.word	0x00000048
        /*31e8*/ 	.short	0x0100
        /*31ea*/ 	.byte	0x0a
	.zero		1


	//   ....[10]....
        /*31ec*/ 	.word	0x00000780
        /*31f0*/ 	.word	0x000000ff
        /*31f4*/ 	.word	0x00000060
        /*31f8*/ 	.short	0x0100
        /*31fa*/ 	.byte	0x08
	.zero		1


	//   ....[11]....
        /*31fc*/ 	.word	0x00000800
        /*3200*/ 	.word	0x000000ff
        /*3204*/ 	.word	0x00000068
        /*3208*/ 	.short	0x0100
        /*320a*/ 	.byte	0x08
	.zero		1


	//   ....[12]....
        /*320c*/ 	.word	0x00002690
        /*3210*/ 	.word	0x000000ff
        /*3214*/ 	.word	0x00000000
        /*3218*/ 	.short	0x010a
        /*321a*/ 	.byte	0x14
	.zero		1


	//   ....[13]....
        /*321c*/ 	.word	0x000026f0
        /*3220*/ 	.word	0x000000ff
        /*3224*/ 	.word	0x00000000
        /*3228*/ 	.short	0x010a
        /*322a*/ 	.byte	0x14
	.zero		1


	//   ....[14]....
        /*322c*/ 	.word	0x00004c30
        /*3230*/ 	.word	0x000000ff
        /*3234*/ 	.word	0x00000000
        /*3238*/ 	.short	0x010a
        /*323a*/ 	.byte	0x16
	.zero		1


	//   ....[15]....
        /*323c*/ 	.word	0x00004c70
        /*3240*/ 	.word	0x000000ff
        /*3244*/ 	.word	0x00000000
        /*3248*/ 	.short	0x010a
        /*324a*/ 	.byte	0x16
	.zero		1


	//   ....[16]....
        /*324c*/ 	.word	0x00007260
        /*3250*/ 	.word	0x000000e5
        /*3254*/ 	.word	0x00000000
        /*3258*/ 	.short	0x0101
        /*325a*/ 	.byte	0x3f
	.zero		1


	//   ....[17]....
        /*325c*/ 	.word	0x000098c0
        /*3260*/ 	.word	0x00000018
        /*3264*/ 	.word	0x00000000
        /*3268*/ 	.short	0x0101
        /*326a*/ 	.byte	0x3f
	.zero		1


	//   ....[18]....
        /*326c*/ 	.word	0x00020560
        /*3270*/ 	.word	0x0000000f
        /*3274*/ 	.word	0x00000028
        /*3278*/ 	.short	0x010a
        /*327a*/ 	.byte	0x3f
	.zero		1


	//   ....[19]....
        /*327c*/ 	.word	0x00020900
        /*3280*/ 	.word	0x00000004
        /*3284*/ 	.word	0x00000068
        /*3288*/ 	.short	0x0101
        /*328a*/ 	.byte	0x3f
	.zero		1


	//   ....[20]....
        /*328c*/ 	.word	0x000210b0
        /*3290*/ 	.word	0x00000007
        /*3294*/ 	.word	0x00000000
        /*3298*/ 	.short	0x010a
        /*329a*/ 	.byte	0x3f
	.zero		1


	//   ....[21]....
        /*329c*/ 	.word	0x00021130
        /*32a0*/ 	.word	0x00000009
        /*32a4*/ 	.word	0x00000000
        /*32a8*/ 	.short	0x010a
        /*32aa*/ 	.byte	0x3f
	.zero		1


	//   ....[22]....
        /*32ac*/ 	.word	0x000211c0
        /*32b0*/ 	.word	0x00000006
        /*32b4*/ 	.word	0x00000000
        /*32b8*/ 	.short	0x010a
        /*32ba*/ 	.byte	0x3f
	.zero		1


	//   ....[23]....
        /*32bc*/ 	.word	0x00021250
        /*32c0*/ 	.word	0x00000009
        /*32c4*/ 	.word	0x00000000
        /*32c8*/ 	.short	0x010a
        /*32ca*/ 	.byte	0x3f
	.zero		1


	//   ....[24]....
        /*32cc*/ 	.word	0x000212e0
        /*32d0*/ 	.word	0x00000003
        /*32d4*/ 	.word	0x00000000
        /*32d8*/ 	.short	0x010a
        /*32da*/ 	.byte	0x3f
	.zero		1


	//   ....[25]....
        /*32dc*/ 	.word	0x00021350
        /*32e0*/ 	.word	0x00000003
        /*32e4*/ 	.word	0x00000000
        /*32e8*/ 	.short	0x010a
        /*32ea*/ 	.byte	0x3f
	.zero		1


	//   ....[26]....
        /*32ec*/ 	.word	0x000213c0
        /*32f0*/ 	.word	0x00000000
        /*32f4*/ 	.word	0x00000000
        /*32f8*/ 	.short	0x010a
        /*32fa*/ 	.byte	0x3f
	.zero		1


	//   ....[27]....
        /*32fc*/ 	.word	0x000214a0
        /*3300*/ 	.word	0x0000000f
        /*3304*/ 	.word	0x00000028
        /*3308*/ 	.short	0x010a
        /*330a*/ 	.byte	0x3f
	.zero		1


	//   ....[28]....
        /*330c*/ 	.word	0x00021570
        /*3310*/ 	.word	0x00000007
        /*3314*/ 	.word	0x00000000
        /*3318*/ 	.short	0x010a
        /*331a*/ 	.byte	0x3f
	.zero		1


	//   ....[29]....
        /*331c*/ 	.word	0x000215c0
        /*3320*/ 	.word	0x00000009
        /*3324*/ 	.word	0x00000000
        /*3328*/ 	.short	0x010a
        /*332a*/ 	.byte	0x3f
	.zero		1


	//   ....[30]....
        /*332c*/ 	.word	0x00021610
        /*3330*/ 	.word	0x00000006
        /*3334*/ 	.word	0x00000000
        /*3338*/ 	.short	0x010a
        /*333a*/ 	.byte	0x3f
	.zero		1


	//   ....[31]....
        /*333c*/ 	.word	0x00021660
        /*3340*/ 	.word	0x00000009
        /*3344*/ 	.word	0x00000000
        /*3348*/ 	.short	0x010a
        /*334a*/ 	.byte	0x3f
	.zero		1


	//----- nvinfo : EIATTR_NUM_MBARRIERS
	.align		4
.L_30:
        /*334c*/ 	.byte	0x03, 0x38
        /*334e*/ 	.short	0x000c


	//----- nvinfo : EIATTR_EXIT_INSTR_OFFSETS
	.align		4
        /*3350*/ 	.byte	0x04, 0x1c
        /*3352*/ 	.short	(.L_32 - .L_31)


	//   ....[0]....
.L_31:
        /*3354*/ 	.word	0x00000a10


	//   ....[1]....
        /*3358*/ 	.word	0x000012b0


	//   ....[2]....
        /*335c*/ 	.word	0x0001fc30


	//   ....[3]....
        /*3360*/ 	.word	0x000201f0


	//   ....[4]....
        /*3364*/ 	.word	0x00021330


	//----- nvinfo : EIATTR_MAX_THREADS
	.align		4
.L_32:
        /*3368*/ 	.byte	0x04, 0x05
        /*336a*/ 	.short	(.L_34 - .L_33)
.L_33:
        /*336c*/ 	.word	0x00000180
        /*3370*/ 	.word	0x00000001
        /*3374*/ 	.word	0x00000001


	//----- nvinfo : EIATTR_CRS_STACK_SIZE
	.align		4
.L_34:
        /*3378*/ 	.byte	0x04, 0x1e
        /*337a*/ 	.short	(.L_36 - .L_35)
.L_35:
        /*337c*/ 	.word	0x00000000


	//----- nvinfo : EIATTR_CBANK_PARAM_SIZE
	.align		4
.L_36:
        /*3380*/ 	.byte	0x03, 0x19
        /*3382*/ 	.short	0x0470


	//----- nvinfo : EIATTR_PARAM_CBANK
	.align		4
        /*3384*/ 	.byte	0x04, 0x0a
        /*3386*/ 	.short	(.L_38 - .L_37)
	.align		4
.L_37:
        /*3388*/ 	.word	index@(.nv.constant0._ZN7cutlass13device_kernelINS_4gemm6kernel13GemmUniversalIN4cute5tupleIJiiiiEEENS1_10collective13CollectiveMmaINS1_37MainloopSm90TmaGmmaWarpSpecializedFP8ILi5ENS5_IJNS4_1CILi2EEENSA_ILi1EEESC_EEENS1_35KernelTmaWarpSpecializedCooperativeEEENS5_IJNSA_ILi512EEENSA_ILi96EEENSA_ILi64EEEEEENS_12float_e4m3_tENS5_IJlSC_lEEESK_SL_NS4_8TiledMMAINS4_8MMA_AtomIJNS4_4SM904GMMA30MMA_64x96x32_F32E4M3E4M3_SS_TNILNSP_7ScaleInE1ELSR_1EEEEEENS4_6LayoutISD_NS5_IJSC_NSA_ILi0EEESV_EEEEENS5_IJNS4_10UnderscoreESY_SY_EEEEENS4_13SM90_TMA_LOADENS4_14ComposedLayoutINS4_7SwizzleILi2ELi4ELi3EEENS4_18smem_ptr_flag_bitsILi8EEENSU_INS5_IJNSA_ILi8EEESI_EEENS5_IJSI_SC_EEEEEEEvNS4_8identityENS4_23SM90_TMA_LOAD_MULTICASTES1B_vS1C_EENS_8epilogue10collective6detail29Sm90TmaWarpSpecializedAdapterINS1G_15DefaultEpilogueISK_SL_SL_NS1F_6thread17LinearCombinationISK_Li1EffLNS1K_9ScaleType4KindE0ELNS_15FloatRoundStyleE2ESK_EENS1_15EpilogueDefaultEEEEEvvEEEEvNT_6ParamsE)
        /*338c*/ 	.short	0x0210
        /*338e*/ 	.short	0x0470


	//----- nvinfo : EIATTR_SW_WAR
	.align		4
.L_38:
        /*3390*/ 	.byte	0x04, 0x36
        /*3392*/ 	.short	(.L_40 - .L_39)
.L_39:
        /*3394*/ 	.word	0x00000008
.L_40:


//--------------------- .nv.callgraph             --------------------------
	.section	.nv.callgraph,"",@"SHT_CUDA_CALLGRAPH"
	.align	4
	.sectionentsize	8
	.align		4
        /*0000*/ 	.word	0x00000000
	.align		4
        /*0004*/ 	.word	0xffffffff
	.align		4
        /*0008*/ 	.word	0x00000000
	.align		4
        /*000c*/ 	.word	0xfffffffe
	.align		4
        /*0010*/ 	.word	0x00000000
	.align		4
        /*0014*/ 	.word	0xfffffffd
	.align		4
        /*0018*/ 	.word	0x00000000
	.align		4
        /*001c*/ 	.word	0xfffffffc


//--------------------- .nv.constant4             --------------------------
	.section	.nv.constant4,"a",@progbits
	.align	8
	.align		8
.nv.constant4:
        /*0000*/ 	.dword	_ZN40_INTERNAL_345f977a_4_k_cu_d4314aa4_191884cuda3std3__45__cpo5beginE
	.align		8
        /*0008*/ 	.dword	_ZN40_INTERNAL_345f977a_4_k_cu_d4314aa4_191884cuda3std3__45__cpo3endE
	.align		8
        /*0010*/ 	.dword	_ZN40_INTERNAL_345f977a_4_k_cu_d4314aa4_191884cuda3std3__45__cpo6cbeginE
	.align		8
        /*0018*/ 	.dword	_ZN40_INTERNAL_345f977a_4_k_cu_d4314aa4_191884cuda3std3__45__cpo4cendE
	.align		8
        /*0020*/ 	.dword	_ZN40_INTERNAL_345f977a_4_k_cu_d4314aa4_191884cuda3std3__442_GLOBAL__N__345f977a_4_k_cu_d4314aa4_191886ignoreE
	.align		8
        /*0028*/ 	.dword	_ZN40_INTERNAL_345f977a_4_k_cu_d4314aa4_191884cuda3std3__419piecewise_constructE
	.align		8
        /*0030*/ 	.dword	_ZN40_INTERNAL_345f977a_4_k_cu_d4314aa4_191884cuda3std3__48in_placeE
	.align		8
        /*0038*/ 	.dword	_ZN40_INTERNAL_345f977a_4_k_cu_d4314aa4_191884cuda3std6ranges3__45__cpo4swapE
	.align		8
        /*0040*/ 	.dword	_ZN40_INTERNAL_345f977a_4_k_cu_d4314aa4_191884cuda3std6ranges3__45__cpo9iter_moveE
	.align		8
        /*0048*/ 	.dword	_ZN40_INTERNAL_345f977a_4_k_cu_d4314aa4_191884cute7productE
	.align		8
        /*0050*/ 	.dword	_ZN40_INTERNAL_345f977a_4_k_cu_d4314aa4_191884cute1_E


//--------------------- .text._ZN7cutlass13device_kernelINS_4gemm6kernel13GemmUniversalIN4cute5tupleIJiiiiEEENS1_10collective13CollectiveMmaINS1_37MainloopSm90TmaGmmaWarpSpecializedFP8ILi5ENS5_IJNS4_1CILi2EEENSA_ILi1EEESC_EEENS1_35KernelTmaWarpSpecializedCooperativeEEENS5_IJNSA_ILi512EEENSA_ILi96EEENSA_ILi64EEEEEENS_12float_e4m3_tENS5_IJlSC_lEEESK_SL_NS4_8TiledMMAINS4_8MMA_AtomIJNS4_4SM904GMMA30MMA_64x96x32_F32E4M3E4M3_SS_TNILNSP_7ScaleInE1ELSR_1EEEEEENS4_6LayoutISD_NS5_IJSC_NSA_ILi0EEESV_EEEEENS5_IJNS4_10UnderscoreESY_SY_EEEEENS4_13SM90_TMA_LOADENS4_14ComposedLayoutINS4_7SwizzleILi2ELi4ELi3EEENS4_18smem_ptr_flag_bitsILi8EEENSU_INS5_IJNSA_ILi8EEESI_EEENS5_IJSI_SC_EEEEEEEvNS4_8identityENS4_23SM90_TMA_LOAD_MULTICASTES1B_vS1C_EENS_8epilogue10collective6detail29Sm90TmaWarpSpecializedAdapterINS1G_15DefaultEpilogueISK_SL_SL_NS1F_6thread17LinearCombinationISK_Li1EffLNS1K_9ScaleType4KindE0ELNS_15FloatRoundStyleE2ESK_EENS1_15EpilogueDefaultEEEEEvvEEEEvNT_6ParamsE --------------------------
	.section	.text._ZN7cutlass13device_kernelINS_4gemm6kernel13GemmUniversalIN4cute5tupleIJiiiiEEENS1_10collective13CollectiveMmaINS1_37MainloopSm90TmaGmmaWarpSpecializedFP8ILi5ENS5_IJNS4_1CILi2EEENSA_ILi1EEESC_EEENS1_35KernelTmaWarpSpecializedCooperativeEEENS5_IJNSA_ILi512EEENSA_ILi96EEENSA_ILi64EEEEEENS_12float_e4m3_tENS5_IJlSC_lEEESK_SL_NS4_8TiledMMAINS4_8MMA_AtomIJNS4_4SM904GMMA30MMA_64x96x32_F32E4M3E4M3_SS_TNILNSP_7ScaleInE1ELSR_1EEEEEENS4_6LayoutISD_NS5_IJSC_NSA_ILi0EEESV_EEEEENS5_IJNS4_10UnderscoreESY_SY_EEEEENS4_13SM90_TMA_LOADENS4_14ComposedLayoutINS4_7SwizzleILi2ELi4ELi3EEENS4_18smem_ptr_flag_bitsILi8EEENSU_INS5_IJNSA_ILi8EEESI_EEENS5_IJSI_SC_EEEEEEEvNS4_8identityENS4_23SM90_TMA_LOAD_MULTICASTES1B_vS1C_EENS_8epilogue10collective6detail29Sm90TmaWarpSpecializedAdapterINS1G_15DefaultEpilogueISK_SL_SL_NS1F_6thread17LinearCombinationISK_Li1EffLNS1K_9ScaleType4KindE0ELNS_15FloatRoundStyleE2ESK_EENS1_15EpilogueDefaultEEEEEvvEEEEvNT_6ParamsE,"ax",@progbits
	.align	128
.text._ZN7cutlass13device_kernelINS_4gemm6kernel13GemmUniversalIN4cute5tupleIJiiiiEEENS1_10collective13CollectiveMmaINS1_37MainloopSm90TmaGmmaWarpSpecializedFP8ILi5ENS5_IJNS4_1CILi2EEENSA_ILi1EEESC_EEENS1_35KernelTmaWarpSpecializedCooperativeEEENS5_IJNSA_ILi512EEENSA_ILi96EEENSA_ILi64EEEEEENS_12float_e4m3_tENS5_IJlSC_lEEESK_SL_NS4_8TiledMMAINS4_8MMA_AtomIJNS4_4SM904GMMA30MMA_64x96x32_F32E4M3E4M3_SS_TNILNSP_7ScaleInE1ELSR_1EEEEEENS4_6LayoutISD_NS5_IJSC_NSA_ILi0EEESV_EEEEENS5_IJNS4_10UnderscoreESY_SY_EEEEENS4_13SM90_TMA_LOADENS4_14ComposedLayoutINS4_7SwizzleILi2ELi4ELi3EEENS4_18smem_ptr_flag_bitsILi8EEENSU_INS5_IJNSA_ILi8EEESI_EEENS5_IJSI_SC_EEEEEEEvNS4_8identityENS4_23SM90_TMA_LOAD_MULTICASTES1B_vS1C_EENS_8epilogue10collective6detail29Sm90TmaWarpSpecializedAdapterINS1G_15DefaultEpilogueISK_SL_SL_NS1F_6thread17LinearCombinationISK_Li1EffLNS1K_9ScaleType4KindE0ELNS_15FloatRoundStyleE2ESK_EENS1_15EpilogueDefaultEEEEEvvEEEEvNT_6ParamsE:
        .type           _ZN7cutlass13device_kernelINS_4gemm6kernel13GemmUniversalIN4cute5tupleIJiiiiEEENS1_10collective13CollectiveMmaINS1_37MainloopSm90TmaGmmaWarpSpecializedFP8ILi5ENS5_IJNS4_1CILi2EEENSA_ILi1EEESC_EEENS1_35KernelTmaWarpSpecializedCooperativeEEENS5_IJNSA_ILi512EEENSA_ILi96EEENSA_ILi64EEEEEENS_12float_e4m3_tENS5_IJlSC_lEEESK_SL_NS4_8TiledMMAINS4_8MMA_AtomIJNS4_4SM904GMMA30MMA_64x96x32_F32E4M3E4M3_SS_TNILNSP_7ScaleInE1ELSR_1EEEEEENS4_6LayoutISD_NS5_IJSC_NSA_ILi0EEESV_EEEEENS5_IJNS4_10UnderscoreESY_SY_EEEEENS4_13SM90_TMA_LOADENS4_14ComposedLayoutINS4_7SwizzleILi2ELi4ELi3EEENS4_18smem_ptr_flag_bitsILi8EEENSU_INS5_IJNSA_ILi8EEESI_EEENS5_IJSI_SC_EEEEEEEvNS4_8identityENS4_23SM90_TMA_LOAD_MULTICASTES1B_vS1C_EENS_8epilogue10collective6detail29Sm90TmaWarpSpecializedAdapterINS1G_15DefaultEpilogueISK_SL_SL_NS1F_6thread17LinearCombinationISK_Li1EffLNS1K_9ScaleType4KindE0ELNS_15FloatRoundStyleE2ESK_EENS1_15EpilogueDefaultEEEEEvvEEEEvNT_6ParamsE,@function
        .size           _ZN7cutlass13device_kernelINS_4gemm6kernel13GemmUniversalIN4cute5tupleIJiiiiEEENS1_10collective13CollectiveMmaINS1_37MainloopSm90TmaGmmaWarpSpecializedFP8ILi5ENS5_IJNS4_1CILi2EEENSA_ILi1EEESC_EEENS1_35KernelTmaWarpSpecializedCooperativeEEENS5_IJNSA_ILi512EEENSA_ILi96EEENSA_ILi64EEEEEENS_12float_e4m3_tENS5_IJlSC_lEEESK_SL_NS4_8TiledMMAINS4_8MMA_AtomIJNS4_4SM904GMMA30MMA_64x96x32_F32E4M3E4M3_SS_TNILNSP_7ScaleInE1ELSR_1EEEEEENS4_6LayoutISD_NS5_IJSC_NSA_ILi0EEESV_EEEEENS5_IJNS4_10UnderscoreESY_SY_EEEEENS4_13SM90_TMA_LOADENS4_14ComposedLayoutINS4_7SwizzleILi2ELi4ELi3EEENS4_18smem_ptr_flag_bitsILi8EEENSU_INS5_IJNSA_ILi8EEESI_EEENS5_IJSI_SC_EEEEEEEvNS4_8identityENS4_23SM90_TMA_LOAD_MULTICASTES1B_vS1C_EENS_8epilogue10collective6detail29Sm90TmaWarpSpecializedAdapterINS1G_15DefaultEpilogueISK_SL_SL_NS1F_6thread17LinearCombinationISK_Li1EffLNS1K_9ScaleType4KindE0ELNS_15FloatRoundStyleE2ESK_EENS1_15EpilogueDefaultEEEEEvvEEEEvNT_6ParamsE,(.L_x_128 - _ZN7cutlass13device_kernelINS_4gemm6kernel13GemmUniversalIN4cute5tupleIJiiiiEEENS1_10collective13CollectiveMmaINS1_37MainloopSm90TmaGmmaWarpSpecializedFP8ILi5ENS5_IJNS4_1CILi2EEENSA_ILi1EEESC_EEENS1_35KernelTmaWarpSpecializedCooperativeEEENS5_IJNSA_ILi512EEENSA_ILi96EEENSA_ILi64EEEEEENS_12float_e4m3_tENS5_IJlSC_lEEESK_SL_NS4_8TiledMMAINS4_8MMA_AtomIJNS4_4SM904GMMA30MMA_64x96x32_F32E4M3E4M3_SS_TNILNSP_7ScaleInE1ELSR_1EEEEEENS4_6LayoutISD_NS5_IJSC_NSA_ILi0EEESV_EEEEENS5_IJNS4_10UnderscoreESY_SY_EEEEENS4_13SM90_TMA_LOADENS4_14ComposedLayoutINS4_7SwizzleILi2ELi4ELi3EEENS4_18smem_ptr_flag_bitsILi8EEENSU_INS5_IJNSA_ILi8EEESI_EEENS5_IJSI_SC_EEEEEEEvNS4_8identityENS4_23SM90_TMA_LOAD_MULTICASTES1B_vS1C_EENS_8epilogue10collective6detail29Sm90TmaWarpSpecializedAdapterINS1G_15DefaultEpilogueISK_SL_SL_NS1F_6thread17LinearCombinationISK_Li1EffLNS1K_9ScaleType4KindE0ELNS_15FloatRoundStyleE2ESK_EENS1_15EpilogueDefaultEEEEEvvEEEEvNT_6ParamsE)
        .other          _ZN7cutlass13device_kernelINS_4gemm6kernel13GemmUniversalIN4cute5tupleIJiiiiEEENS1_10collective13CollectiveMmaINS1_37MainloopSm90TmaGmmaWarpSpecializedFP8ILi5ENS5_IJNS4_1CILi2EEENSA_ILi1EEESC_EEENS1_35KernelTmaWarpSpecializedCooperativeEEENS5_IJNSA_ILi512EEENSA_ILi96EEENSA_ILi64EEEEEENS_12float_e4m3_tENS5_IJlSC_lEEESK_SL_NS4_8TiledMMAINS4_8MMA_AtomIJNS4_4SM904GMMA30MMA_64x96x32_F32E4M3E4M3_SS_TNILNSP_7ScaleInE1ELSR_1EEEEEENS4_6LayoutISD_NS5_IJSC_NSA_ILi0EEESV_EEEEENS5_IJNS4_10UnderscoreESY_SY_EEEEENS4_13SM90_TMA_LOADENS4_14ComposedLayoutINS4_7SwizzleILi2ELi4ELi3EEENS4_18smem_ptr_flag_bitsILi8EEENSU_INS5_IJNSA_ILi8EEESI_EEENS5_IJSI_SC_EEEEEEEvNS4_8identityENS4_23SM90_TMA_LOAD_MULTICASTES1B_vS1C_EENS_8epilogue10collective6detail29Sm90TmaWarpSpecializedAdapterINS1G_15DefaultEpilogueISK_SL_SL_NS1F_6thread17LinearCombinationISK_Li1EffLNS1K_9ScaleType4KindE0ELNS_15FloatRoundStyleE2ESK_EENS1_15EpilogueDefaultEEEEEvvEEEEvNT_6ParamsE,@"STO_CUDA_ENTRY STV_DEFAULT"
_ZN7cutlass13device_kernelINS_4gemm6kernel13GemmUniversalIN4cute5tupleIJiiiiEEENS1_10collective13CollectiveMmaINS1_37MainloopSm90TmaGmmaWarpSpecializedFP8ILi5ENS5_IJNS4_1CILi2EEENSA_ILi1EEESC_EEENS1_35KernelTmaWarpSpecializedCooperativeEEENS5_IJNSA_ILi512EEENSA_ILi96EEENSA_ILi64EEEEEENS_12float_e4m3_tENS5_IJlSC_lEEESK_SL_NS4_8TiledMMAINS4_8MMA_AtomIJNS4_4SM904GMMA30MMA_64x96x32_F32E4M3E4M3_SS_TNILNSP_7ScaleInE1ELSR_1EEEEEENS4_6LayoutISD_NS5_IJSC_NSA_ILi0EEESV_EEEEENS5_IJNS4_10UnderscoreESY_SY_EEEEENS4_13SM90_TMA_LOADENS4_14ComposedLayoutINS4_7SwizzleILi2ELi4ELi3EEENS4_18smem_ptr_flag_bitsILi8EEENSU_INS5_IJNSA_ILi8EEESI_EEENS5_IJSI_SC_EEEEEEEvNS4_8identityENS4_23SM90_TMA_LOAD_MULTICASTES1B_vS1C_EENS_8epilogue10collective6detail29Sm90TmaWarpSpecializedAdapterINS1G_15DefaultEpilogueISK_SL_SL_NS1F_6thread17LinearCombinationISK_Li1EffLNS1K_9ScaleType4KindE0ELNS_15FloatRoundStyleE2ESK_EENS1_15EpilogueDefaultEEEEEvvEEEEvNT_6ParamsE:
[----:B------:R-:W0:Y:S02]  /*0000*/  LDC R1, c[0x0][0x28] ;  /* 0x00000a00ff017b82 */ /* 0x000e240000000800 */
[----:B0-----:R-:W-:Y:S01]  /*0010*/  VIADD R1, R1, 0xfffffcf0 ;  /* 0xfffffcf001017836 */ /* 0x001fe20000000000 */
[----:B------:R-:W0:Y:S01]  /*0020*/  S2R R4, SR_TID.X ;  /* 0x0000000000047919 */ /* 0x000e220000002100 */
[----:B------:R-:W-:Y:S01]  /*0030*/  ELECT P0, URZ, PT ;  /* 0x00000000003f782f */ /* 0x000fe20003800000 */
[----:B------:R-:W-:Y:S01]  /*0040*/  BSSY B0, `(.L_x_0) ;  /* 0x0000015000007945 */ /* 0x000fe20003800000 */
[--C-:B0-----:R-:W-:Y:S02]  /*0050*/  SHF.R.U32.HI R0, RZ, 0x5, R4.reuse ;  /* 0x00000005ff007819 */ /* 0x101fe40000011604 */
[----:B------:R-:W-:-:S03]  /*0060*/  SHF.R.U32.HI R2, RZ, 0x7, R4 ;  /* 0x00000007ff027819 */ /* 0x000fc60000011604 */
[----:B------:R-:W0:Y:S04]  /*0070*/  SHFL.IDX PT, R3, R0, RZ, 0x1f ;  /* 0x00001fff00037589 */ /* 0x000e2800000e0000 */
[----:B------:R-:W1:Y:S01]  /*0080*/  SHFL.IDX PT, R2, R2, RZ, 0x1f ;  /* 0x00001fff02027589 */ /* 0x000e6200000e0000 */
[----:B0-----:R-:W-:Y:S02]  /*0090*/  R2UR UR4, R3 ;  /* 0x00000000030472ca */ /* 0x001fe400000e0000 */
[----:B-1----:R-:W-:-:S11]  /*00a0*/  R2UR UR8, R2 ;  /* 0x00000000020872ca */ /* 0x002fd600000e0000 */
[----:B------:R-:W-:Y:S02]  /*00b0*/  USHF.R.S32.HI UR5, URZ, 0x1f, UR4 ;  /* 0x0000001f3f057899 */ /* 0x000fe40008011404 */
[----:B------:R-:W-:Y:S02]  /*00c0*/  ISETP.NE.OR P0, PT, RZ, UR4, !P0 ;  /* 0x00000004ff007c0c */ /* 0x000fe4000c705670 */
[----:B------:R-:W-:-:S04]  /*00d0*/  ULEA.HI UR5, UR5, UR4, URZ, 0x2 ;  /* 0x0000000405057291 */ /* 0x000fc8000f8f103f */
[----:B------:R-:W-:-:S04]  /*00e0*/  ULOP3.LUT UR5, UR5, 0xfffffffc, URZ, 0xc0, !UPT ;  /* 0xfffffffc05057892 */ /* 0x000fc8000f8ec03f */
[----:B------:R-:W-:-:S03]  /*00f0*/  UIADD3 UR6, UR4, -UR5, URZ ;  /* 0x8000000504067290 */ /* 0x000fc6000fffe03f */
[----:B------:R-:W-:Y:S09]  /*0100*/  @P0 BRA `(.L_x_1) ;  /* 0x0000000000200947 */ /* 0x000ff20003800000 */
[----:B------:R-:W-:Y:S02]  /*0110*/  ULDC.64 UR4, c[0x0][0x198] ;  /* 0x0000660000047ab9 */ /* 0x000fe40000000a00 */
[----:B------:R-:W-:Y:S02]  /*0120*/  UIADD3 UR10, UP0, UR4, 0xf0, URZ ;  /* 0x000000f0040a7890 */ /* 0x000fe4000ff1e03f */
[----:B------:R-:W-:Y:S02]  /*0130*/  UIADD3 UR4, UP1, UR4, 0x1f0, URZ ;  /* 0x000001f004047890 */ /* 0x000fe4000ff3e03f */
[----:B------:R-:W-:Y:S02]  /*0140*/  UIADD3.X UR11, URZ, UR5, URZ, UP0, !UPT ;  /* 0x000000053f0b7290 */ /* 0x000fe400087fe43f */
[----:B------:R-:W-:-:S07]  /*0150*/  UIADD3.X UR5, URZ, UR5, URZ, UP1, !UPT ;  /* 0x000000053f057290 */ /* 0x000fce0008ffe43f */
[----:B------:R0:W-:Y:S02]  /*0160*/  UTMACCTL.PF [UR10] ;  /* 0x000000000a0079b9 */ /* 0x0001e40008040000 */
[----:B------:R0:W-:Y:S02]  /*0170*/  UTMACCTL.PF [UR4] ;  /* 0x00000000040079b9 */ /* 0x0001e40008040000 */
[----:B0-----:R-:W-:Y:S01]  /*0180*/  NOP ;  /* 0x0000000000007918 */ /* 0x001fe20000000000 */
.L_x_1:
[----:B------:R-:W-:Y:S05]  /*0190*/  BSYNC B0 ;  /* 0x0000000000007941 */ /* 0x000fea0003800000 */
.L_x_0:
[----:B------:R-:W0:Y:S01]  /*01a0*/  SHFL.IDX PT, R3, R0, RZ, 0x1f ;  /* 0x00001fff00037589 */ /* 0x000e2200000e0000 */
[----:B------:R-:W-:Y:S01]  /*01b0*/  UISETP.NE.AND UP0, UPT, UR6, 0x3, UPT ;  /* 0x000000030600788c */ /* 0x000fe2000bf05270 */
[----:B------:R-:W-:Y:S01]  /*01c0*/  ISETP.NE.AND P1, PT, RZ, UR8, PT ;  /* 0x00000008ff007c0c */ /* 0x000fe2000bf25270 */
[----:B------:R-:W-:Y:S02]  /*01d0*/  UIADD3 UR11, UR8, -0x1, URZ ;  /* 0xffffffff080b7890 */ /* 0x000fe4000fffe03f */
[----:B------:R-:W-:Y:S02]  /*01e0*/  UISETP.EQ.OR UP0, UPT, UR6, URZ, !UP0 ;  /* 0x0000003f0600728c */ /* 0x000fe4000c702670 */
[----:B------:R-:W-:Y:S02]  /*01f0*/  UISETP.GE.U32.AND UP1, UPT, UR11, 0x2, UPT ;  /* 0x000000020b00788c */ /* 0x000fe4000bf26070 */
[----:B------:R-:W-:-:S04]  /*0200*/  UISETP.EQ.AND UP0, UPT, UR8, URZ, UP0 ;  /* 0x0000003f0800728c */ /* 0x000fc80008702270 */
[----:B------:R-:W-:-:S04]  /*0210*/  USEL UR7, URZ, 0x1, !UP0 ;  /* 0x000000013f077887 */ /* 0x000fc8000c000000 */
[----:B------:R-:W-:Y:S01]  /*0220*/  USEL UR7, UR7, 0x2, UP1 ;  /* 0x0000000207077887 */ /* 0x000fe20008800000 */
[----:B0-----:R-:W-:-:S13]  /*0230*/  ISETP.NE.AND P0, PT, R3, RZ, PT ;  /* 0x000000ff0300720c */ /* 0x001fda0003f05270 */
[----:B------:R-:W-:Y:S05]  /*0240*/  @P0 BRA `(.L_x_2) ;  /* 0x0000000000600947 */ /* 0x000fea0003800000 */
[----:B------:R-:W0:Y:S01]  /*0250*/  S2UR UR10, SR_CgaCtaId ;  /* 0x00000000000a79c3 */ /* 0x000e220000008800 */
[----:B------:R-:W-:Y:S01]  /*0260*/  UMOV UR4, 0x400 ;  /* 0x0000040000047882 */ /* 0x000fe20000000000 */
[----:B------:R-:W-:Y:S01]  /*0270*/  UMOV UR5, 0x1 ;  /* 0x0000000100057882 */ /* 0x000fe20000000000 */
[----:B------:R-:W-:Y:S01]  /*0280*/  UMOV UR8, 0x4 ;  /* 0x0000000400087882 */ /* 0x000fe20000000000 */
[----:B------:R-:W-:Y:S01]  /*0290*/  ELECT P0, URZ, PT ;  /* 0x00000000003f782f */ /* 0x000fe20003800000 */
[----:B------:R-:W-:-:S04]  /*02a0*/  UIADD3 UR8, -UR8, 0x100000, URZ ;  /* 0x0010000008087890 */ /* 0x000fc8000fffe13f */
[----:B------:R-:W-:Y:S02]  /*02b0*/  USHF.L.U32 UR9, UR8, 0xb, URZ ;  /* 0x0000000b08097899 */ /* 0x000fe4000800063f */
[----:B------:R-:W-:Y:S02]  /*02c0*/  USHF.L.U32 UR8, UR8, 0x1, URZ ;  /* 0x0000000108087899 */ /* 0x000fe4000800063f */
[----:B0-----:R-:W-:Y:S02]  /*02d0*/  ULEA UR10, UR10, UR4, 0x18 ;  /* 0x000000040a0a7291 */ /* 0x001fe4000f8ec03f */
[----:B------:R-:W-:-:S04]  /*02e0*/  UIADD3 UR4, -UR5, 0x100000, URZ ;  /* 0x0010000005047890 */ /* 0x000fc8000fffe13f */
[----:B------:R-:W-:Y:S02]  /*02f0*/  USHF.L.U32 UR5, UR4, 0xb, URZ ;  /* 0x0000000b04057899 */ /* 0x000fe4000800063f */
[----:B------:R-:W-:Y:S01]  /*0300*/  USHF.L.U32 UR4, UR4, 0x1, URZ ;  /* 0x0000000104047899 */ /* 0x000fe2000800063f */
[----:B------:R-:W0:Y:S11]  /*0310*/  FENCE.VIEW.ASYNC.S ;  /* 0x00000000000073c6 */ /* 0x000e360000000000 */
[----:B0-----:R0:W1:Y:S01]  /*0320*/  SYNCS.EXCH.64 URZ, [UR10], UR4 ;  /* 0x000000040a3f75b2 */ /* 0x0010620008000100 */
[----:B------:R0:W2:Y:S01]  /*0330*/  SYNCS.EXCH.64 URZ, [UR10+0x28], UR8 ;  /* 0x000028080a3f75b2 */ /* 0x0000a20008000100 */
[----:B------:R0:W3:Y:S01]  /*0340*/  SYNCS.EXCH.64 URZ, [UR10+0x8], UR4 ;  /* 0x000008040a3f75b2 */ /* 0x0000e20008000100 */
[----:B------:R0:W4:Y:S01]  /*0350*/  SYNCS.EXCH.64 URZ, [UR10+0x30], UR8 ;  /* 0x000030080a3f75b2 */ /* 0x0001220008000100 */
[----:B------:R0:W0:Y:S01]  /*0360*/  SYNCS.EXCH.64 URZ, [UR10+0x10], UR4 ;  /* 0x000010040a3f75b2 */ /* 0x0000220008000100 */
[----:B------:R0:W0:Y:S01]  /*0370*/  SYNCS.EXCH.64 URZ, [UR10+0x38], UR8 ;  /* 0x000038080a3f75b2 */ /* 0x0000220008000100 */
[----:B------:R0:W0:Y:S01]  /*0380*/  SYNCS.EXCH.64 URZ, [UR10+0x18], UR4 ;  /* 0x000018040a3f75b2 */ /* 0x0000220008000100 */
[----:B------:R0:W0:Y:S01]  /*0390*/  SYNCS.EXCH.64 URZ, [UR10+0x40], UR8 ;  /* 0x000040080a3f75b2 */ /* 0x0000220008000100 */
[----:B------:R0:W0:Y:S01]  /*03a0*/  SYNCS.EXCH.64 URZ, [UR10+0x20], UR4 ;  /* 0x000020040a3f75b2 */ /* 0x0000220008000100 */
[----:B------:R0:W0:Y:S01]  /*03b0*/  SYNCS.EXCH.64 URZ, [UR10+0x48], UR8 ;  /* 0x000048080a3f75b2 */ /* 0x0000220008000100 */
[----:B------:R-:W-:Y:S01]  /*03c0*/  NOP ;  /* 0x0000000000007918 */ /* 0x000fe20000000000 */
.L_x_2:
[----:B------:R-:W-:Y:S01]  /*03d0*/  SHF.R.S32.HI R2, RZ, 0x1f, R4 ;  /* 0x0000001fff027819 */ /* 0x000fe20000011404 */
[----:B------:R-:W5:Y:S01]  /*03e0*/  SHFL.IDX PT, R0, R0, RZ, 0x1f ;  /* 0x00001fff00007589 */ /* 0x000f6200000e0000 */
[----:B0-----:R-:W0:Y:S01]  /*03f0*/  S2UR UR10, SR_CTAID.X ;  /* 0x00000000000a79c3 */ /* 0x001e220000002500 */
[----:B------:R-:W-:Y:S02]  /*0400*/  ELECT P0, URZ, PT ;  /* 0x00000000003f782f */ /* 0x000fe40003800000 */
[----:B------:R-:W-:Y:S01]  /*0410*/  LEA.HI R2, R2, R4, RZ, 0x7 ;  /* 0x0000000402027211 */ /* 0x000fe200078f38ff */
[----:B------:R-:W-:Y:S01]  /*0420*/  ULDC UR4, c[0x0][0x150] ;  /* 0x0000540000047ab9 */ /* 0x000fe20000000800 */
[----:B------:R-:W-:Y:S01]  /*0430*/  SHF.R.S32.HI R6, RZ, 0x1f, R3 ;  /* 0x0000001fff067819 */ /* 0x000fe20000011403 */
[----:B------:R-:W-:Y:S01]  /*0440*/  NOP ;  /* 0x0000000000007918 */ /* 0x000fe20000000000 */
[----:B------:R-:W-:Y:S01]  /*0450*/  LOP3.LUT R2, R2, 0xffffff80, RZ, 0xc0, !PT ;  /* 0xffffff8002027812 */ /* 0x000fe200078ec0ff */
[----:B------:R-:W-:Y:S01]  /*0460*/  NOP ;  /* 0x0000000000007918 */ /* 0x000fe20000000000 */
[----:B------:R-:W-:Y:S01]  /*0470*/  LEA.HI R6, R6, R3, RZ, 0x2 ;  /* 0x0000000306067211 */ /* 0x000fe200078f10ff */
[----:B------:R-:W1:Y:S02]  /*0480*/  LDC R8, c[0x0][0x144] ;  /* 0x00005100ff087b82 */ /* 0x000e640000000800 */
[----:B------:R-:W-:Y:S01]  /*0490*/  IMAD.IADD R4, R4, 0x1, -R2 ;  /* 0x0000000104047824 */ /* 0x000fe200078e0a02 */
[----:B------:R-:W-:Y:S01]  /*04a0*/  LOP3.LUT R6, R6, 0x3ffffffc, RZ, 0xc0, !PT ;  /* 0x3ffffffc06067812 */ /* 0x000fe200078ec0ff */
[----:B------:R-:W2:Y:S03]  /*04b0*/  S2R R2, SR_CTAID.Y ;  /* 0x0000000000027919 */ /* 0x000ea60000002600 */
[----:B------:R-:W-:Y:S01]  /*04c0*/  SHF.R.S32.HI R5, RZ, 0x1f, R4 ;  /* 0x0000001fff057819 */ /* 0x000fe20000011404 */
[----:B------:R-:W-:Y:S01]  /*04d0*/  IMAD.IADD R6, R3, 0x1, -R6 ;  /* 0x0000000103067824 */ /* 0x000fe200078e0a06 */
[----:B------:R-:W3:Y:S02]  /*04e0*/  LDC R13, c[0x0][0x148] ;  /* 0x00005200ff0d7b82 */ /* 0x000ee40000000800 */
[----:B------:R-:W-:-:S02]  /*04f0*/  LEA.HI R5, R5, R4, RZ, 0x3 ;  /* 0x0000000405057211 */ /* 0x000fc400078f18ff */
[----:B-----5:R-:W-:Y:S02]  /*0500*/  ISETP.NE.OR P0, PT, R0, RZ, !P0 ;  /* 0x000000ff0000720c */ /* 0x020fe40004705670 */
[--C-:B------:R-:W-:Y:S02]  /*0510*/  SHF.R.S32.HI R0, RZ, 0x3, R5.reuse ;  /* 0x00000003ff007819 */ /* 0x100fe40000011405 */
[----:B------:R-:W-:Y:S02]  /*0520*/  SHF.R.S32.HI R5, RZ, 0x1f, R5 ;  /* 0x0000001fff057819 */ /* 0x000fe40000011405 */
[----:B0-----:R-:W-:Y:S02]  /*0530*/  I2FP.F32.U32 R7, UR10 ;  /* 0x0000000a00077c45 */ /* 0x001fe40008201000 */
[----:B------:R-:W-:-:S03]  /*0540*/  LEA.HI R5, R5, R0, RZ, 0x2 ;  /* 0x0000000005057211 */ /* 0x000fc600078f10ff */
[----:B------:R-:W-:Y:S01]  /*0550*/  FMUL R7, R7, UR4 ;  /* 0x0000000407077c20 */ /* 0x000fe20008400000 */
[----:B------:R-:W-:Y:S01]  /*0560*/  LOP3.LUT R5, R5, 0xfffffffc, RZ, 0xc0, !PT ;  /* 0xfffffffc05057812 */ /* 0x000fe200078ec0ff */
[----:B------:R-:W-:Y:S01]  /*0570*/  VOTEU.ALL UP0, P0 ;  /* 0x00000000003f7886 */ /* 0x000fe20000000000 */
[----:B------:R-:W-:Y:S01]  /*0580*/  ULDC UR4, c[0x0][0x154] ;  /* 0x0000550000047ab9 */ /* 0x000fe20000000800 */
[----:B------:R-:W-:Y:S02]  /*0590*/  VOTEU.ALL UP1, P0 ;  /* 0x00000000003f7886 */ /* 0x000fe40000020000 */
[----:B------:R-:W0:Y:S01]  /*05a0*/  F2I.U32.TRUNC.NTZ R7, R7 ;  /* 0x0000000700077305 */ /* 0x000e22000020f000 */
[----:B------:R-:W-:Y:S01]  /*05b0*/  IMAD.IADD R5, R0, 0x1, -R5 ;  /* 0x0000000100057824 */ /* 0x000fe200078e0a05 */
[----:B------:R-:W5:Y:S01]  /*05c0*/  @!UP0 S2UR UR9, SR_CgaCtaId ;  /* 0x00000000000989c3 */ /* 0x000f620000008800 */
[----:B------:R-:W-:Y:S02]  /*05d0*/  @!UP0 UMOV UR8, 0x400 ;  /* 0x0000040000088882 */ /* 0x000fe40000000000 */
[----:B------:R-:W-:Y:S01]  /*05e0*/  IMAD R5, R6, 0x4, R5 ;  /* 0x0000000406057824 */ /* 0x000fe200078e0205 */
[----:B--2---:R-:W-:-:S04]  /*05f0*/  I2FP.F32.U32 R6, R2 ;  /* 0x0000000200067245 */ /* 0x004fc80000201000 */
[----:B------:R-:W-:Y:S01]  /*0600*/  LEA.HI R0, R5, R5, RZ, 0x1 ;  /* 0x0000000505007211 */ /* 0x000fe200078f08ff */
[----:B------:R-:W-:Y:S01]  /*0610*/  FMUL R6, R6, UR4 ;  /* 0x0000000406067c20 */ /* 0x000fe20008400000 */
[----:B------:R-:W-:Y:S02]  /*0620*/  UMOV UR4, 0x20 ;  /* 0x0000002000047882 */ /* 0x000fe40000000000 */
[----:B------:R-:W-:Y:S01]  /*0630*/  LOP3.LUT R0, R0, 0xfffffffe, RZ, 0xc0, !PT ;  /* 0xfffffffe00007812 */ /* 0x000fe200078ec0ff */
[----:B0-----:R-:W-:Y:S01]  /*0640*/  IMAD.MOV R11, RZ, RZ, -R7 ;  /* 0x000000ffff0b7224 */ /* 0x001fe200078e0a07 */
[----:B------:R-:W-:-:S04]  /*0650*/  @!UP0 UIADD3 UR4, -UR4, 0x100000, URZ ;  /* 0x0010000004048890 */ /* 0x000fc8000fffe13f */
[----:B------:R-:W-:Y:S02]  /*0660*/  @!UP0 USHF.L.U32 UR5, UR4, 0xb, URZ ;  /* 0x0000000b04058899 */ /* 0x000fe4000800063f */
[----:B------:R-:W-:Y:S01]  /*0670*/  @!UP0 USHF.L.U32 UR4, UR4, 0x1, URZ ;  /* 0x0000000104048899 */ /* 0x000fe2000800063f */
[----:B------:R-:W0:Y:S01]  /*0680*/  F2I.U32.TRUNC.NTZ R6, R6 ;  /* 0x0000000600067305 */ /* 0x000e22000020f000 */
[----:B------:R-:W2:Y:S01]  /*0690*/  LDC R7, c[0x0][0x140] ;  /* 0x00005000ff077b82 */ /* 0x000ea20000000800 */
[----:B-1----:R-:W-:Y:S02]  /*06a0*/  IMAD R11, R8, R11, UR10 ;  /* 0x0000000a080b7e24 */ /* 0x002fe4000f8e020b */
[----:B------:R-:W-:-:S05]  /*06b0*/  IMAD.IADD R0, R5, 0x1, -R0 ;  /* 0x0000000105007824 */ /* 0x000fca00078e0a00 */
[----:B------:R-:W-:Y:S01]  /*06c0*/  ISETP.NE.AND P2, PT, R0, R11, PT ;  /* 0x0000000b0000720c */ /* 0x000fe20003f45270 */
[C---:B------:R-:W-:Y:S01]  /*06d0*/  IMAD.SHL.U32 R0, R5.reuse, 0x4, RZ ;  /* 0x0000000405007824 */ /* 0x040fe200078e00ff */
[----:B-----5:R-:W-:Y:S01]  /*06e0*/  @!UP0 ULEA UR8, UR9, UR8, 0x18 ;  /* 0x0000000809088291 */ /* 0x020fe2000f8ec03f */
[----:B------:R-:W-:Y:S01]  /*06f0*/  VOTEU.ALL UP0, P0 ;  /* 0x00000000003f7886 */ /* 0x000fe20000000000 */
[----:B------:R-:W-:Y:S01]  /*0700*/  LOP3.LUT P0, RZ, R4, 0x7, RZ, 0xc0, !PT ;  /* 0x0000000704ff7812 */ /* 0x000fe2000780c0ff */
[----:B0-----:R-:W-:Y:S01]  /*0710*/  IMAD.MOV R12, RZ, RZ, -R6 ;  /* 0x000000ffff0c7224 */ /* 0x001fe200078e0a06 */
[----:B------:R-:W-:-:S03]  /*0720*/  LOP3.LUT R9, R5, 0xc, R0, 0x78, !PT ;  /* 0x0000000c05097812 */ /* 0x000fc600078e7800 */
[----:B---3--:R-:W-:Y:S01]  /*0730*/  IMAD R5, R13, R12, R2 ;  /* 0x0000000c0d057224 */ /* 0x008fe200078e0202 */
[C---:B------:R-:W-:Y:S01]  /*0740*/  ISETP.LT.U32.AND P0, PT, R9.reuse, 0x2, !P0 ;  /* 0x000000020900780c */ /* 0x040fe20004701070 */
[----:B------:R0:W-:Y:S02]  /*0750*/  STL [R1+0x280], R9 ;  /* 0x0002800901007387 */ /* 0x0001e40000100800 */
[----:B------:R-:W-:Y:S02]  /*0760*/  @P2 LEA.HI R0, R9, R9, RZ, 0x1 ;  /* 0x0000000909002211 */ /* 0x000fe400078f08ff */
[----:B------:R-:W1:Y:S02]  /*0770*/  FENCE.VIEW.ASYNC.S ;  /* 0x00000000000073c6 */ /* 0x000e640000000000 */
[----:B-1----:R0:W1:Y:S01]  /*0780*/  @!UP0 SYNCS.EXCH.64 URZ, [UR8+0x60], UR4 ;  /* 0x00006004083f85b2 */ /* 0x0020620008000100 */
[----:B--2---:R-:W-:Y:S02]  /*0790*/  ISETP.EQ.U32.AND P4, PT, R7, 0x1, PT ;  /* 0x000000010700780c */ /* 0x004fe40003f82070 */
[----:B------:R-:W-:-:S04]  /*07a0*/  @P2 SHF.R.S32.HI R0, RZ, 0x1, R0 ;  /* 0x00000001ff002819 */ /* 0x000fc80000011400 */
[----:B------:R-:W-:Y:S01]  /*07b0*/  @P2 ISETP.NE.AND P3, PT, R0, R5, PT ;  /* 0x000000050000220c */ /* 0x000fe20003f65270 */
[----:B------:R-:W-:Y:S01]  /*07c0*/  IMAD.MOV.U32 R0, RZ, RZ, 0x1 ;  /* 0x00000001ff007424 */ /* 0x000fe200078e00ff */
[----:B------:R-:W-:Y:S02]  /*07d0*/  SEL R5, RZ, 0x1, !P0 ;  /* 0x00000001ff057807 */ /* 0x000fe40004000000 */
[----:B------:R-:W-:-:S04]  /*07e0*/  @P2 SEL R0, RZ, 0x1, P3 ;  /* 0x00000001ff002807 */ /* 0x000fc80001800000 */
[----:B------:R-:W-:Y:S01]  /*07f0*/  LOP3.LUT R0, R0, R5, RZ, 0xc0, !PT ;  /* 0x0000000500007212 */ /* 0x000fe200078ec0ff */
[----:B------:R0:W2:Y:S01]  /*0800*/  @!UP1 SYNCS.EXCH.64 URZ, [UR8+0x68], UR4 ;  /* 0x00006804083f95b2 */ /* 0x0000a20008000100 */
[----:B------:R-:W-:-:S03]  /*0810*/  NOP ;  /* 0x0000000000007918 */ /* 0x000fc60000000000 */
[----:B------:R0:W-:Y:S01]  /*0820*/  STL [R1+0x27c], R0 ;  /* 0x00027c0001007387 */ /* 0x0001e20000100800 */
[----:B-1----:R-:W-:Y:S05]  /*0830*/  @!P4 BRA `(.L_x_3) ;  /* 0x000000000008c947 */ /* 0x002fea0003800000 */
[----:B--2-4-:R-:W-:Y:S01]  /*0840*/  UCGABAR_ARV ;  /* 0x00000000000079c7 */ /* 0x014fe20008000000 */
[----:B------:R-:W-:Y:S05]  /*0850*/  BRA `(.L_x_4) ;  /* 0x0000000000047947 */ /* 0x000fea0003800000 */
.L_x_3:
[----:B--2-4-:R-:W-:Y:S01]  /*0860*/  NOP ;  /* 0x0000000000007918 */ /* 0x014fe20000000000 */
.L_x_4:
[----:B------:R-:W1:Y:S01]  /*0870*/  LDC R4, c[0x0][0x65c] ;  /* 0x00019700ff047b82 */ /* 0x000e620000000800 */
[----:B------:R-:W-:Y:S01]  /*0880*/  IMAD.MOV.U32 R5, RZ, RZ, RZ ;  /* 0x000000ffff057224 */ /* 0x000fe200078e00ff */
[----:B0-----:R-:W-:Y:S02]  /*0890*/  LOP3.LUT R0, R0, 0xfbffffff, RZ, 0xc0, !PT ;  /* 0xfbffffff00007812 */ /* 0x001fe400078ec0ff */
[----:B-1----:R-:W-:Y:S01]  /*08a0*/  ISETP.NE.AND P2, PT, R4, 0x1, PT ;  /* 0x000000010400780c */ /* 0x002fe20003f45270 */
[----:B------:R-:W-:-:S12]  /*08b0*/  IMAD.U32 R4, RZ, RZ, UR10 ;  /* 0x0000000aff047e24 */ /* 0x000fd8000f8e00ff */
[----:B------:R-:W0:Y:S01]  /*08c0*/  @P2 LDC R7, c[0x0][0x10] ;  /* 0x00000400ff072b82 */ /* 0x000e220000000800 */
[----:B------:R-:W-:Y:S01]  /*08d0*/  @P2 IMAD.MOV.U32 R3, RZ, RZ, RZ ;  /* 0x000000ffff032224 */ /* 0x000fe200078e00ff */
[----:B------:R-:W-:Y:S01]  /*08e0*/  @P2 LOP3.LUT R0, R0, 0x4000000, RZ, 0xfc, !PT ;  /* 0x0400000000002812 */ /* 0x000fe200078efcff */
[----:B------:R-:W-:-:S05]  /*08f0*/  @P2 IMAD.MOV.U32 R15, RZ, RZ, RZ ;  /* 0x000000ffff0f2224 */ /* 0x000fca00078e00ff */
[----:B------:R-:W1:Y:S01]  /*0900*/  @!P2 LDC R9, c[0x0][0xc] ;  /* 0x00000300ff09ab82 */ /* 0x000e620000000800 */
[----:B0-----:R-:W-:-:S04]  /*0910*/  @P2 IMAD.WIDE.U32 R6, R7, UR10, R2 ;  /* 0x0000000a07062c25 */ /* 0x001fc8000f8e0002 */
[----:B------:R-:W-:Y:S02]  /*0920*/  @P2 IMAD.MOV.U32 R10, RZ, RZ, R6 ;  /* 0x000000ffff0a2224 */ /* 0x000fe400078e0006 */
[----:B------:R-:W-:Y:S02]  /*0930*/  @P2 IMAD.IADD R17, R7, 0x1, R15 ;  /* 0x0000000107112824 */ /* 0x000fe400078e020f */
[----:B-1----:R-:W-:-:S04]  /*0940*/  @!P2 IMAD.WIDE.U32 R4, R2, R9, R4 ;  /* 0x000000090204a225 */ /* 0x002fc800078e0004 */
[----:B------:R-:W-:Y:S02]  /*0950*/  @!P2 IMAD.MOV.U32 R10, RZ, RZ, R4 ;  /* 0x000000ffff0aa224 */ /* 0x000fe400078e0004 */
[----:B------:R-:W-:-:S03]  /*0960*/  @!P2 IMAD.MOV.U32 R17, RZ, RZ, R5 ;  /* 0x000000ffff11a224 */ /* 0x000fc600078e0005 */
[----:B------:R0:W-:Y:S04]  /*0970*/  STL [R1+0x288], R10 ;  /* 0x0002880a01007387 */ /* 0x0001e80000100800 */
[----:B------:R0:W-:Y:S01]  /*0980*/  STL [R1+0x284], R17 ;  /* 0x0002841101007387 */ /* 0x0001e20000100800 */
[----:B------:R-:W-:Y:S05]  /*0990*/  @!P4 BRA `(.L_x_5) ;  /* 0x00000000000cc947 */ /* 0x000fea0003800000 */
[----:B------:R-:W-:Y:S01]  /*09a0*/  UCGABAR_WAIT ;  /* 0x0000000000007dc7 */ /* 0x000fe20008000000 */
[----:B------:R-:W-:Y:S01]  /*09b0*/  CCTL.IVALL ;  /* 0x00000000ff00798f */ /* 0x000fe20002000000 */
[----:B------:R-:W-:Y:S05]  /*09c0*/  BRA `(.L_x_6) ;  /* 0x0000000000047947 */ /* 0x000fea0003800000 */
.L_x_5:
[----:B------:R-:W-:Y:S06]  /*09d0*/  BAR.SYNC.DEFER_BLOCKING 0x0 ;  /* 0x0000000000007b1d */ /* 0x000fec0000010000 */
.L_x_6:
[----:B------:R-:W-:Y:S05]  /*09e0*/  @!P1 BRA `(.L_x_7) ;  /* 0x000001f000949947 */ /* 0x000fea0003800000 */
[----:B------:R-:W-:-:S06]  /*09f0*/  UISETP.GT.U32.AND UP0, UPT, UR11, 0x1, UPT ;  /* 0x000000010b00788c */ /* 0x000fcc000bf04070 */
[----:B------:R-:W-:-:S13]  /*0a00*/  PLOP3.LUT P0, PT, PT, PT, UP0, 0x80, 0x0 ;  /* 0x000000000000781c */ /* 0x000fda0003f0f008 */
[----:B------:R-:W-:Y:S05]  /*0a10*/  @P0 EXIT ;  /* 0x000000000000094d */ /* 0x000fea0003800000 */
[----:B------:R-:W-:Y:S01]  /*0a20*/  IMAD.MOV.U32 R6, RZ, RZ, -0x1 ;  /* 0xffffffffff067424 */ /* 0x000fe200078e00ff */
[----:B------:R-:W-:Y:S01]  /*0a30*/  ULDC.64 UR4, c[0x0][0x650] ;  /* 0x0001940000047ab9 */ /* 0x000fe20000000a00 */
[----:B------:R-:W-:Y:S01]  /*0a40*/  IMAD.MOV.U32 R5, RZ, RZ, -0x1 ;  /* 0xffffffffff057424 */ /* 0x000fe200078e00ff */
[----:B------:R-:W-:Y:S01]  /*0a50*/  ISETP.GE.U32.AND P0, PT, R10, UR4, PT ;  /* 0x000000040a007c0c */ /* 0x000fe2000bf06070 */
[----:B------:R-:W-:Y:S01]  /*0a60*/  UMOV UR24, 0xffffffff ;  /* 0xffffffff00187882 */ /* 0x000fe20000000000 */
[----:B------:R1:W-:Y:S01]  /*0a70*/  STL [R1+0x290], R6 ;  /* 0x0002900601007387 */ /* 0x0003e20000100800 */
[----:B------:R-:W-:Y:S02]  /*0a80*/  PRMT R4, RZ, 0x7610, R4 ;  /* 0x00007610ff047816 */ /* 0x000fe40000000004 */
[----:B------:R-:W-:Y:S01]  /*0a90*/  ISETP.GE.U32.AND.EX P0, PT, R17, UR5, PT, P0 ;  /* 0x0000000511007c0c */ /* 0x000fe2000bf06100 */
[----:B------:R1:W-:-:S12]  /*0aa0*/  STL [R1+0x28c], R5 ;  /* 0x00028c0501007387 */ /* 0x0003d80000100800 */
[----:B-1----:R-:W-:Y:S05]  /*0ab0*/  @P0 BRA `(.L_x_8) ;  /* 0x00000004003c0947 */ /* 0x002fea0003800000 */
[----:B------:R-:W-:Y:S01]  /*0ac0*/  ULDC.64 UR14, c[0x0][0x628] ;  /* 0x00018a00000e7ab9 */ /* 0x000fe20000000a00 */
[----:B------:R-:W1:Y:S01]  /*0ad0*/  LDC.64 R8, c[0x0][0x620] ;  /* 0x00018800ff087b82 */ /* 0x000e620000000a00 */
[----:B------:R-:W-:Y:S01]  /*0ae0*/  ISETP.NE.U32.AND P0, PT, RZ, UR14, PT ;  /* 0x0000000eff007c0c */ /* 0x000fe2000bf05070 */
[----:B------:R-:W-:Y:S01]  /*0af0*/  ULDC UR13, c[0x0][0x630] ;  /* 0x00018c00000d7ab9 */ /* 0x000fe20000000800 */
[----:B------:R-:W-:Y:S02]  /*0b00*/  R2UR UR4, R10 ;  /* 0x000000000a0472ca */ /* 0x000fe400000e0000 */
[----:B------:R-:W-:Y:S02]  /*0b10*/  ISETP.NE.AND.EX P0, PT, RZ, UR15, PT, P0 ;  /* 0x0000000fff007c0c */ /* 0x000fe4000bf05300 */
[----:B------:R-:W-:-:S11]  /*0b20*/  R2UR UR5, R17 ;  /* 0x00000000110572ca */ /* 0x000fd600000e0000 */
[----:B------:R-:W-:Y:S05]  /*0b30*/  @!P0 BRA `(.L_x_9) ;  /* 0x0000000000308947 */ /* 0x000fea0003800000 */
[----:B------:R-:W-:Y:S01]  /*0b40*/  R2UR UR4, R10 ;  /* 0x000000000a0472ca */ /* 0x000fe200000e0000 */
[----:B------:R-:W-:Y:S01]  /*0b50*/  ULDC UR6, c[0x0][0x634] ;  /* 0x00018d0000067ab9 */ /* 0x000fe20000000800 */
[----:B------:R-:W-:-:S11]  /*0b60*/  R2UR UR12, R17 ;  /* 0x00000000110c72ca */ /* 0x000fd600000e0000 */
[----:B------:R-:W-:-:S04]  /*0b70*/  UIADD3 UR6, UP0, UR4, UR6, URZ ;  /* 0x0000000604067290 */ /* 0x000fc8000ff1e03f */
[----:B------:R-:W-:-:S04]  /*0b80*/  UIADD3.X UR12, URZ, UR12, URZ, UP0, !UPT ;  /* 0x0000000c3f0c7290 */ /* 0x000fc800087fe43f */
[----:B------:R-:W-:-:S04]  /*0b90*/  UIMAD.WIDE.U32 UR4, UR12, UR14, URZ ;  /* 0x0000000e0c0472a5 */ /* 0x000fc8000f8e003f */
[----:B------:R-:W-:Y:S02]  /*0ba0*/  UIMAD.WIDE.U32 UR8, UP0, UR6, UR15, UR4 ;  /* 0x0000000f060872a5 */ /* 0x000fe4000f800004 */
[----:B------:R-:W-:Y:S02]  /*0bb0*/  UIMAD.WIDE.U32 UR4, UR6, UR14, URZ ;  /* 0x0000000e060472a5 */ /* 0x000fe4000f8e003f */
[----:B------:R-:W-:Y:S02]  /*0bc0*/  UIADD3.X UR11, URZ, URZ, URZ, UP0, !UPT ;  /* 0x0000003f3f0b7290 */ /* 0x000fe400087fe43f */
[----:B------:R-:W-:Y:S01]  /*0bd0*/  UIADD3 URZ, UP0, UR5, UR8, URZ ;  /* 0x00000008053f7290 */ /* 0x000fe2000ff1e03f */
[----:B------:R-:W-:-:S03]  /*0be0*/  UMOV UR10, UR9 ;  /* 0x00000009000a7c82 */ /* 0x000fc60008000000 */
[----:B------:R-:W-:-:S12]  /*0bf0*/  UIMAD.WIDE.U32.X UR4, UR12, UR15, UR10, UP0 ;  /* 0x0000000f0c0472a5 */ /* 0x000fd800080e040a */
.L_x_9:
[----:B------:R-:W-:Y:S01]  /*0c00*/  USHF.R.U64 UR24, UR4, UR13, UR5 ;  /* 0x0000000d04187299 */ /* 0x000fe20008001205 */
[----:B------:R-:W2:Y:S01]  /*0c10*/  LDC.64 R22, c[0x0][0x640] ;  /* 0x00019000ff167b82 */ /* 0x000ea20000000a00 */
[----:B------:R-:W-:Y:S01]  /*0c20*/  USHF.R.U32.HI UR4, URZ, UR13, UR5 ;  /* 0x0000000d3f047299 */ /* 0x000fe20008011605 */
[----:B------:R-:W-:-:S03]  /*0c30*/  IMAD.MOV.U32 R4, RZ, RZ, R10 ;  /* 0x000000ffff047224 */ /* 0x000fc600078e000a */
[----:B------:R-:W-:-:S03]  /*0c40*/  IADD3 R3, P0, RZ, -UR24, RZ ;  /* 0x80000018ff037c10 */ /* 0x000fc6000ff1e0ff */
[----:B------:R-:W0:Y:S02]  /*0c50*/  LDC R14, c[0x0][0x618] ;  /* 0x00018600ff0e7b82 */ /* 0x000e240000000800 */
[----:B------:R-:W-:-:S04]  /*0c60*/  IMAD.X R5, RZ, RZ, ~UR4, P0 ;  /* 0x80000004ff057e24 */ /* 0x000fc800080e06ff */
[-C--:B-1----:R-:W-:Y:S02]  /*0c70*/  IMAD R6, R5, R8.reuse, RZ ;  /* 0x0000000805067224 */ /* 0x082fe400078e02ff */
[----:B------:R-:W1:Y:S01]  /*0c80*/  LDC R16, c[0x0][0x608] ;  /* 0x00018200ff107b82 */ /* 0x000e620000000800 */
[----:B------:R-:W-:Y:S02]  /*0c90*/  IMAD.MOV.U32 R5, RZ, RZ, R17 ;  /* 0x000000ffff057224 */ /* 0x000fe400078e0011 */
[----:B------:R-:W-:-:S05]  /*0ca0*/  IMAD.WIDE.U32 R4, R3, R8, R4 ;  /* 0x0000000803047225 */ /* 0x000fca00078e0004 */
[----:B------:R-:W3:Y:S01]  /*0cb0*/  LDC R20, c[0x0][0x658] ;  /* 0x00019600ff147b82 */ /* 0x000ee20000000800 */
[----:B------:R-:W-:Y:S01]  /*0cc0*/  IMAD R3, R3, R9, R6 ;  /* 0x0000000903037224 */ /* 0x000fe200078e0206 */
[----:B--2---:R-:W-:-:S03]  /*0cd0*/  ISETP.NE.U32.AND P0, PT, R22, RZ, PT ;  /* 0x000000ff1600720c */ /* 0x004fc60003f05070 */
[----:B------:R-:W-:Y:S01]  /*0ce0*/  IMAD.IADD R3, R5, 0x1, R3 ;  /* 0x0000000105037824 */ /* 0x000fe200078e0203 */
[----:B------:R-:W-:Y:S01]  /*0cf0*/  ISETP.NE.AND.EX P0, PT, R23, RZ, PT, P0 ;  /* 0x000000ff1700720c */ /* 0x000fe20003f05300 */
[----:B------:R-:W-:Y:S01]  /*0d00*/  IMAD.MOV.U32 R5, RZ, RZ, -0x1 ;  /* 0xffffffffff057424 */ /* 0x000fe200078e00ff */
[----:B------:R-:W2:Y:S02]  /*0d10*/  LDC R18, c[0x0][0x600] ;  /* 0x00018000ff127b82 */ /* 0x000ea40000000800 */
[-CC-:B0-----:R-:W-:Y:S02]  /*0d20*/  SHF.R.U64 R10, R4, R14.reuse, R3.reuse ;  /* 0x0000000e040a7219 */ /* 0x181fe40000001203 */
[----:B------:R-:W-:Y:S01]  /*0d30*/  SHF.R.U32.HI R3, RZ, R14, R3 ;  /* 0x0000000eff037219 */ /* 0x000fe20000011603 */
[----:B------:R-:W-:Y:S02]  /*0d40*/  IMAD R14, R13, R12, R2 ;  /* 0x0000000c0d0e7224 */ /* 0x000fe400078e0202 */
[----:B------:R-:W-:Y:S01]  /*0d50*/  IMAD.MOV.U32 R13, RZ, RZ, 0x1 ;  /* 0x00000001ff0d7424 */ /* 0x000fe200078e00ff */
[----:B------:R-:W0:Y:S01]  /*0d60*/  LDC R15, c[0x0][0x648] ;  /* 0x00019200ff0f7b82 */ /* 0x000e220000000800 */
[----:B-1----:R-:W-:-:S02]  /*0d70*/  SHF.R.U64 R21, R10, R16, R3 ;  /* 0x000000100a157219 */ /* 0x002fc40000001203 */
[----:B------:R-:W-:-:S05]  /*0d80*/  SHF.R.U32.HI R3, RZ, R16, R3 ;  /* 0x00000010ff037219 */ /* 0x000fca0000011603 */
[----:B------:R-:W1:Y:S01]  /*0d90*/  LDC R17, c[0x0][0x638] ;  /* 0x00018e00ff117b82 */ /* 0x000e620000000800 */
[-C--:B---3--:R-:W-:Y:S02]  /*0da0*/  SHF.L.U32 R2, R5, R20.reuse, RZ ;  /* 0x0000001405027219 */ /* 0x088fe400000006ff */
[--C-:B------:R-:W-:Y:S02]  /*0db0*/  SHF.R.U64 R12, R21, R20, R3.reuse ;  /* 0x00000014150c7219 */ /* 0x100fe40000001203 */
[----:B------:R-:W-:Y:S02]  /*0dc0*/  LOP3.LUT R8, RZ, R2, RZ, 0x33, !PT ;  /* 0x00000002ff087212 */ /* 0x000fe400078e33ff */
[----:B------:R-:W-:Y:S01]  /*0dd0*/  SHF.R.U32.HI R3, RZ, R20, R3 ;  /* 0x00000014ff037219 */ /* 0x000fe20000011603 */
[----:B------:R-:W3:Y:S01]  /*0de0*/  LDC R19, c[0x0][0x610] ;  /* 0x00018400ff137b82 */ /* 0x000ee20000000800 */
[----:B------:R-:W-:Y:S01]  /*0df0*/  IMAD.MOV.U32 R2, RZ, RZ, R12 ;  /* 0x000000ffff027224 */ /* 0x000fe200078e000c */
[----:B------:R-:W-:Y:S06]  /*0e00*/  @!P0 BRA `(.L_x_10) ;  /* 0x0000000000288947 */ /* 0x000fec0003800000 */
[----:B------:R-:W4:Y:S02]  /*0e10*/  LDC R7, c[0x0][0x64c] ;  /* 0x00019300ff077b82 */ /* 0x000f240000000800 */
[----:B----4-:R-:W-:-:S05]  /*0e20*/  IADD3 R7, P0, R12, R7, RZ ;  /* 0x000000070c077210 */ /* 0x010fca0007f1e0ff */
[----:B------:R-:W-:-:S04]  /*0e30*/  IMAD.X R9, RZ, RZ, R3, P0 ;  /* 0x000000ffff097224 */ /* 0x000fc800000e0603 */
[----:B------:R-:W-:-:S04]  /*0e40*/  IMAD.WIDE.U32 R2, R9, R22, RZ ;  /* 0x0000001609027225 */ /* 0x000fc800078e00ff */
[----:B------:R-:W-:-:S04]  /*0e50*/  IMAD.WIDE.U32 R4, P0, R7, R23, R2 ;  /* 0x0000001707047225 */ /* 0x000fc80007800002 */
[----:B------:R-:W-:-:S04]  /*0e60*/  IMAD.WIDE.U32 R2, R7, R22, RZ ;  /* 0x0000001607027225 */ /* 0x000fc800078e00ff */
[----:B------:R-:W-:Y:S01]  /*0e70*/  IMAD.X R7, RZ, RZ, RZ, P0 ;  /* 0x000000ffff077224 */ /* 0x000fe200000e06ff */
[----:B------:R-:W-:Y:S01]  /*0e80*/  IADD3 RZ, P0, R3, R4, RZ ;  /* 0x0000000403ff7210 */ /* 0x000fe20007f1e0ff */
[----:B------:R-:W-:-:S04]  /*0e90*/  IMAD.MOV.U32 R6, RZ, RZ, R5 ;  /* 0x000000ffff067224 */ /* 0x000fc800078e0005 */
[----:B------:R-:W-:-:S08]  /*0ea0*/  IMAD.WIDE.U32.X R2, R9, R23, R6, P0 ;  /* 0x0000001709027225 */ /* 0x000fd000000e0406 */
.L_x_10:
[----:B0-----:R-:W-:Y:S01]  /*0eb0*/  SHF.R.U64 R4, R2, R15, R3 ;  /* 0x0000000f02047219 */ /* 0x001fe20000001203 */
[----:B--2---:R-:W-:Y:S01]  /*0ec0*/  VIADD R5, R18, 0xffffffff ;  /* 0xffffffff12057836 */ /* 0x004fe20000000000 */
[----:B------:R-:W-:Y:S02]  /*0ed0*/  SHF.L.U32 R3, R13, R20, RZ ;  /* 0x000000140d037219 */ /* 0x000fe400000006ff */
[----:B------:R-:W-:Y:S01]  /*0ee0*/  LOP3.LUT R8, R21, R8, RZ, 0xc0, !PT ;  /* 0x0000000815087212 */ /* 0x000fe200078ec0ff */
[----:B------:R-:W-:Y:S01]  /*0ef0*/  IMAD.MOV R6, RZ, RZ, -R4 ;  /* 0x000000ffff067224 */ /* 0x000fe200078e0a04 */
[----:B------:R-:W-:Y:S02]  /*0f00*/  SEL R2, R11, R14, !P2 ;  /* 0x0000000e0b027207 */ /* 0x000fe40005000000 */
[----:B------:R-:W-:Y:S01]  /*0f10*/  LOP3.LUT R5, R10, R5, RZ, 0xc0, !PT ;  /* 0x000000050a057212 */ /* 0x000fe200078ec0ff */
[----:B------:R-:W-:Y:S02]  /*0f20*/  IMAD R7, R3, R4, R8 ;  /* 0x0000000403077224 */ /* 0x000fe400078e0208 */
[----:B-1----:R-:W-:-:S02]  /*0f30*/  IMAD R3, R6, R17, R12 ;  /* 0x0000001106037224 */ /* 0x002fc400078e020c */
[----:B---3--:R-:W-:Y:S02]  /*0f40*/  IMAD R2, R7, R19, R2 ;  /* 0x0000001307027224 */ /* 0x008fe400078e0202 */
[----:B------:R-:W-:Y:S02]  /*0f50*/  IMAD R3, R3, R18, R5 ;  /* 0x0000001203037224 */ /* 0x000fe400078e0205 */
[----:B------:R-:W-:-:S03]  /*0f60*/  IMAD.MOV.U32 R4, RZ, RZ, 0x1 ;  /* 0x00000001ff047424 */ /* 0x000fc600078e00ff */
[----:B------:R-:W-:Y:S02]  /*0f70*/  SEL R5, R3, R2, !P2 ;  /* 0x0000000203057207 */ /* 0x000fe40005000000 */
[----:B------:R-:W-:-:S03]  /*0f80*/  SEL R2, R2, R3, !P2 ;  /* 0x0000000302027207 */ /* 0x000fc60005000000 */
[----:B------:R1:W-:Y:S04]  /*0f90*/  STL [R1+0x28c], R5 ;  /* 0x00028c0501007387 */ /* 0x0003e80000100800 */
[----:B------:R1:W-:Y:S02]  /*0fa0*/  STL [R1+0x290], R2 ;  /* 0x0002900201007387 */ /* 0x0003e40000100800 */
.L_x_8:
[----:B------:R-:W-:-:S08]  /*0fb0*/  NOP ;  /* 0x0000000000007918 */ /* 0x000fd00000000000 */
[----:B------:R-:W2:Y:S02]  /*0fc0*/  USETMAXREG.TRY_ALLOC.CTAPOOL UP0, 0xe8 ;  /* 0x000000e8000079c8 */ /* 0x000ea40008000600 */
[----:B--2---:R-:W-:-:S13]  /*0fd0*/  PLOP3.LUT P0, PT, PT, PT, UP0, 0x80, 0x0 ;  /* 0x000000000000781c */ /* 0x004fda0003f0f008 */
[----:B------:R-:W-:Y:S05]  /*0fe0*/  @!P0 BRA `(.L_x_8) ;  /* 0xfffffffc00f08947 */ /* 0x000fea000383ffff */
[----:B------:R-:W-:Y:S01]  /*0ff0*/  ULDC.64 UR4, c[0x0][0x598] ;  /* 0x0001660000047ab9 */ /* 0x000fe20000000a00 */
[----:B------:R-:W-:Y:S01]  /*1000*/  ULDC.64 UR26, c[0x0][0x208] ;  /* 0x00008200001a7ab9 */ /* 0x000fe20000000a00 */
[----:B------:R-:W-:-:S04]  /*1010*/  ISETP.NE.U32.AND P0, PT, RZ, UR4, PT ;  /* 0x00000004ff007c0c */ /* 0x000fc8000bf05070 */
[----:B------:R-:W-:-:S13]  /*1020*/  ISETP.NE.AND.EX P0, PT, RZ, UR5, PT, P0 ;  /* 0x00000005ff007c0c */ /* 0x000fda000bf05300 */
[----:B------:R-:W-:Y:S05]  /*1030*/  @!P0 BRA `(.L_x_11) ;  /* 0x0000000000208947 */ /* 0x000fea0003800000 */
[----:B-1----:R-:W1:Y:S02]  /*1040*/  LDC.64 R2, c[0x0][0x598] ;  /* 0x00016600ff027b82 */ /* 0x002e640000000a00 */
[----:B-1----:R-:W2:Y:S02]  /*1050*/  LDG.E.64 R2, desc[UR26][R2.64] ;  /* 0x0000001a02027981 */ /* 0x002ea4000c1e1b00 */
[----:B--2---:R-:W-:-:S04]  /*1060*/  ISETP.NE.U32.AND P0, PT, R2, RZ, PT ;  /* 0x000000ff0200720c */ /* 0x004fc80003f05070 */
[----:B------:R-:W-:-:S13]  /*1070*/  ISETP.NE.AND.EX P0, PT, R3, RZ, PT, P0 ;  /* 0x000000ff0300720c */ /* 0x000fda0003f05300 */
[----:B------:R-:W-:Y:S05]  /*1080*/  @!P0 BRA `(.L_x_11) ;  /* 0x00000000000c8947 */ /* 0x000fea0003800000 */
[----:B------:R-:W2:Y:S02]  /*1090*/  LD.E R2, desc[UR26][R2.64] ;  /* 0x0000001a02027980 */ /* 0x000ea4000c101900 */
[----:B--2---:R-:W-:Y:S01]  /*10a0*/  R2UR UR19, R2 ;  /* 0x00000000021372ca */ /* 0x004fe200000e0000 */
[----:B------:R-:W-:-:S14]  /*10b0*/  BRA `(.L_x_12) ;  /* 0x0000000000247947 */ /* 0x000fdc0003800000 */
.L_x_11:
[----:B------:R-:W-:Y:S02]  /*10c0*/  ULDC.64 UR4, c[0x0][0x588] ;  /* 0x0001620000047ab9 */ /* 0x000fe40000000a00 */
[----:B------:R-:W-:-:S04]  /*10d0*/  ISETP.NE.U32.AND P0, PT, RZ, UR4, PT ;  /* 0x00000004ff007c0c */ /* 0x000fc8000bf05070 */
[----:B------:R-:W-:-:S13]  /*10e0*/  ISETP.NE.AND.EX P0, PT, RZ, UR5, PT, P0 ;  /* 0x00000005ff007c0c */ /* 0x000fda000bf05300 */
[----:B------:R-:W-:Y:S05]  /*10f0*/  @!P0 BRA `(.L_x_13) ;  /* 0x0000000000108947 */ /* 0x000fea0003800000 */
[----:B-1----:R-:W1:Y:S02]  /*1100*/  LDC.64 R2, c[0x0][0x588] ;  /* 0x00016200ff027b82 */ /* 0x002e640000000a00 */
[----:B-1----:R-:W2:Y:S02]  /*1110*/  LDG.E R2, desc[UR26][R2.64] ;  /* 0x0000001a02027981 */ /* 0x002ea4000c1e1900 */
[----:B--2---:R-:W-:Y:S01]  /*1120*/  R2UR UR19, R2 ;  /* 0x00000000021372ca */ /* 0x004fe200000e0000 */
[----:B------:R-:W-:-:S14]  /*1130*/  BRA `(.L_x_12) ;  /* 0x0000000000047947 */ /* 0x000fdc0003800000 */
.L_x_13:
[----:B------:R-:W-:-:S05]  /*1140*/  ULDC UR19, c[0x0][0x580] ;  /* 0x0001600000137ab9 */ /* 0x000fca0000000800 */
.L_x_12:
[----:B------:R-:W-:Y:S02]  /*1150*/  ULDC.64 UR4, c[0x0][0x5a0] ;  /* 0x0001680000047ab9 */ /* 0x000fe40000000a00 */
        /* <DEDUP_REMOVED lines=11> */
.L_x_14:
        /* <DEDUP_REMOVED lines=8> */
.L_x_16:
[----:B------:R-:W-:-:S05]  /*1290*/  ULDC UR18, c[0x0][0x584] ;  /* 0x0001610000127ab9 */ /* 0x000fca0000000800 */
.L_x_15:
[----:B------:R-:W-:-:S13]  /*12a0*/  LOP3.LUT P0, RZ, R4, 0xff, RZ, 0xc0, !PT ;  /* 0x000000ff04ff7812 */ /* 0x000fda000780c0ff */
[----:B------:R-:W-:Y:S05]  /*12b0*/  @!P0 EXIT ;  /* 0x000000000000894d */ /* 0x000fea0003800000 */
[----:B------:R-:W-:Y:S01]  /*12c0*/  ULDC UR4, c[0x0][0x28c] ;  /* 0x0000a30000047ab9 */ /* 0x000fe20000000800 */
[----:B------:R-:W-:Y:S01]  /*12d0*/  ULDC.64 UR14, c[0x0][0x5c8] ;  /* 0x00017200000e7ab9 */ /* 0x000fe20000000a00 */
[----:B------:R-:W-:Y:S02]  /*12e0*/  UIADD3 UR4, UR4, 0x3f, URZ ;  /* 0x0000003f04047890 */ /* 0x000fe4000fffe03f */
[----:B------:R-:W-:Y:S02]  /*12f0*/  USHF.L.U64.HI UR8, UR14, 0x7, UR15 ;  /* 0x000000070e087899 */ /* 0x000fe4000801020f */
[----:B------:R-:W-:Y:S02]  /*1300*/  USHF.R.S32.HI UR5, URZ, 0x1f, UR4 ;  /* 0x0000001f3f057899 */ /* 0x000fe40008011404 */
[----:B------:R-:W-:Y:S02]  /*1310*/  USHF.L.U32 UR9, UR14, 0x7, URZ ;  /* 0x000000070e097899 */ /* 0x000fe4000800063f */
[----:B------:R-:W-:-:S02]  /*1320*/  ULEA.HI UR5, UR5, UR4, URZ, 0x6 ;  /* 0x0000000405057291 */ /* 0x000fc4000f8f303f */
[----:B------:R-:W-:Y:S02]  /*1330*/  USHF.L.U64.HI UR10, UR14, 0x3, UR15 ;  /* 0x000000030e0a7899 */ /* 0x000fe4000801020f */
[----:B------:R-:W-:Y:S02]  /*1340*/  USHF.L.U32 UR11, UR14, 0x3, URZ ;  /* 0x000000030e0b7899 */ /* 0x000fe4000800063f */
[----:B------:R-:W-:Y:S02]  /*1350*/  USHF.L.U64.HI UR12, UR14, 0x8, UR15 ;  /* 0x000000080e0c7899 */ /* 0x000fe4000801020f */
[----:B------:R-:W-:Y:S02]  /*1360*/  USHF.L.U32 UR13, UR14, 0x8, URZ ;  /* 0x000000080e0d7899 */ /* 0x000fe4000800063f */
[----:B------:R-:W-:Y:S02]  /*1370*/  USHF.R.S32.HI UR17, URZ, 0x6, UR5 ;  /* 0x000000063f117899 */ /* 0x000fe40008011405 */
[----:B------:R-:W-:Y:S01]  /*1380*/  ULOP3.LUT UR14, UR7, 0x1, URZ, 0xfc, !UPT ;  /* 0x00000001070e7892 */ /* 0x000fe2000f8efc3f */
[----:B------:R-:W-:Y:S01]  /*1390*/  UMOV UR4, URZ ;  /* 0x0000003f00047c82 */ /* 0x000fe20008000000 */
[----:B------:R-:W-:-:S10]  /*13a0*/  UMOV UR5, URZ ;  /* 0x0000003f00057c82 */ /* 0x000fd40008000000 */
.L_x_91:
[----:B------:R-:W-:Y:S01]  /*13b0*/  STL [R1+0x278], RZ ;  /* 0x000278ff01007387 */ /* 0x000fe20000100800 */
[----:B------:R-:W2:Y:S01]  /*13c0*/  S2UR UR25, SR_CgaCtaId ;  /* 0x00000000001979c3 */ /* 0x000ea20000008800 */
[----:B------:R-:W-:Y:S01]  /*13d0*/  UMOV UR23, 0x400 ;  /* 0x0000040000177882 */ /* 0x000fe20000000000 */
[----:B------:R-:W-:Y:S01]  /*13e0*/  UMOV UR6, URZ ;  /* 0x0000003f00067c82 */ /* 0x000fe20008000000 */
[----:B------:R-:W-:Y:S01]  /*13f0*/  STL [R1+0x274], RZ ;  /* 0x000274ff01007387 */ /* 0x000fe20000100800 */
[----:B------:R-:W-:Y:S01]  /*1400*/  UMOV UR20, URZ ;  /* 0x0000003f00147c82 */ /* 0x000fe20008000000 */
[----:B------:R-:W-:Y:S01]  /*1410*/  UMOV UR21, URZ ;  /* 0x0000003f00157c82 */ /* 0x000fe20008000000 */
[----:B-1----:R-:W-:Y:S01]  /*1420*/  CS2R R4, SRZ ;  /* 0x0000000000047805 */ /* 0x002fe2000001ff00 */
[----:B------:R-:W-:Y:S01]  /*1430*/  STL [R1+0x270], RZ ;  /* 0x000270ff01007387 */ /* 0x000fe20000100800 */
[----:B------:R-:W1:Y:S01]  /*1440*/  LDC R3, c[0x0][0x28c] ;  /* 0x0000a300ff037b82 */ /* 0x000e620000000800 */
[----:B------:R-:W-:-:S02]  /*1450*/  CS2R R6, SRZ ;  /* 0x0000000000067805 */ /* 0x000fc4000001ff00 */
[----:B------:R-:W-:Y:S01]  /*1460*/  CS2R R8, SRZ ;  /* 0x0000000000087805 */ /* 0x000fe2000001ff00 */
[----:B------:R-:W-:Y:S01]  /*1470*/  STL [R1+0x26c], RZ ;  /* 0x00026cff01007387 */ /* 0x000fe20000100800 */
[----:B0-----:R-:W-:Y:S02]  /*1480*/  CS2R R10, SRZ ;  /* 0x00000000000a7805 */ /* 0x001fe4000001ff00 */
[----:B------:R-:W-:Y:S02]  /*1490*/  CS2R R12, SRZ ;  /* 0x00000000000c7805 */ /* 0x000fe4000001ff00 */
[----:B------:R-:W-:Y:S01]  /*14a0*/  CS2R R14, SRZ ;  /* 0x00000000000e7805 */ /* 0x000fe2000001ff00 */
[----:B------:R-:W-:Y:S01]  /*14b0*/  STL [R1+0x268], RZ ;  /* 0x000268ff01007387 */ /* 0x000fe20000100800 */
[----:B------:R-:W-:Y:S02]  /*14c0*/  CS2R R16, SRZ ;  /* 0x0000000000107805 */ /* 0x000fe4000001ff00 */
[----:B------:R-:W-:-:S02]  /*14d0*/  CS2R R18, SRZ ;  /* 0x0000000000127805 */ /* 0x000fc4000001ff00 */
[----:B------:R-:W-:Y:S01]  /*14e0*/  CS2R R20, SRZ ;  /* 0x0000000000147805 */ /* 0x000fe2000001ff00 */
[----:B------:R-:W-:Y:S01]  /*14f0*/  STL [R1+0x264], RZ ;  /* 0x000264ff01007387 */ /* 0x000fe20000100800 */
[----:B------:R-:W-:Y:S02]  /*1500*/  CS2R R22, SRZ ;  /* 0x0000000000167805 */ /* 0x000fe4000001ff00 */
[----:B------:R-:W-:Y:S02]  /*1510*/  CS2R R216, SRZ ;  /* 0x0000000000d87805 */ /* 0x000fe4000001ff00 */
[----:B------:R-:W-:Y:S01]  /*1520*/  CS2R R218, SRZ ;  /* 0x0000000000da7805 */ /* 0x000fe2000001ff00 */
[----:B------:R-:W-:Y:S01]  /*1530*/  STL [R1+0x260], RZ ;  /* 0x000260ff01007387 */ /* 0x000fe20000100800 */
[----:B------:R-:W-:Y:S02]  /*1540*/  CS2R R220, SRZ ;  /* 0x0000000000dc7805 */ /* 0x000fe4000001ff00 */
[----:B------:R-:W-:-:S02]  /*1550*/  CS2R R222, SRZ ;  /* 0x0000000000de7805 */ /* 0x000fc4000001ff00 */
[----:B------:R-:W-:Y:S01]  /*1560*/  CS2R R224, SRZ ;  /* 0x0000000000e07805 */ /* 0x000fe2000001ff00 */
[----:B------:R-:W-:Y:S01]  /*1570*/  STL [R1+0x25c], RZ ;  /* 0x00025cff01007387 */ /* 0x000fe20000100800 */
[----:B------:R-:W-:Y:S01]  /*1580*/  IMAD.MOV.U32 R226, RZ, RZ, RZ ;  /* 0x000000ffffe27224 */ /* 0x000fe200078e00ff */
[----:B------:R-:W-:Y:S01]  /*1590*/  CS2R R168, SRZ ;  /* 0x0000000000a87805 */ /* 0x000fe2000001ff00 */
[----:B------:R-:W-:Y:S01]  /*15a0*/  IMAD.U32 R227, RZ, RZ, UR4 ;  /* 0x00000004ffe37e24 */ /* 0x000fe2000f8e00ff */
[----:B------:R-:W-:Y:S01]  /*15b0*/  STL [R1+0x258], RZ ;  /* 0x000258ff01007387 */ /* 0x000fe20000100800 */
[----:B-1----:R-:W-:Y:S02]  /*15c0*/  ISETP.GE.AND P0, PT, R3, 0x1, PT ;  /* 0x000000010300780c */ /* 0x002fe40003f06270 */
[----:B------:R-:W-:Y:S02]  /*15d0*/  CS2R R170, SRZ ;  /* 0x0000000000aa7805 */ /* 0x000fe4000001ff00 */
[----:B------:R-:W-:Y:S01]  /*15e0*/  CS2R R172, SRZ ;  /* 0x0000000000ac7805 */ /* 0x000fe2000001ff00 */
[----:B------:R-:W-:Y:S01]  /*15f0*/  STL [R1+0x254], RZ ;  /* 0x000254ff01007387 */ /* 0x000fe20000100800 */
[----:B------:R-:W-:-:S02]  /*1600*/  CS2R R174, SRZ ;  /* 0x0000000000ae7805 */ /* 0x000fc4000001ff00 */
[----:B------:R-:W-:Y:S02]  /*1610*/  CS2R R176, SRZ ;  /* 0x0000000000b07805 */ /* 0x000fe4000001ff00 */
[----:B------:R-:W-:Y:S01]  /*1620*/  CS2R R178, SRZ ;  /* 0x0000000000b27805 */ /* 0x000fe2000001ff00 */
[----:B------:R-:W-:Y:S01]  /*1630*/  STL [R1+0x250], RZ ;  /* 0x000250ff01007387 */ /* 0x000fe20000100800 */
[----:B------:R-:W-:Y:S02]  /*1640*/  CS2R R180, SRZ ;  /* 0x0000000000b47805 */ /* 0x000fe4000001ff00 */
        /* <DEDUP_REMOVED lines=118> */
[----:B------:R-:W-:Y:S04]  /*1db0*/  STL [R1+0x1d8], RZ ;  /* 0x0001d8ff01007387 */ /* 0x000fe80000100800 */
        /* <DEDUP_REMOVED lines=30> */
[----:B------:R-:W-:Y:S01]  /*1fa0*/  STL [R1+0x15c], RZ ;  /* 0x00015cff01007387 */ /* 0x000fe20000100800 */
[----:B------:R-:W0:Y:S03]  /*1fb0*/  S2R R2, SR_TID.X ;  /* 0x0000000000027919 */ /* 0x000e260000002100 */
        /* <DEDUP_REMOVED lines=8> */
[----:B0-----:R-:W-:-:S03]  /*2040*/  LOP3.LUT R2, R2, 0x80, RZ, 0xc0, !PT ;  /* 0x0000008002027812 */ /* 0x001fc600078ec0ff */
[----:B------:R-:W-:Y:S01]  /*2050*/  STL [R1+0x138], RZ ;  /* 0x000138ff01007387 */ /* 0x000fe20000100800 */
[----:B------:R-:W-:-:S03]  /*2060*/  SHF.R.U32.HI R2, RZ, 0x7, R2 ;  /* 0x00000007ff027819 */ /* 0x000fc60000011602 */
        /* <DEDUP_REMOVED lines=33> */
[----:B------:R-:W0:Y:S04]  /*2280*/  SHFL.IDX PT, R2, R2, RZ, 0x1f ;  /* 0x00001fff02027589 */ /* 0x000e2800000e0000 */
[----:B------:R1:W-:Y:S04]  /*2290*/  STL [R1+0xb0], RZ ;  /* 0x0000b0ff01007387 */ /* 0x0003e80000100800 */
[----:B------:R1:W-:Y:S04]  /*22a0*/  STL [R1+0xac], RZ ;  /* 0x0000acff01007387 */ /* 0x0003e80000100800 */
[----:B------:R1:W-:Y:S04]  /*22b0*/  STL [R1+0xa8], RZ ;  /* 0x0000a8ff01007387 */ /* 0x0003e80000100800 */
[----:B------:R1:W-:Y:S04]  /*22c0*/  STL [R1+0xa4], RZ ;  /* 0x0000a4ff01007387 */ /* 0x0003e80000100800 */
[----:B------:R1:W-:Y:S04]  /*22d0*/  STL [R1+0xa0], RZ ;  /* 0x0000a0ff01007387 */ /* 0x0003e80000100800 */
[----:B------:R1:W-:Y:S01]  /*22e0*/  STL [R1+0x9c], RZ ;  /* 0x00009cff01007387 */ /* 0x0003e20000100800 */
[----:B0-----:R-:W-:-:S02]  /*22f0*/  R2UR UR16, R2 ;  /* 0x00000000021072ca */ /* 0x001fc400000e0000 */
[----:B------:R-:W-:Y:S01]  /*2300*/  CS2R R2, SRZ ;  /* 0x0000000000027805 */ /* 0x000fe2000001ff00 */
[----:B------:R1:W-:Y:S04]  /*2310*/  STL [R1+0x98], RZ ;  /* 0x000098ff01007387 */ /* 0x0003e80000100800 */
[----:B------:R1:W-:Y:S04]  /*2320*/  STL [R1+0x94], RZ ;  /* 0x000094ff01007387 */ /* 0x0003e80000100800 */
[----:B------:R1:W-:Y:S02]  /*2330*/  STL [R1+0x90], RZ ;  /* 0x000090ff01007387 */ /* 0x0003e40000100800 */
[----:B------:R-:W-:-:S02]  /*2340*/  ULEA.HI UR15, UR16, UR16, URZ, 0x1 ;  /* 0x00000010100f7291 */ /* 0x000fc4000f8f083f */
[----:B------:R1:W-:Y:S02]  /*2350*/  STL [R1+0x8c], RZ ;  /* 0x00008cff01007387 */ /* 0x0003e40000100800 */
[----:B------:R-:W-:Y:S02]  /*2360*/  ULOP3.LUT UR22, UR15, 0xffffe, URZ, 0xc0, !UPT ;  /* 0x000ffffe0f167892 */ /* 0x000fe4000f8ec03f */
[----:B------:R1:W-:Y:S01]  /*2370*/  STL [R1+0x88], RZ ;  /* 0x000088ff01007387 */ /* 0x0003e20000100800 */
[----:B--2---:R-:W-:Y:S02]  /*2380*/  ULEA UR15, UR25, UR23, 0x18 ;  /* 0x00000017190f7291 */ /* 0x004fe4000f8ec03f */
[----:B------:R-:W-:Y:S01]  /*2390*/  UIADD3 UR22, UR16, -UR22, URZ ;  /* 0x8000001610167290 */ /* 0x000fe2000fffe03f */
[----:B------:R1:W-:Y:S01]  /*23a0*/  STL [R1+0x84], RZ ;  /* 0x000084ff01007387 */ /* 0x0003e20000100800 */
[----:B------:R-:W-:Y:S02]  /*23b0*/  UMOV UR25, UR5 ;  /* 0x0000000500197c82 */ /* 0x000fe40008000000 */
[----:B------:R-:W-:Y:S01]  /*23c0*/  ULEA UR22, UR22, UR15, 0xc ;  /* 0x0000000f16167291 */ /* 0x000fe2000f8e603f */
[----:B------:R1:W-:Y:S03]  /*23d0*/  STL [R1+0x80], RZ ;  /* 0x000080ff01007387 */ /* 0x0003e60000100800 */
[----:B------:R-:W-:Y:S01]  /*23e0*/  UIADD3 UR22, UR22, 0x100, URZ ;  /* 0x0000010016167890 */ /* 0x000fe2000fffe03f */
[----:B------:R1:W-:Y:S03]  /*23f0*/  STL [R1+0x7c], RZ ;  /* 0x00007cff01007387 */ /* 0x0003e60000100800 */
[----:B------:R-:W-:Y:S01]  /*2400*/  USHF.R.U32.HI UR16, URZ, 0x4, UR22 ;  /* 0x000000043f107899 */ /* 0x000fe20008011616 */
[----:B------:R1:W-:Y:S03]  /*2410*/  STL [R1+0x78], RZ ;  /* 0x000078ff01007387 */ /* 0x0003e60000100800 */
[----:B------:R-:W-:Y:S01]  /*2420*/  ULOP3.LUT UR16, UR16, 0x3fff, URZ, 0xc0, !UPT ;  /* 0x00003fff10107892 */ /* 0x000fe2000f8ec03f */
[----:B------:R1:W-:Y:S04]  /*2430*/  STL [R1+0x74], RZ ;  /* 0x000074ff01007387 */ /* 0x0003e80000100800 */
        /* <DEDUP_REMOVED lines=28> */
[----:B------:R1:W-:Y:S01]  /*2600*/  STL [R1], RZ ;  /* 0x000000ff01007387 */ /* 0x0003e20000100800 */
[----:B------:R-:W-:Y:S05]  /*2610*/  @!P0 BRA `(.L_x_17) ;  /* 0x00000024003c8947 */ /* 0x000fea0003800000 */
[----:B------:R-:W-:-:S06]  /*2620*/  UISETP.NE.AND UP0, UPT, UR14, 0x3, UPT ;  /* 0x000000030e00788c */ /* 0x000fcc000bf05270 */
[----:B------:R-:W-:-:S13]  /*2630*/  PLOP3.LUT P1, PT, PT, PT, UP0, 0x80, 0x0 ;  /* 0x000000000000781c */ /* 0x000fda0003f2f008 */
[----:B------:R-:W-:Y:S05]  /*2640*/  @!P1 BRA `(.L_x_18) ;  /* 0x0000000000049947 */ /* 0x000fea0003800000 */
[----:B------:R-:W-:Y:S01]  /*2650*/  BPT.TRAP 0x1 ;  /* 0x000000040000795c */ /* 0x000fe20000300000 */
.L_x_18:
[----:B------:R-:W-:Y:S01]  /*2660*/  ULEA UR20, UR5, UR15, 0x3 ;  /* 0x0000000f05147291 */ /* 0x000fe2000f8e183f */
[----:B------:R-:W-:-:S05]  /*2670*/  IMAD.U32 R2, RZ, RZ, UR4 ;  /* 0x00000004ff027e24 */ /* 0x000fca000f8e00ff */
[----:B------:R-:W-:-:S04]  /*2680*/  SHF.L.U32 R2, R2, 0x1f, RZ ;  /* 0x0000001f02027819 */ /* 0x000fc800000006ff */
[----:B------:R0:W2:Y:S01]  /*2690*/  SYNCS.PHASECHK.TRANS64.TRYWAIT P0, [UR20], R2 ;  /* 0x00000002ff0075a7 */ /* 0x0000a20008000154 */
[----:B------:R-:W-:Y:S05]  /*26a0*/  @!P1 BRA `(.L_x_19) ;  /* 0x0000000000049947 */ /* 0x000fea0003800000 */
[----:B------:R-:W-:Y:S01]  /*26b0*/  BPT.TRAP 0x1 ;  /* 0x000000040000795c */ /* 0x000fe20000300000 */
.L_x_19:
[----:B------:R3:W-:Y:S01]  /*26c0*/  STL [R1+0x278], RZ ;  /* 0x000278ff01007387 */ /* 0x0007e20000100800 */
[----:B------:R-:W-:Y:S01]  /*26d0*/  UMOV UR6, 0x2 ;  /* 0x0000000200067882 */ /* 0x000fe20000000000 */
[----:B--2---:R-:W-:Y:S05]  /*26e0*/  @P0 BRA `(.L_x_20) ;  /* 0x0000000000080947 */ /* 0x004fea0003800000 */
[----:B------:R-:W2:Y:S02]  /*26f0*/  SYNCS.PHASECHK.TRANS64.TRYWAIT P0, [UR20], R2 ;  /* 0x00000002ff0075a7 */ /* 0x000ea40008000154 */
[----:B--2---:R-:W-:Y:S05]  /*2700*/  @!P0 BRA `(.L_x_21) ;  /* 0x000001ec000c8947 */ /* 0x004fea0003800000 */
.L_x_20:
[----:B------:R4:W-:Y:S01]  /*2710*/  STL [R1+0x274], RZ ;  /* 0x000274ff01007387 */ /* 0x0009e20000100800 */
[----:B------:R-:W-:Y:S01]  /*2720*/  UIADD3 UR20, UR15, 0x28100, URZ ;  /* 0x000281000f147890 */ /* 0x000fe2000fffe03f */
[----:B------:R-:W-:Y:S01]  /*2730*/  WARPGROUP.ARRIVE ;  /* 0x00000000000079c5 */ /* 0x000fe20000000000 */
[----:B------:R-:W-:Y:S01]  /*2740*/  ULOP3.LUT UR25, UR16, 0x10000, URZ, 0xfc, !UPT ;  /* 0x0001000010197892 */ /* 0x000fe2000f8efc3f */
[----:B------:R4:W-:Y:S01]  /*2750*/  STL [R1+0x270], RZ ;  /* 0x000270ff01007387 */ /* 0x0009e20000100800 */
[----:B------:R-:W-:Y:S01]  /*2760*/  USHF.R.U32.HI UR20, URZ, 0x4, UR20 ;  /* 0x000000043f147899 */ /* 0x000fe20008011614 */
[----:B0-2---:R-:W-:Y:S01]  /*2770*/  CS2R R2, SRZ ;  /* 0x0000000000027805 */ /* 0x005fe2000001ff00 */
[----:B------:R-:W-:Y:S01]  /*2780*/  ULEA UR25, UR5, UR25, 0xb ;  /* 0x0000001905197291 */ /* 0x000fe2000f8e583f */
[----:B------:R4:W-:Y:S01]  /*2790*/  STL [R1+0x26c], RZ ;  /* 0x00026cff01007387 */ /* 0x0009e20000100800 */
[----:B------:R-:W-:Y:S01]  /*27a0*/  ULOP3.LUT UR20, UR20, 0x3fff, URZ, 0xc0, !UPT ;  /* 0x00003fff14147892 */ /* 0x000fe2000f8ec03f */
[----:B------:R-:W-:Y:S01]  /*27b0*/  CS2R R4, SRZ ;  /* 0x0000000000047805 */ /* 0x000fe2000001ff00 */
[----:B------:R-:W-:Y:S01]  /*27c0*/  UMOV UR21, 0x80000020 ;  /* 0x8000002000157882 */ /* 0x000fe20000000000 */
[----:B------:R4:W-:Y:S01]  /*27d0*/  STL [R1+0x268], RZ ;  /* 0x000268ff01007387 */ /* 0x0009e20000100800 */
[----:B------:R-:W-:Y:S01]  /*27e0*/  ULOP3.LUT UR20, UR20, 0x10000, URZ, 0xfc, !UPT ;  /* 0x0001000014147892 */ /* 0x000fe2000f8efc3f */
[----:B------:R-:W-:Y:S01]  /*27f0*/  CS2R R6, SRZ ;  /* 0x0000000000067805 */ /* 0x000fe2000001ff00 */
[----:B------:R-:W-:Y:S01]  /*2800*/  UMOV UR23, 0x80000020 ;  /* 0x8000002000177882 */ /* 0x000fe20000000000 */
[----:B------:R4:W-:Y:S01]  /*2810*/  STL [R1+0x264], RZ ;  /* 0x000264ff01007387 */ /* 0x0009e20000100800 */
[----:B------:R-:W-:Y:S01]  /*2820*/  UIMAD UR28, UR5, 0x180, UR20 ;  /* 0x00000180051c78a4 */ /* 0x000fe2000f8e0214 */
[----:B------:R-:W-:-:S02]  /*2830*/  CS2R R8, SRZ ;  /* 0x0000000000087805 */ /* 0x000fc4000001ff00 */
[----:B------:R-:W-:Y:S01]  /*2840*/  CS2R R10, SRZ ;  /* 0x00000000000a7805 */ /* 0x000fe2000001ff00 */
[----:B------:R4:W-:Y:S01]  /*2850*/  STL [R1+0x260], RZ ;  /* 0x000260ff01007387 */ /* 0x0009e20000100800 */
[----:B------:R-:W-:Y:S01]  /*2860*/  UMOV UR20, UR25 ;  /* 0x0000001900147c82 */ /* 0x000fe20008000000 */
[----:B------:R-:W-:Y:S02]  /*2870*/  CS2R R12, SRZ ;  /* 0x00000000000c7805 */ /* 0x000fe4000001ff00 */
[----:B------:R-:W-:Y:S01]  /*2880*/  CS2R R14, SRZ ;  /* 0x00000000000e7805 */ /* 0x000fe2000001ff00 */
[----:B------:R4:W-:Y:S01]  /*2890*/  STL [R1+0x25c], RZ ;  /* 0x00025cff01007387 */ /* 0x0009e20000100800 */
[----:B------:R-:W-:Y:S01]  /*28a0*/  UMOV UR22, UR28 ;  /* 0x0000001c00167c82 */ /* 0x000fe20008000000 */
[----:B------:R-:W-:Y:S01]  /*28b0*/  CS2R R16, SRZ ;  /* 0x0000000000107805 */ /* 0x000fe2000001ff00 */
[----:B------:R-:W-:Y:S01]  /*28c0*/  QGMMA.64x96x32.F32.E4M3.E4M3 R168, gdesc[UR20], RZ, !UPT ;  /* 0x0160000014a879f3 */ /* 0x000fe2000c7008ff */
[----:B------:R4:W-:Y:S01]  /*28d0*/  STL [R1+0x258], RZ ;  /* 0x000258ff01007387 */ /* 0x0009e20000100800 */
[----:B------:R-:W-:Y:S01]  /*28e0*/  UIADD3 UR20, UR25, 0x200, URZ ;  /* 0x0000020019147890 */ /* 0x000fe2000fffe03f */
[----:B------:R-:W-:Y:S01]  /*28f0*/  CS2R R18, SRZ ;  /* 0x0000000000127805 */ /* 0x000fe2000001ff00 */
[----:B------:R-:W-:Y:S01]  /*2900*/  UMOV UR21, 0x80000020 ;  /* 0x8000002000157882 */ /* 0x000fe20000000000 */
[----:B------:R4:W-:Y:S01]  /*2910*/  STL [R1+0x254], RZ ;  /* 0x000254ff01007387 */ /* 0x0009e20000100800 */
[----:B------:R-:W-:-:S02]  /*2920*/  CS2R R20, SRZ ;  /* 0x0000000000147805 */ /* 0x000fc4000001ff00 */
[----:B------:R-:W-:Y:S02]  /*2930*/  CS2R R22, SRZ ;  /* 0x0000000000167805 */ /* 0x000fe4000001ff00 */
[----:B------:R-:W-:Y:S01]  /*2940*/  CS2R R216, SRZ ;  /* 0x0000000000d87805 */ /* 0x000fe2000001ff00 */
[----:B------:R4:W-:Y:S01]  /*2950*/  STL [R1+0x250], RZ ;  /* 0x000250ff01007387 */ /* 0x0009e20000100800 */
[----:B------:R-:W-:Y:S01]  /*2960*/  CS2R R218, SRZ ;  /* 0x0000000000da7805 */ /* 0x000fe2000001ff00 */
[----:B------:R-:W-:Y:S01]  /*2970*/  QGMMA.64x96x32.F32.E4M3.E4M3 R120, gdesc[UR20], RZ, !UPT ;  /* 0x01600000147879f3 */ /* 0x000fe2000c7008ff */
[----:B------:R-:W-:Y:S01]  /*2980*/  UIADD3 UR20, UR25, 0x400, URZ ;  /* 0x0000040019147890 */ /* 0x000fe2000fffe03f */
[----:B------:R4:W-:Y:S01]  /*2990*/  STL [R1+0x24c], RZ ;  /* 0x00024cff01007387 */ /* 0x0009e20000100800 */
[----:B------:R-:W-:Y:S01]  /*29a0*/  UMOV UR21, 0x80000020 ;  /* 0x8000002000157882 */ /* 0x000fe20000000000 */
[----:B------:R-:W-:Y:S02]  /*29b0*/  CS2R R220, SRZ ;  /* 0x0000000000dc7805 */ /* 0x000fe4000001ff00 */
[----:B------:R-:W-:Y:S01]  /*29c0*/  CS2R R222, SRZ ;  /* 0x0000000000de7805 */ /* 0x000fe2000001ff00 */
[----:B------:R4:W-:Y:S01]  /*29d0*/  STL [R1+0x248], RZ ;  /* 0x000248ff01007387 */ /* 0x0009e20000100800 */
[----:B------:R-:W-:Y:S01]  /*29e0*/  CS2R R224, SRZ ;  /* 0x0000000000e07805 */ /* 0x000fe2000001ff00 */
[----:B------:R-:W-:-:S02]  /*29f0*/  IMAD.MOV.U32 R226, RZ, RZ, RZ ;  /* 0x000000ffffe27224 */ /* 0x000fc400078e00ff */
[----:B------:R4:W-:Y:S01]  /*2a00*/  STL [R1+0x244], RZ ;  /* 0x000244ff01007387 */ /* 0x0009e20000100800 */
[----:B------:R-:W-:Y:S01]  /*2a10*/  QGMMA.64x96x32.F32.E4M3.E4M3 R72, gdesc[UR20], RZ, !UPT ;  /* 0x01600000144879f3 */ /* 0x000fe2000c7008ff */
[----:B------:R-:W-:Y:S02]  /*2a20*/  UIADD3 UR20, UR25, 0x600, URZ ;  /* 0x0000060019147890 */ /* 0x000fe4000fffe03f */
[----:B------:R4:W-:Y:S01]  /*2a30*/  STL [R1+0x240], RZ ;  /* 0x000240ff01007387 */ /* 0x0009e20000100800 */
[----:B------:R-:W-:-:S03]  /*2a40*/  UMOV UR21, 0x80000020 ;  /* 0x8000002000157882 */ /* 0x000fc60000000000 */
[----:B------:R4:W-:Y:S03]  /*2a50*/  STL [R1+0x23c], RZ ;  /* 0x00023cff01007387 */ /* 0x0009e60000100800 */
[----:B------:R-:W-:Y:S01]  /*2a60*/  QGMMA.64x96x32.F32.E4M3.E4M3 R24, gdesc[UR20], RZ, !UPT ;  /* 0x01600000141879f3 */ /* 0x000fe2000c7008ff */
[----:B------:R4:W-:Y:S01]  /*2a70*/  STL [R1+0x238], RZ ;  /* 0x000238ff01007387 */ /* 0x0009e20000100800 */
[----:B------:R-:W-:Y:S02]  /*2a80*/  UIADD3 UR20, UR25, 0x2, URZ ;  /* 0x0000000219147890 */ /* 0x000fe4000fffe03f */
[----:B------:R-:W-:Y:S01]  /*2a90*/  UIADD3 UR22, UR28, 0x2, URZ ;  /* 0x000000021c167890 */ /* 0x000fe2000fffe03f */
[----:B------:R4:W-:Y:S01]  /*2aa0*/  STL [R1+0x234], RZ ;  /* 0x000234ff01007387 */ /* 0x0009e20000100800 */
[----:B------:R-:W-:Y:S01]  /*2ab0*/  UMOV UR21, 0x80000020 ;  /* 0x8000002000157882 */ /* 0x000fe20000000000 */
[----:B------:R-:W-:-:S02]  /*2ac0*/  UMOV UR23, 0x80000020 ;  /* 0x8000002000177882 */ /* 0x000fc40000000000 */
        /* <DEDUP_REMOVED lines=12> */
[----:B------:R4:W-:Y:S01]  /*2b90*/  STL [R1+0x200], RZ ;  /* 0x000200ff01007387 */ /* 0x0009e20000100800 */
[----:B------:R-:W-:Y:S03]  /*2ba0*/  QGMMA.64x96x32.F32.E4M3.E4M3 R168, gdesc[UR20], R168 ;  /* 0x0160000014a879f3 */ /* 0x000fe600087008a8 */
[----:B------:R4:W-:Y:S01]  /*2bb0*/  STL [R1+0x1fc], RZ ;  /* 0x0001fcff01007387 */ /* 0x0009e20000100800 */
[----:B------:R-:W-:Y:S01]  /*2bc0*/  UIADD3 UR20, UR25, 0x202, URZ ;  /* 0x0000020219147890 */ /* 0x000fe2000fffe03f */
[----:B------:R-:W-:-:S02]  /*2bd0*/  UMOV UR21, 0x80000020 ;  /* 0x8000002000157882 */ /* 0x000fc40000000000 */
[----:B------:R4:W-:Y:S04]  /*2be0*/  STL [R1+0x1f8], RZ ;  /* 0x0001f8ff01007387 */ /* 0x0009e80000100800 */
[----:B------:R4:W-:Y:S02]  /*2bf0*/  STL [R1+0x1f4], RZ ;  /* 0x0001f4ff01007387 */ /* 0x0009e40000100800 */
[----:B------:R-:W-:Y:S01]  /*2c00*/  QGMMA.64x96x32.F32.E4M3.E4M3 R120, gdesc[UR20], R120 ;  /* 0x01600000147879f3 */ /* 0x000fe20008700878 */
[----:B------:R-:W-:Y:S01]  /*2c10*/  UIADD3 UR20, UR25, 0x402, URZ ;  /* 0x0000040219147890 */ /* 0x000fe2000fffe03f */
[----:B------:R4:W-:Y:S01]  /*2c20*/  STL [R1+0x1f0], RZ ;  /* 0x0001f0ff01007387 */ /* 0x0009e20000100800 */
[----:B------:R-:W-:-:S03]  /*2c30*/  UMOV UR21, 0x80000020 ;  /* 0x8000002000157882 */ /* 0x000fc60000000000 */
[----:B------:R4:W-:Y:S04]  /*2c40*/  STL [R1+0x1ec], RZ ;  /* 0x0001ecff01007387 */ /* 0x0009e80000100800 */
[----:B------:R4:W-:Y:S01]  /*2c50*/  STL [R1+0x1e8], RZ ;  /* 0x0001e8ff01007387 */ /* 0x0009e20000100800 */
[----:B------:R-:W-:Y:S01]  /*2c60*/  QGMMA.64x96x32.F32.E4M3.E4M3 R72, gdesc[UR20], R72 ;  /* 0x01600000144879f3 */ /* 0x000fe20008700848 */
[----:B------:R-:W-:Y:S02]  /*2c70*/  UIADD3 UR20, UR25, 0x602, URZ ;  /* 0x0000060219147890 */ /* 0x000fe4000fffe03f */
[----:B------:R4:W-:Y:S01]  /*2c80*/  STL [R1+0x1e4], RZ ;  /* 0x0001e4ff01007387 */ /* 0x0009e20000100800 */
[----:B------:R-:W-:-:S03]  /*2c90*/  UMOV UR21, 0x80000020 ;  /* 0x8000002000157882 */ /* 0x000fc60000000000 */
[----:B------:R4:W-:Y:S03]  /*2ca0*/  STL [R1+0x1e0], RZ ;  /* 0x0001e0ff01007387 */ /* 0x0009e60000100800 */
[----:B------:R-:W-:Y:S01]  /*2cb0*/  QGMMA.64x96x32.F32.E4M3.E4M3 R24, gdesc[UR20], R24, gsb0 ;  /* 0x01600000141879f3 */ /* 0x000fe20008000818 */
[----:B------:R4:W-:Y:S01]  /*2cc0*/  STL [R1+0x1dc], RZ ;  /* 0x0001dcff01007387 */ /* 0x0009e20000100800 */
[----:B------:R-:W-:Y:S02]  /*2cd0*/  ULDC UR20, c[0x0][0x50c] ;  /* 0x0001430000147ab9 */ /* 0x000fe40000000800 */
[----:B------:R-:W-:Y:S01]  /*2ce0*/  UISETP.NE.AND UP0, UPT, UR20, 0x2, UPT ;  /* 0x000000021400788c */ /* 0x000fe2000bf05270 */
[----:B------:R4:W-:Y:S03]  /*2cf0*/  STL [R1+0x1d8], RZ ;  /* 0x0001d8ff01007387 */ /* 0x0009e60000100800 */
[----:B------:R-:W-:Y:S01]  /*2d00*/  USEL UR20, URZ, 0x1, UP0 ;  /* 0x000000013f147887 */ /* 0x000fe20008000000 */
[----:B------:R4:W-:Y:S04]  /*2d10*/  STL [R1+0x1d4], RZ ;  /* 0x0001d4ff01007387 */ /* 0x0009e80000100800 */
[----:B------:R4:W-:Y:S01]  /*2d20*/  STL [R1+0x1d0], RZ ;  /* 0x0001d0ff01007387 */ /* 0x0009e20000100800 */
[----:B------:R-:W-:-:S03]  /*2d30*/  ISETP.NE.AND P0, PT, RZ, UR20, PT ;  /* 0x00000014ff007c0c */ /* 0x000fc6000bf05270 */
        /* <DEDUP_REMOVED lines=117> */
[----:B------:R-:W-:Y:S02]  /*3490*/  WARPGROUP.DEPBAR.LE gsb0, 0x0 ;  /* 0x00008000000079c5 */ /* 0x000fe40000010000 */
[----:B------:R-:W-:-:S01]  /*34a0*/  FADD R227, RZ, R201 ;  /* 0x000000c9ffe37221 */ /* 0x000fc20000000000 */
[----:B------:R-:W-:Y:S01]  /*34b0*/  FADD R226, RZ, R168 ;  /* 0x000000a8ffe27221 */ /* 0x000fe20000000000 */
[----:B------:R-:W-:-:S01]  /*34c0*/  FADD R225, RZ, R169 ;  /* 0x000000a9ffe17221 */ /* 0x000fc20000000000 */
[----:B------:R-:W-:Y:S01]  /*34d0*/  FADD R224, RZ, R170 ;  /* 0x000000aaffe07221 */ /* 0x000fe20000000000 */
[----:B------:R-:W-:-:S01]  /*34e0*/  FADD R223, RZ, R171 ;  /* 0x000000abffdf7221 */ /* 0x000fc20000000000 */
[----:B------:R0:W-:Y:S01]  /*34f0*/  STL [R1], R227 ;  /* 0x000000e301007387 */ /* 0x0001e20000100800 */
[----:B------:R-:W-:-:S01]  /*3500*/  FADD R222, RZ, R172 ;  /* 0x000000acffde7221 */ /* 0x000fc20000000000 */
[----:B------:R-:W-:Y:S01]  /*3510*/  FADD R221, RZ, R173 ;  /* 0x000000adffdd7221 */ /* 0x000fe20000000000 */
[----:B------:R-:W-:-:S01]  /*3520*/  FADD R220, RZ, R174 ;  /* 0x000000aeffdc7221 */ /* 0x000fc20000000000 */
[----:B------:R-:W-:Y:S01]  /*3530*/  FADD R219, RZ, R175 ;  /* 0x000000afffdb7221 */ /* 0x000fe20000000000 */
[----:B------:R-:W-:-:S01]  /*3540*/  FADD R218, RZ, R176 ;  /* 0x000000b0ffda7221 */ /* 0x000fc20000000000 */
[----:B------:R-:W-:Y:S01]  /*3550*/  FADD R217, RZ, R177 ;  /* 0x000000b1ffd97221 */ /* 0x000fe20000000000 */
[----:B------:R-:W-:-:S01]  /*3560*/  FADD R216, RZ, R178 ;  /* 0x000000b2ffd87221 */ /* 0x000fc20000000000 */
[----:B------:R-:W-:Y:S01]  /*3570*/  FADD R23, RZ, R179 ;  /* 0x000000b3ff177221 */ /* 0x000fe20000000000 */
[----:B------:R-:W-:-:S01]  /*3580*/  FADD R22, RZ, R180 ;  /* 0x000000b4ff167221 */ /* 0x000fc20000000000 */
[----:B0-----:R-:W-:Y:S01]  /*3590*/  FADD R227, RZ, R202 ;  /* 0x000000caffe37221 */ /* 0x001fe20000000000 */
[----:B------:R-:W-:-:S01]  /*35a0*/  FADD R21, RZ, R181 ;  /* 0x000000b5ff157221 */ /* 0x000fc20000000000 */
[----:B------:R-:W-:Y:S01]  /*35b0*/  FADD R20, RZ, R182 ;  /* 0x000000b6ff147221 */ /* 0x000fe20000000000 */
[----:B------:R-:W-:-:S01]  /*35c0*/  FADD R19, RZ, R183 ;  /* 0x000000b7ff137221 */ /* 0x000fc20000000000 */
[----:B------:R-:W-:Y:S01]  /*35d0*/  FADD R18, RZ, R184 ;  /* 0x000000b8ff127221 */ /* 0x000fe20000000000 */
[----:B------:R0:W-:Y:S01]  /*35e0*/  STL [R1+0x4], R227 ;  /* 0x000004e301007387 */ /* 0x0001e20000100800 */
        /* <DEDUP_REMOVED lines=18> */
[----:B------:R-:W-:Y:S01]  /*3710*/  UMOV UR6, URZ ;  /* 0x0000003f00067c82 */ /* 0x000fe20008000000 */
[----:B0-----:R-:W-:-:S05]  /*3720*/  FADD R227, RZ, R204 ;  /* 0x000000ccffe37221 */ /* 0x001fca0000000000 */
[----:B------:R0:W-:Y:S02]  /*3730*/  STL [R1+0xc], R227 ;  /* 0x00000ce301007387 */ /* 0x0001e40000100800 */
        /* <DEDUP_REMOVED lines=310> */
.L_x_22:
[----:B------:R-:W-:-:S04]  /*4aa0*/  UIADD3 UR25, UR5, 0x1, URZ ;  /* 0x0000000105197890 */ /* 0x000fc8000fffe03f */
[----:B------:R-:W-:-:S04]  /*4ab0*/  UISETP.NE.AND UP0, UPT, UR25, 0x5, UPT ;  /* 0x000000051900788c */ /* 0x000fc8000bf05270 */
[----:B------:R-:W-:Y:S02]  /*4ac0*/  USEL UR21, URZ, 0x1, UP0 ;  /* 0x000000013f157887 */ /* 0x000fe40008000000 */
[----:B------:R-:W-:Y:S02]  /*4ad0*/  USEL UR25, UR25, URZ, UP0 ;  /* 0x0000003f19197287 */ /* 0x000fe40008000000 */
[----:B------:R-:W-:-:S06]  /*4ae0*/  ULOP3.LUT UR21, UR4, UR21, URZ, 0x3c, !UPT ;  /* 0x0000001504157292 */ /* 0x000fcc000f8e3c3f */
[----:B0-----:R-:W-:Y:S01]  /*4af0*/  IMAD.U32 R227, RZ, RZ, UR21 ;  /* 0x00000015ffe37e24 */ /* 0x001fe2000f8e00ff */
[----:B------:R-:W-:-:S06]  /*4b00*/  UMOV UR21, 0x1 ;  /* 0x0000000100157882 */ /* 0x000fcc0000000000 */
.L_x_17:
[----:B------:R-:W-:-:S04]  /*4b10*/  UISETP.LT.AND UP0, UPT, UR17, 0x1, UPT ;  /* 0x000000011100788c */ /* 0x000fc8000bf01270 */
[----:B------:R-:W-:-:S04]  /*4b20*/  USEL UR22, UR17, 0x1, UP0 ;  /* 0x0000000111167887 */ /* 0x000fc80008000000 */
[----:B------:R-:W-:-:S04]  /*4b30*/  UIADD3 UR22, UR17, -UR22, URZ ;  /* 0x8000001611167290 */ /* 0x000fc8000fffe03f */
[----:B------:R-:W-:-:S06]  /*4b40*/  UISETP.GE.AND UP0, UPT, UR22, 0x1, UPT ;  /* 0x000000011600788c */ /* 0x000fcc000bf06270 */
[----:B------:R-:W-:-:S13]  /*4b50*/  PLOP3.LUT P0, PT, PT, PT, UP0, 0x80, 0x0 ;  /* 0x000000000000781c */ /* 0x000fda0003f0f008 */
[----:B------:R-:W-:Y:S05]  /*4b60*/  @!P0 BRA `(.L_x_23) ;  /* 0x0000002400fc8947 */ /* 0x000fea0003800000 */
[----:B------:R-:W-:Y:S01]  /*4b70*/  IMAD.U32 R228, RZ, RZ, UR22 ;  /* 0x00000016ffe47e24 */ /* 0x000fe2000f8e00ff */
[----:B------:R-:W-:Y:S01]  /*4b80*/  UMOV UR28, UR5 ;  /* 0x00000005001c7c82 */ /* 0x000fe20008000000 */
[----:B------:R-:W-:-:S05]  /*4b90*/  ULDC UR30, c[0x0][0x50c] ;  /* 0x00014300001e7ab9 */ /* 0x000fca0000000800 */
.L_x_31:
[----:B------:R-:W-:-:S06]  /*4ba0*/  UISETP.NE.AND UP0, UPT, UR14, 0x3, UPT ;  /* 0x000000030e00788c */ /* 0x000fcc000bf05270 */
[----:B------:R-:W-:-:S13]  /*4bb0*/  PLOP3.LUT P1, PT, PT, PT, UP0, 0x80, 0x0 ;  /* 0x000000000000781c */ /* 0x000fda0003f2f008 */
[----:B-----5:R-:W-:Y:S05]  /*4bc0*/  @!P1 BRA `(.L_x_24) ;  /* 0x0000000000049947 */ /* 0x020fea0003800000 */
[----:B------:R-:W-:Y:S01]  /*4bd0*/  BPT.TRAP 0x1 ;  /* 0x000000040000795c */ /* 0x000fe20000300000 */
.L_x_24:
[----:B------:R-:W0:Y:S01]  /*4be0*/  S2UR UR22, SR_CgaCtaId ;  /* 0x00000000001679c3 */ /* 0x000e220000008800 */
[----:B------:R-:W-:Y:S01]  /*4bf0*/  UMOV UR15, 0x400 ;  /* 0x00000400000f7882 */ /* 0x000fe20000000000 */
[----:B------:R-:W-:Y:S01]  /*4c00*/  SHF.L.U32 R229, R227, 0x1f, RZ ;  /* 0x0000001fe3e57819 */ /* 0x000fe200000006ff */
[----:B0-----:R-:W-:-:S04]  /*4c10*/  ULEA UR15, UR22, UR15, 0x18 ;  /* 0x0000000f160f7291 */ /* 0x001fc8000f8ec03f */
[----:B------:R-:W-:-:S09]  /*4c20*/  ULEA UR22, UR25, UR15, 0x3 ;  /* 0x0000000f19167291 */ /* 0x000fd2000f8e183f */
[----:B------:R0:W2:Y:S01]  /*4c30*/  SYNCS.PHASECHK.TRANS64.TRYWAIT P0, [UR22], R229 ;  /* 0x000000e5ff0075a7 */ /* 0x0000a20008000156 */
[----:B------:R-:W-:Y:S05]  /*4c40*/  @!P1 BRA `(.L_x_25) ;  /* 0x0000000000049947 */ /* 0x000fea0003800000 */
[----:B------:R-:W-:Y:S01]  /*4c50*/  BPT.TRAP 0x1 ;  /* 0x000000040000795c */ /* 0x000fe20000300000 */
.L_x_25:
[----:B--2---:R-:W-:Y:S05]  /*4c60*/  @P0 BRA `(.L_x_26) ;  /* 0x0000000000080947 */ /* 0x004fea0003800000 */
[----:B------:R-:W2:Y:S02]  /*4c70*/  SYNCS.PHASECHK.TRANS64.TRYWAIT P0, [UR22], R229 ;  /* 0x000000e5ff0075a7 */ /* 0x000ea40008000156 */
[----:B--2---:R-:W-:Y:S05]  /*4c80*/  @!P0 BRA `(.L_x_27) ;  /* 0x000001c400c48947 */ /* 0x004fea0003800000 */
.L_x_26:
[----:B------:R-:W-:Y:S01]  /*4c90*/  UIADD3 UR22, UR15, 0x28100, URZ ;  /* 0x000281000f167890 */ /* 0x000fe2000fffe03f */
[----:B------:R-:W-:Y:S01]  /*4ca0*/  WARPGROUP.ARRIVE ;  /* 0x00000000000079c5 */ /* 0x000fe20000000000 */
[----:B------:R-:W-:Y:S02]  /*4cb0*/  UISETP.NE.AND UP0, UPT, UR20, URZ, UPT ;  /* 0x0000003f1400728c */ /* 0x000fe4000bf05270 */
[----:B------:R-:W-:Y:S02]  /*4cc0*/  USHF.R.U32.HI UR22, URZ, 0x4, UR22 ;  /* 0x000000043f167899 */ /* 0x000fe40008011616 */
[----:B------:R-:W-:Y:S02]  /*4cd0*/  USEL UR21, UR21, URZ, !UP0 ;  /* 0x0000003f15157287 */ /* 0x000fe4000c000000 */
[----:B------:R-:W-:Y:S02]  /*4ce0*/  ULOP3.LUT UR22, UR22, 0x3fff, URZ, 0xc0, !UPT ;  /* 0x00003fff16167892 */ /* 0x000fe4000f8ec03f */
[----:B------:R-:W-:-:S02]  /*4cf0*/  ULOP3.LUT UR29, UR16, 0x10000, URZ, 0xfc, !UPT ;  /* 0x00010000101d7892 */ /* 0x000fc4000f8efc3f */
[----:B------:R-:W-:Y:S02]  /*4d00*/  ULOP3.LUT UR22, UR22, 0x10000, URZ, 0xfc, !UPT ;  /* 0x0001000016167892 */ /* 0x000fe4000f8efc3f */
[----:B------:R-:W-:Y:S02]  /*4d10*/  UISETP.NE.U32.AND UP0, UPT, UR21, URZ, UPT ;  /* 0x0000003f1500728c */ /* 0x000fe4000bf05070 */
[----:B------:R-:W-:Y:S02]  /*4d20*/  ULEA UR29, UR25, UR29, 0xb ;  /* 0x0000001d191d7291 */ /* 0x000fe4000f8e583f */
[----:B------:R-:W-:Y:S01]  /*4d30*/  UIMAD UR31, UR25, 0x180, UR22 ;  /* 0x00000180191f78a4 */ /* 0x000fe2000f8e0216 */
[----:B------:R-:W-:Y:S01]  /*4d40*/  UMOV UR21, 0x80000020 ;  /* 0x8000002000157882 */ /* 0x000fe20000000000 */
[----:B------:R-:W-:Y:S01]  /*4d50*/  UMOV UR23, 0x80000020 ;  /* 0x8000002000177882 */ /* 0x000fe20000000000 */
[----:B------:R-:W-:Y:S02]  /*4d60*/  UIADD3 UR6, UR6, 0x2, URZ ;  /* 0x0000000206067890 */ /* 0x000fe4000fffe03f */
[----:B------:R-:W-:-:S02]  /*4d70*/  UMOV UR20, UR29 ;  /* 0x0000001d00147c82 */ /* 0x000fc40008000000 */
[----:B------:R-:W-:Y:S02]  /*4d80*/  UMOV UR22, UR31 ;  /* 0x0000001f00167c82 */ /* 0x000fe40008000000 */
[----:B------:R-:W-:Y:S01]  /*4d90*/  QGMMA.64x96x32.F32.E4M3.E4M3 R168, gdesc[UR20], R168, UP0 ;  /* 0x0160000014a879f3 */ /* 0x000fe2000bf008a8 */
[----:B------:R-:W-:Y:S01]  /*4da0*/  UIADD3 UR20, UR29, 0x200, URZ ;  /* 0x000002001d147890 */ /* 0x000fe2000fffe03f */
[----:B------:R-:W-:-:S08]  /*4db0*/  UMOV UR21, 0x80000020 ;  /* 0x8000002000157882 */ /* 0x000fd00000000000 */
[----:B------:R-:W-:Y:S01]  /*4dc0*/  QGMMA.64x96x32.F32.E4M3.E4M3 R120, gdesc[UR20], R120, UP0 ;  /* 0x01600000147879f3 */ /* 0x000fe2000bf00878 */
[----:B------:R-:W-:Y:S01]  /*4dd0*/  UIADD3 UR20, UR29, 0x400, URZ ;  /* 0x000004001d147890 */ /* 0x000fe2000fffe03f */
[----:B------:R-:W-:-:S08]  /*4de0*/  UMOV UR21, 0x80000020 ;  /* 0x8000002000157882 */ /* 0x000fd00000000000 */
[----:B------:R-:W-:Y:S01]  /*4df0*/  QGMMA.64x96x32.F32.E4M3.E4M3 R72, gdesc[UR20], R72, UP0 ;  /* 0x01600000144879f3 */ /* 0x000fe2000bf00848 */
[----:B------:R-:W-:Y:S01]  /*4e00*/  UIADD3 UR20, UR29, 0x600, URZ ;  /* 0x000006001d147890 */ /* 0x000fe2000fffe03f */
[----:B------:R-:W-:-:S08]  /*4e10*/  UMOV UR21, 0x80000020 ;  /* 0x8000002000157882 */ /* 0x000fd00000000000 */
[----:B------:R-:W-:Y:S01]  /*4e20*/  QGMMA.64x96x32.F32.E4M3.E4M3 R24, gdesc[UR20], R24, UP0 ;  /* 0x01600000141879f3 */ /* 0x000fe2000bf00818 */
[----:B------:R-:W-:Y:S02]  /*4e30*/  UIADD3 UR20, UR29, 0x2, URZ ;  /* 0x000000021d147890 */ /* 0x000fe4000fffe03f */
[----:B------:R-:W-:Y:S01]  /*4e40*/  UIADD3 UR22, UR31, 0x2, URZ ;  /* 0x000000021f167890 */ /* 0x000fe2000fffe03f */
[----:B------:R-:W-:Y:S01]  /*4e50*/  UMOV UR21, 0x80000020 ;  /* 0x8000002000157882 */ /* 0x000fe20000000000 */
[----:B------:R-:W-:Y:S01]  /*4e60*/  UMOV UR23, 0x80000020 ;  /* 0x8000002000177882 */ /* 0x000fe20000000000 */
[----:B------:R-:W-:-:S06]  /*4e70*/  UISETP.NE.AND UP0, UPT, UR6, UR30, UPT ;  /* 0x0000001e0600728c */ /* 0x000fcc000bf05270 */
[----:B------:R-:W-:Y:S01]  /*4e80*/  QGMMA.64x96x32.F32.E4M3.E4M3 R168, gdesc[UR20], R168 ;  /* 0x0160000014a879f3 */ /* 0x000fe200087008a8 */
[----:B------:R-:W-:Y:S01]  /*4e90*/  UIADD3 UR20, UR29, 0x202, URZ ;  /* 0x000002021d147890 */ /* 0x000fe2000fffe03f */
[----:B------:R-:W-:-:S08]  /*4ea0*/  UMOV UR21, 0x80000020 ;  /* 0x8000002000157882 */ /* 0x000fd00000000000 */
[----:B------:R-:W-:Y:S01]  /*4eb0*/  QGMMA.64x96x32.F32.E4M3.E4M3 R120, gdesc[UR20], R120 ;  /* 0x01600000147879f3 */ /* 0x000fe20008700878 */
[----:B------:R-:W-:Y:S01]  /*4ec0*/  UIADD3 UR20, UR29, 0x402, URZ ;  /* 0x000004021d147890 */ /* 0x000fe2000fffe03f */
[----:B------:R-:W-:-:S08]  /*4ed0*/  UMOV UR21, 0x80000020 ;  /* 0x8000002000157882 */ /* 0x000fd00000000000 */
[----:B------:R-:W-:Y:S01]  /*4ee0*/  QGMMA.64x96x32.F32.E4M3.E4M3 R72, gdesc[UR20], R72 ;  /* 0x01600000144879f3 */ /* 0x000fe20008700848 */
[----:B------:R-:W-:Y:S01]  /*4ef0*/  UIADD3 UR20, UR29, 0x602, URZ ;  /* 0x000006021d147890 */ /* 0x000fe2000fffe03f */
[----:B------:R-:W-:-:S08]  /*4f00*/  UMOV UR21, 0x80000020 ;  /* 0x8000002000157882 */ /* 0x000fd00000000000 */
[----:B------:R-:W-:Y:S01]  /*4f10*/  QGMMA.64x96x32.F32.E4M3.E4M3 R24, gdesc[UR20], R24, gsb0 ;  /* 0x01600000141879f3 */ /* 0x000fe20008000818 */
[----:B------:R-:W-:-:S06]  /*4f20*/  USEL UR20, URZ, 0x1, UP0 ;  /* 0x000000013f147887 */ /* 0x000fcc0008000000 */
[----:B------:R-:W-:Y:S01]  /*4f30*/  ISETP.NE.AND P0, PT, RZ, UR20, PT ;  /* 0x00000014ff007c0c */ /* 0x000fe2000bf05270 */
[----:B------:R-:W-:-:S12]  /*4f40*/  WARPGROUP.DEPBAR.LE gsb0, 0x1 ;  /* 0x00008000000079c5 */ /* 0x000fd80000010100 */
[----:B------:R-:W-:Y:S05]  /*4f50*/  @!P0 BRA `(.L_x_28) ;  /* 0x0000002000888947 */ /* 0x000fea0003800000 */
[----:B------:R-:W-:Y:S02]  /*4f60*/  WARPGROUP.DEPBAR.LE gsb0, 0x0 ;  /* 0x00008000000079c5 */ /* 0x000fe40000010000 */
[----:B------:R-:W-:-:S01]  /*4f70*/  FADD R226, R168, R226 ;  /* 0x000000e2a8e27221 */ /* 0x000fc20000000000 */
[----:B------:R2:W-:Y:S01]  /*4f80*/  STL [R1+0x298], R227 ;  /* 0x000298e301007387 */ /* 0x0005e20000100800 */
[----:B------:R-:W-:-:S01]  /*4f90*/  FADD R225, R169, R225 ;  /* 0x000000e1a9e17221 */ /* 0x000fc20000000000 */
[----:B------:R-:W-:Y:S01]  /*4fa0*/  FADD R224, R170, R224 ;  /* 0x000000e0aae07221 */ /* 0x000fe20000000000 */
[----:B------:R-:W-:-:S01]  /*4fb0*/  FADD R223, R171, R223 ;  /* 0x000000dfabdf7221 */ /* 0x000fc20000000000 */
[----:B--2---:R-:W2:Y:S04]  /*4fc0*/  LDL.LU R227, [R1+0x14] ;  /* 0x0000140001e37983 */ /* 0x004ea80000300800 */
[----:B-----5:R0:W-:Y:S04]  /*4fd0*/  STL [R1+0x294], R0 ;  /* 0x0002940001007387 */ /* 0x0201e80000100800 */
[----:B0-----:R-:W3:Y:S04]  /*4fe0*/  LDL.LU R0, [R1+0x10] ;  /* 0x0000100001007983 */ /* 0x001ee80000300800 */
[----:B------:R0:W-:Y:S04]  /*4ff0*/  STL [R1+0x29c], R226 ;  /* 0x00029ce201007387 */ /* 0x0001e80000100800 */
[----:B0-----:R-:W4:Y:S04]  /*5000*/  LDL.LU R226, [R1+0xc] ;  /* 0x00000c0001e27983 */ /* 0x001f280000300800 */
[----:B------:R0:W-:Y:S04]  /*5010*/  STL [R1+0x2a0], R225 ;  /* 0x0002a0e101007387 */ /* 0x0001e80000100800 */
[----:B0-----:R-:W4:Y:S04]  /*5020*/  LDL.LU R225, [R1+0x8] ;  /* 0x0000080001e17983 */ /* 0x001f280000300800 */
[----:B------:R0:W-:Y:S04]  /*5030*/  STL [R1+0x2a4], R224 ;  /* 0x0002a4e001007387 */ /* 0x0001e80000100800 */
[----:B0-----:R-:W4:Y:S04]  /*5040*/  LDL.LU R224, [R1+0x4] ;  /* 0x0000040001e07983 */ /* 0x001f280000300800 */
[----:B------:R0:W-:Y:S04]  /*5050*/  STL [R1+0x2a8], R223 ;  /* 0x0002a8df01007387 */ /* 0x0001e80000100800 */
[----:B0-----:R-:W4:Y:S01]  /*5060*/  LDL.LU R223, [R1] ;  /* 0x0000000001df7983 */ /* 0x001f220000300800 */
[----:B------:R-:W-:-:S01]  /*5070*/  FADD R222, R172, R222 ;  /* 0x000000deacde7221 */ /* 0x000fc20000000000 */
[----:B------:R-:W-:Y:S01]  /*5080*/  FADD R221, R173, R221 ;  /* 0x000000ddaddd7221 */ /* 0x000fe20000000000 */
[----:B------:R-:W-:-:S01]  /*5090*/  FADD R220, R174, R220 ;  /* 0x000000dcaedc7221 */ /* 0x000fc20000000000 */
[----:B------:R-:W-:Y:S01]  /*50a0*/  FADD R219, R175, R219 ;  /* 0x000000dbafdb7221 */ /* 0x000fe20000000000 */
[----:B------:R-:W-:-:S01]  /*50b0*/  FADD R218, R176, R218 ;  /* 0x000000dab0da7221 */ /* 0x000fc20000000000 */
[----:B------:R-:W-:Y:S01]  /*50c0*/  STL [R1+0x2ac], R222 ;  /* 0x0002acde01007387 */ /* 0x000fe20000100800 */
        /* <DEDUP_REMOVED lines=31> */
[----:B------:R-:W-:Y:S04]  /*52c0*/  STL [R1+0x2cc], R22 ;  /* 0x0002cc1601007387 */ /* 0x000fe80000100800 */
[----:B------:R-:W-:Y:S04]  /*52d0*/  STL [R1+0x2d0], R21 ;  /* 0x0002d01501007387 */ /* 0x000fe80000100800 */
[----:B------:R-:W-:Y:S01]  /*52e0*/  STL [R1+0x2d4], R20 ;  /* 0x0002d41401007387 */ /* 0x000fe20000100800 */
[----:B--2---:R-:W-:-:S01]  /*52f0*/  FADD R227, R206, R227 ;  /* 0x000000e3cee37221 */ /* 0x004fc20000000000 */
[----:B---3--:R-:W-:Y:S01]  /*5300*/  FADD R0, R205, R0 ;  /* 0x00000000cd007221 */ /* 0x008fe20000000000 */
[----:B----4-:R-:W-:-:S01]  /*5310*/  FADD R226, R204, R226 ;  /* 0x000000e2cce27221 */ /* 0x010fc20000000000 */
[----:B------:R-:W-:Y:S01]  /*5320*/  FADD R225, R203, R225 ;  /* 0x000000e1cbe17221 */ /* 0x000fe20000000000 */
[----:B------:R-:W-:-:S01]  /*5330*/  FADD R224, R202, R224 ;  /* 0x000000e0cae07221 */ /* 0x000fc20000000000 */
[----:B------:R-:W-:-:S05]  /*5340*/  FADD R223, R201, R223 ;  /* 0x000000dfc9df7221 */ /* 0x000fca0000000000 */
[----:B------:R-:W-:Y:S04]  /*5350*/  STL [R1], R223 ;  /* 0x000000df01007387 */ /* 0x000fe80000100800 */
[----:B------:R-:W-:Y:S04]  /*5360*/  STL [R1+0x4], R224 ;  /* 0x000004e001007387 */ /* 0x000fe80000100800 */
[----:B------:R-:W-:Y:S04]  /*5370*/  STL [R1+0x8], R225 ;  /* 0x000008e101007387 */ /* 0x000fe80000100800 */
[----:B------:R0:W-:Y:S04]  /*5380*/  STL [R1+0x14], R227 ;  /* 0x000014e301007387 */ /* 0x0001e80000100800 */
[----:B------:R2:W-:Y:S04]  /*5390*/  STL [R1+0xc], R226 ;  /* 0x00000ce201007387 */ /* 0x0005e80000100800 */
[----:B0-----:R-:W3:Y:S04]  /*53a0*/  LDL.LU R227, [R1+0x18] ;  /* 0x0000180001e37983 */ /* 0x001ee80000300800 */
[----:B------:R0:W-:Y:S04]  /*53b0*/  STL [R1+0x10], R0 ;  /* 0x0000100001007387 */ /* 0x0001e80000100800 */
[----:B--2---:R-:W2:Y:S04]  /*53c0*/  LDL.LU R226, [R1+0x1c] ;  /* 0x00001c0001e27983 */ /* 0x004ea80000300800 */
[----:B------:R-:W4:Y:S04]  /*53d0*/  LDL.LU R225, [R1+0x20] ;  /* 0x0000200001e17983 */ /* 0x000f280000300800 */
        /* <DEDUP_REMOVED lines=13> */
[----:B0-----:R-:W4:Y:S01]  /*54b0*/  LDL.LU R0, [R1+0x58] ;  /* 0x0000580001007983 */ /* 0x001f220000300800 */
[----:B---3--:R-:W-:-:S05]  /*54c0*/  FADD R227, R207, R227 ;  /* 0x000000e3cfe37221 */ /* 0x008fca0000000000 */
[----:B------:R0:W-:Y:S01]  /*54d0*/  STL [R1+0x18], R227 ;  /* 0x000018e301007387 */ /* 0x0001e20000100800 */
[----:B--2---:R-:W-:-:S01]  /*54e0*/  FADD R226, R208, R226 ;  /* 0x000000e2d0e27221 */ /* 0x004fc20000000000 */
[----:B----4-:R-:W-:-:S04]  /*54f0*/  FADD R225, R209, R225 ;  /* 0x000000e1d1e17221 */ /* 0x010fc80000000000 */
[----:B------:R2:W-:Y:S01]  /*5500*/  STL [R1+0x1c], R226 ;  /* 0x00001ce201007387 */ /* 0x0005e20000100800 */
[----:B------:R-:W-:-:S03]  /*5510*/  FADD R224, R210, R224 ;  /* 0x000000e0d2e07221 */ /* 0x000fc60000000000 */
        /* <DEDUP_REMOVED lines=24> */
[----:B0-----:R-:W4:Y:S01]  /*56a0*/  LDL.LU R227, [R1+0x5c] ;  /* 0x00005c0001e37983 */ /* 0x001f220000300800 */
[----:B------:R-:W-:-:S03]  /*56b0*/  FADD R0, R127, R0 ;  /* 0x000000007f007221 */ /* 0x000fc60000000000 */
[----:B------:R0:W-:Y:S04]  /*56c0*/  STL [R1+0x50], R21 ;  /* 0x0000501501007387 */ /* 0x0001e80000100800 */
[----:B--2---:R-:W2:Y:S04]  /*56d0*/  LDL.LU R226, [R1+0x60] ;  /* 0x0000600001e27983 */ /* 0x004ea80000300800 */
[----:B------:R0:W-:Y:S04]  /*56e0*/  STL [R1+0x54], R20 ;  /* 0x0000541401007387 */ /* 0x0001e80000100800 */
[----:B---3--:R-:W3:Y:S04]  /*56f0*/  LDL.LU R225, [R1+0x64] ;  /* 0x0000640001e17983 */ /* 0x008ee80000300800 */
[----:B------:R0:W-:Y:S04]  /*5700*/  STL [R1+0x58], R0 ;  /* 0x0000580001007387 */ /* 0x0001e80000100800 */
[----:B----4-:R-:W4:Y:S04]  /*5710*/  LDL.LU R224, [R1+0x68] ;  /* 0x0000680001e07983 */ /* 0x010f280000300800 */
[----:B-1----:R-:W4:Y:S04]  /*5720*/  LDL.LU R223, [R1+0x6c] ;  /* 0x00006c0001df7983 */ /* 0x002f280000300800 */
        /* <DEDUP_REMOVED lines=9> */
[----:B0-----:R-:W4:Y:S04]  /*57c0*/  LDL.LU R21, [R1+0x94] ;  /* 0x0000940001157983 */ /* 0x001f280000300800 */
[----:B------:R-:W4:Y:S04]  /*57d0*/  LDL.LU R20, [R1+0x98] ;  /* 0x0000980001147983 */ /* 0x000f280000300800 */
[----:B------:R-:W4:Y:S01]  /*57e0*/  LDL.LU R0, [R1+0x9c] ;  /* 0x00009c0001007983 */ /* 0x000f220000300800 */
[----:B------:R-:W-:-:S01]  /*57f0*/  FADD R227, R128, R227 ;  /* 0x000000e380e37221 */ /* 0x000fc20000000000 */
[----:B--2---:R-:W-:-:S04]  /*5800*/  FADD R226, R129, R226 ;  /* 0x000000e281e27221 */ /* 0x004fc80000000000 */
[----:B------:R0:W-:Y:S01]  /*5810*/  STL [R1+0x5c], R227 ;  /* 0x00005ce301007387 */ /* 0x0001e20000100800 */
[----:B---3--:R-:W-:-:S03]  /*5820*/  FADD R225, R130, R225 ;  /* 0x000000e182e17221 */ /* 0x008fc60000000000 */
[----:B------:R1:W-:Y:S01]  /*5830*/  STL [R1+0x60], R226 ;  /* 0x000060e201007387 */ /* 0x0003e20000100800 */
[----:B----4-:R-:W-:-:S03]  /*5840*/  FADD R224, R131, R224 ;  /* 0x000000e083e07221 */ /* 0x010fc60000000000 */
        /* <DEDUP_REMOVED lines=27> */
[----:B-1----:R-:W4:Y:S04]  /*5a00*/  LDL.LU R226, [R1+0xa4] ;  /* 0x0000a40001e27983 */ /* 0x002f280000300800 */
[----:B------:R1:W-:Y:S04]  /*5a10*/  STL [R1+0x98], R20 ;  /* 0x0000981401007387 */ /* 0x0003e80000100800 */
[----:B--2---:R-:W2:Y:S04]  /*5a20*/  LDL.LU R225, [R1+0xa8] ;  /* 0x0000a80001e17983 */ /* 0x004ea80000300800 */
[----:B------:R1:W-:Y:S04]  /*5a30*/  STL [R1+0x9c], R0 ;  /* 0x00009c0001007387 */ /* 0x0003e80000100800 */
[----:B---3--:R-:W3:Y:S04]  /*5a40*/  LDL.LU R224, [R1+0xac] ;  /* 0x0000ac0001e07983 */ /* 0x008ee80000300800 */
[----:B----4-:R-:W4:Y:S04]  /*5a50*/  LDL.LU R223, [R1+0xb0] ;  /* 0x0000b00001df7983 */ /* 0x010f280000300800 */
        /* <DEDUP_REMOVED lines=10> */
[----:B-1----:R-:W4:Y:S04]  /*5b00*/  LDL.LU R20, [R1+0xdc] ;  /* 0x0000dc0001147983 */ /* 0x002f280000300800 */
[----:B------:R-:W4:Y:S01]  /*5b10*/  LDL.LU R0, [R1+0xe0] ;  /* 0x0000e00001007983 */ /* 0x000f220000300800 */
[----:B------:R-:W-:-:S01]  /*5b20*/  FADD R227, R145, R227 ;  /* 0x000000e391e37221 */ /* 0x000fc20000000000 */
[----:B------:R-:W-:-:S04]  /*5b30*/  FADD R226, R146, R226 ;  /* 0x000000e292e27221 */ /* 0x000fc80000000000 */
[----:B------:R0:W-:Y:S01]  /*5b40*/  STL [R1+0xa0], R227 ;  /* 0x0000a0e301007387 */ /* 0x0001e20000100800 */
[----:B--2---:R-:W-:-:S03]  /*5b50*/  FADD R225, R147, R225 ;  /* 0x000000e193e17221 */ /* 0x004fc60000000000 */
        /* <DEDUP_REMOVED lines=253> */
[----:B------:R-:W-:Y:S01]  /*6b30*/  STL [R1+0x1f4], R227 ;  /* 0x0001f4e301007387 */ /* 0x000fe20000100800 */
[----:B--2---:R-:W-:-:S03]  /*6b40*/  FADD R225, R40, R225 ;  /* 0x000000e128e17221 */ /* 0x004fc60000000000 */
[----:B------:R-:W-:Y:S01]  /*6b50*/  STL [R1+0x1f8], R226 ;  /* 0x0001f8e201007387 */ /* 0x000fe20000100800 */
[----:B---3--:R-:W-:-:S03]  /*6b60*/  FADD R224, R41, R224 ;  /* 0x000000e029e07221 */ /* 0x008fc60000000000 */
[----:B------:R-:W-:Y:S01]  /*6b70*/  STL [R1+0x1fc], R225 ;  /* 0x0001fce101007387 */ /* 0x000fe20000100800 */
[----:B----4-:R-:W-:-:S03]  /*6b80*/  FADD R223, R42, R223 ;  /* 0x000000df2adf7221 */ /* 0x010fc60000000000 */
[----:B------:R-:W-:Y:S01]  /*6b90*/  STL [R1+0x200], R224 ;  /* 0x000200e001007387 */ /* 0x000fe20000100800 */
[----:B------:R-:W-:-:S03]  /*6ba0*/  FADD R222, R43, R222 ;  /* 0x000000de2bde7221 */ /* 0x000fc60000000000 */
        /* <DEDUP_REMOVED lines=17> */
[----:B------:R-:W-:-:S01]  /*6cc0*/  FADD R21, R52, R21 ;  /* 0x0000001534157221 */ /* 0x000fc20000000000 */
[----:B------:R-:W-:Y:S02]  /*6cd0*/  FADD R20, R53, R20 ;  /* 0x0000001435147221 */ /* 0x000fe40000000000 */
[----:B------:R-:W-:Y:S04]  /*6ce0*/  STL [R1+0x228], R22 ;  /* 0x0002281601007387 */ /* 0x000fe80000100800 */
[----:B------:R0:W-:Y:S01]  /*6cf0*/  STL [R1+0x230], R20 ;  /* 0x0002301401007387 */ /* 0x0001e20000100800 */
[----:B------:R-:W-:-:S03]  /*6d00*/  FADD R0, R54, R0 ;  /* 0x0000000036007221 */ /* 0x000fc60000000000 */
[----:B------:R1:W-:Y:S04]  /*6d10*/  STL [R1+0x22c], R21 ;  /* 0x00022c1501007387 */ /* 0x0003e80000100800 */
[----:B0-----:R-:W2:Y:S04]  /*6d20*/  LDL.LU R20, [R1+0x238] ;  /* 0x0002380001147983 */ /* 0x001ea80000300800 */
[----:B-1----:R-:W3:Y:S04]  /*6d30*/  LDL.LU R21, [R1+0x23c] ;  /* 0x00023c0001157983 */ /* 0x002ee80000300800 */
[----:B------:R-:W4:Y:S04]  /*6d40*/  LDL.LU R22, [R1+0x240] ;  /* 0x0002400001167983 */ /* 0x000f280000300800 */
[----:B------:R0:W-:Y:S04]  /*6d50*/  STL [R1+0x234], R0 ;  /* 0x0002340001007387 */ /* 0x0001e80000100800 */
        /* <DEDUP_REMOVED lines=14> */
[----:B--2---:R-:W-:-:S01]  /*6e40*/  FADD R20, R55, R20 ;  /* 0x0000001437147221 */ /* 0x004fc20000000000 */
[----:B---3--:R-:W-:-:S04]  /*6e50*/  FADD R21, R56, R21 ;  /* 0x0000001538157221 */ /* 0x008fc80000000000 */
[----:B------:R0:W-:Y:S01]  /*6e60*/  STL [R1+0x238], R20 ;  /* 0x0002381401007387 */ /* 0x0001e20000100800 */
[----:B----4-:R-:W-:-:S03]  /*6e70*/  FADD R22, R57, R22 ;  /* 0x0000001639167221 */ /* 0x010fc60000000000 */
[----:B0-----:R2:W5:Y:S01]  /*6e80*/  LDL.LU R20, [R1+0x2d4] ;  /* 0x0002d40001147983 */ /* 0x0015620000300800 */
[----:B------:R-:W-:-:S03]  /*6e90*/  FADD R23, R58, R23 ;  /* 0x000000173a177221 */ /* 0x000fc60000000000 */
[----:B------:R0:W-:Y:S01]  /*6ea0*/  STL [R1+0x23c], R21 ;  /* 0x00023c1501007387 */ /* 0x0001e20000100800 */
[----:B------:R-:W-:-:S01]  /*6eb0*/  FADD R216, R59, R216 ;  /* 0x000000d83bd87221 */ /* 0x000fc20000000000 */
[----:B------:R-:W-:Y:S02]  /*6ec0*/  FADD R217, R60, R217 ;  /* 0x000000d93cd97221 */ /* 0x000fe40000000000 */
[----:B0-----:R2:W5:Y:S01]  /*6ed0*/  LDL.LU R21, [R1+0x2d0] ;  /* 0x0002d00001157983 */ /* 0x0015620000300800 */
[----:B------:R-:W-:-:S03]  /*6ee0*/  FADD R218, R61, R218 ;  /* 0x000000da3dda7221 */ /* 0x000fc60000000000 */
[----:B------:R0:W-:Y:S01]  /*6ef0*/  STL [R1+0x240], R22 ;  /* 0x0002401601007387 */ /* 0x0001e20000100800 */
[----:B------:R-:W-:-:S01]  /*6f00*/  FADD R219, R62, R219 ;  /* 0x000000db3edb7221 */ /* 0x000fc20000000000 */
[----:B------:R-:W-:Y:S02]  /*6f10*/  FADD R220, R63, R220 ;  /* 0x000000dc3fdc7221 */ /* 0x000fe40000000000 */
[----:B0-----:R2:W5:Y:S04]  /*6f20*/  LDL.LU R22, [R1+0x2cc] ;  /* 0x0002cc0001167983 */ /* 0x0015680000300800 */
[----:B------:R0:W-:Y:S01]  /*6f30*/  STL [R1+0x244], R23 ;  /* 0x0002441701007387 */ /* 0x0001e20000100800 */
[----:B------:R-:W-:-:S01]  /*6f40*/  FADD R221, R64, R221 ;  /* 0x000000dd40dd7221 */ /* 0x000fc20000000000 */
[----:B------:R-:W-:-:S02]  /*6f50*/  FADD R222, R65, R222 ;  /* 0x000000de41de7221 */ /* 0x000fc40000000000 */
[----:B0-----:R2:W5:Y:S04]  /*6f60*/  LDL.LU R23, [R1+0x2c8] ;  /* 0x0002c80001177983 */ /* 0x0015680000300800 */
[----:B------:R0:W-:Y:S01]  /*6f70*/  STL [R1+0x248], R216 ;  /* 0x000248d801007387 */ /* 0x0001e20000100800 */
[----:B------:R-:W-:-:S03]  /*6f80*/  FADD R223, R66, R223 ;  /* 0x000000df42df7221 */ /* 0x000fc60000000000 */
        /* <DEDUP_REMOVED lines=16> */
[----:B------:R0:W-:Y:S04]  /*7090*/  STL [R1+0x260], R222 ;  /* 0x000260de01007387 */ /* 0x0001e80000100800 */
        /* <DEDUP_REMOVED lines=12> */
[----:B0-----:R2:W5:Y:S01]  /*7160*/  LDL.LU R0, [R1+0x294] ;  /* 0x0002940001007983 */ /* 0x0015620000300800 */
[----:B------:R-:W-:-:S05]  /*7170*/  UMOV UR6, URZ ;  /* 0x0000003f00067c82 */ /* 0x000fca0008000000 */
.L_x_28:
[----:B------:R-:W-:Y:S05]  /*7180*/  @!P1 BRA `(.L_x_29) ;  /* 0x0000000000049947 */ /* 0x000fea0003800000 */
[----:B------:R-:W-:Y:S01]  /*7190*/  BPT.TRAP 0x1 ;  /* 0x000000040000795c */ /* 0x000fe20000300000 */
.L_x_29:
[----:B------:R0:W-:Y:S04]  /*71a0*/  STL [R1+0x298], R2 ;  /* 0x0002980201007387 */ /* 0x0001e80000100800 */
[----:B0-----:R-:W2:Y:S04]  /*71b0*/  LDL R2, [R1+0x27c] ;  /* 0x00027c0001027983 */ /* 0x001ea80000100800 */
[----:B-----5:R0:W-:Y:S04]  /*71c0*/  STL [R1+0x294], R0 ;  /* 0x0002940001007387 */ /* 0x0201e80000100800 */
[----:B0-----:R-:W3:Y:S01]  /*71d0*/  LDL R0, [R1+0x280] ;  /* 0x0002800001007983 */ /* 0x001ee20000100800 */
[----:B------:R-:W-:Y:S01]  /*71e0*/  IMAD.U32 R229, RZ, RZ, UR28 ;  /* 0x0000001cffe57e24 */ /* 0x000fe2000f8e00ff */
[----:B--2---:R-:W-:-:S02]  /*71f0*/  ISETP.NE.AND P0, PT, R2, RZ, PT ;  /* 0x000000ff0200720c */ /* 0x004fc40003f05270 */
[----:B------:R0:W5:Y:S11]  /*7200*/  LDL.LU R2, [R1+0x298] ;  /* 0x0002980001027983 */ /* 0x0001760000300800 */
[----:B------:R-:W-:-:S05]  /*7210*/  @P0 LEA R229, R229, UR15, 0x3 ;  /* 0x0000000fe5e50c11 */ /* 0x000fca000f8e18ff */
[----:B------:R-:W-:-:S05]  /*7220*/  @P0 VIADD R229, R229, 0x28 ;  /* 0x00000028e5e50836 */ /* 0x000fca0000000000 */
[----:B---3--:R-:W-:Y:S02]  /*7230*/  @P0 PRMT R229, R0, 0x654, R229 ;  /* 0x0000065400e50816 */ /* 0x008fe400000000e5 */
[----:B------:R0:W5:Y:S01]  /*7240*/  LDL.LU R0, [R1+0x294] ;  /* 0x0002940001007983 */ /* 0x0001620000300800 */
[----:B------:R-:W-:Y:S01]  /*7250*/  UISETP.GT.U32.AND UP0, UPT, UR7, 0x1, UPT ;  /* 0x000000010700788c */ /* 0x000fe2000bf04070 */
[----:B------:R0:W-:Y:S05]  /*7260*/  @P0 SYNCS.ARRIVE.TRANS64.RED.A1T0 RZ, [R229+URZ], RZ ;  /* 0x000000ffe5ff09a7 */ /* 0x0001ea000810043f */
[----:B------:R-:W-:-:S13]  /*7270*/  PLOP3.LUT P0, PT, PT, PT, UP0, 0x80, 0x0 ;  /* 0x000000000000781c */ /* 0x000fda0003f0f008 */
[----:B0-----:R-:W-:Y:S05]  /*7280*/  @P0 BRA `(.L_x_30) ;  /* 0x0000000000040947 */ /* 0x001fea0003800000 */
[----:B------:R-:W-:Y:S01]  /*7290*/  BPT.TRAP 0x1 ;  /* 0x000000040000795c */ /* 0x000fe20000300000 */
.L_x_30:
[----:B------:R-:W-:Y:S01]  /*72a0*/  UIADD3 UR25, UR25, 0x1, URZ ;  /* 0x0000000119197890 */ /* 0x000fe2000fffe03f */
[C---:B------:R-:W-:Y:S01]  /*72b0*/  ISETP.GT.AND P0, PT, R228.reuse, 0x1, PT ;  /* 0x00000001e400780c */ /* 0x040fe20003f04270 */
[----:B------:R-:W-:Y:S01]  /*72c0*/  UIADD3 UR28, UR28, 0x1, URZ ;  /* 0x000000011c1c7890 */ /* 0x000fe2000fffe03f */
[----:B------:R-:W-:Y:S01]  /*72d0*/  VIADD R228, R228, 0xffffffff ;  /* 0xffffffffe4e47836 */ /* 0x000fe20000000000 */
[----:B------:R-:W-:Y:S02]  /*72e0*/  UISETP.NE.AND UP0, UPT, UR25, 0x5, UPT ;  /* 0x000000051900788c */ /* 0x000fe4000bf05270 */
[----:B------:R-:W-:Y:S02]  /*72f0*/  UISETP.NE.AND UP1, UPT, UR28, 0x5, UPT ;  /* 0x000000051c00788c */ /* 0x000fe4000bf25270 */
[----:B------:R-:W-:Y:S02]  /*7300*/  USEL UR21, URZ, 0x1, UP0 ;  /* 0x000000013f157887 */ /* 0x000fe40008000000 */
[----:B------:R-:W-:-:S02]  /*7310*/  USEL UR25, UR25, URZ, UP0 ;  /* 0x0000003f19197287 */ /* 0x000fc40008000000 */
[----:B------:R-:W-:Y:S02]  /*7320*/  USEL UR28, UR28, URZ, UP1 ;  /* 0x0000003f1c1c7287 */ /* 0x000fe40008800000 */
[----:B------:R-:W-:Y:S01]  /*7330*/  LOP3.LUT R227, R227, UR21, RZ, 0x3c, !PT ;  /* 0x00000015e3e37c12 */ /* 0x000fe2000f8e3cff */
[----:B------:R-:W-:Y:S01]  /*7340*/  UMOV UR21, 0x1 ;  /* 0x0000000100157882 */ /* 0x000fe20000000000 */
[----:B------:R-:W-:Y:S08]  /*7350*/  @P0 BRA `(.L_x_31) ;  /* 0xffffffd800100947 */ /* 0x000ff0000383ffff */
.L_x_23:
[----:B------:R-:W-:-:S04]  /*7360*/  UISETP.NE.AND UP0, UPT, UR6, URZ, UPT ;  /* 0x0000003f0600728c */ /* 0x000fc8000bf05270 */
[----:B------:R-:W-:-:S06]  /*7370*/  USEL UR6, URZ, 0x1, !UP0 ;  /* 0x000000013f067887 */ /* 0x000fcc000c000000 */
[----:B------:R-:W-:-:S13]  /*7380*/  ISETP.NE.AND P0, PT, RZ, UR6, PT ;  /* 0x00000006ff007c0c */ /* 0x000fda000bf05270 */
[----:B------:R-:W-:Y:S05]  /*7390*/  @!P0 BRA `(.L_x_32) ;  /* 0x0000002000ec8947 */ /* 0x000fea0003800000 */
[----:B------:R-:W-:Y:S02]  /*73a0*/  WARPGROUP.DEPBAR.LE gsb0, 0x0 ;  /* 0x00008000000079c5 */ /* 0x000fe40000010000 */
[----:B------:R-:W-:Y:S01]  /*73b0*/  FADD R226, R168, R226 ;  /* 0x000000e2a8e27221 */ /* 0x000fe20000000000 */
[----:B------:R-:W2:Y:S01]  /*73c0*/  LDL.LU R227, [R1+0xc] ;  /* 0x00000c0001e37983 */ /* 0x000ea20000300800 */
[----:B------:R-:W-:-:S03]  /*73d0*/  FADD R225, R169, R225 ;  /* 0x000000e1a9e17221 */ /* 0x000fc60000000000 */
[----:B-----5:R0:W-:Y:S04]  /*73e0*/  STL [R1+0x294], R0 ;  /* 0x0002940001007387 */ /* 0x0201e80000100800 */
[----:B0-----:R-:W3:Y:S04]  /*73f0*/  LDL.LU R0, [R1+0x8] ;  /* 0x0000080001007983 */ /* 0x001ee80000300800 */
[----:B------:R0:W-:Y:S04]  /*7400*/  STL [R1+0x298], R226 ;  /* 0x000298e201007387 */ /* 0x0001e80000100800 */
[----:B0-----:R-:W4:Y:S04]  /*7410*/  LDL.LU R226, [R1+0x4] ;  /* 0x0000040001e27983 */ /* 0x001f280000300800 */
[----:B------:R0:W-:Y:S04]  /*7420*/  STL [R1+0x29c], R225 ;  /* 0x00029ce101007387 */ /* 0x0001e80000100800 */
[----:B0-----:R-:W4:Y:S01]  /*7430*/  LDL.LU R225, [R1] ;  /* 0x0000000001e17983 */ /* 0x001f220000300800 */
[----:B------:R-:W-:Y:S01]  /*7440*/  FADD R224, R170, R224 ;  /* 0x000000e0aae07221 */ /* 0x000fe20000000000 */
[----:B------:R-:W-:Y:S01]  /*7450*/  FADD R223, R171, R223 ;  /* 0x000000dfabdf7221 */ /* 0x000fe20000000000 */
[----:B------:R-:W-:Y:S01]  /*7460*/  FADD R222, R172, R222 ;  /* 0x000000deacde7221 */ /* 0x000fe20000000000 */
[----:B------:R-:W-:Y:S01]  /*7470*/  FADD R221, R173, R221 ;  /* 0x000000ddaddd7221 */ /* 0x000fe20000000000 */
[----:B------:R-:W-:Y:S01]  /*7480*/  FADD R220, R174, R220 ;  /* 0x000000dcaedc7221 */ /* 0x000fe20000000000 */
[----:B------:R-:W-:Y:S01]  /*7490*/  STL [R1+0x2a0], R224 ;  /* 0x0002a0e001007387 */ /* 0x000fe20000100800 */
        /* <DEDUP_REMOVED lines=33> */
[----:B------:R-:W-:-:S02]  /*76b0*/  FADD R2, R200, R2 ;  /* 0x00000002c8027221 */ /* 0x000fc40000000000 */
[----:B------:R-:W-:Y:S04]  /*76c0*/  STL [R1+0x2c4], R23 ;  /* 0x0002c41701007387 */ /* 0x000fe80000100800 */
        /* <DEDUP_REMOVED lines=16> */
[----:B------:R0:W-:Y:S01]  /*77d0*/  STL [R1+0x308], R6 ;  /* 0x0003080601007387 */ /* 0x0001e20000100800 */
[----:B--2---:R-:W-:Y:S01]  /*77e0*/  FADD R227, R204, R227 ;  /* 0x000000e3cce37221 */ /* 0x004fe20000000000 */
[----:B---3--:R-:W-:Y:S01]  /*77f0*/  FADD R0, R203, R0 ;  /* 0x00000000cb007221 */ /* 0x008fe20000000000 */
[----:B----4-:R-:W-:Y:S01]  /*7800*/  FADD R226, R202, R226 ;  /* 0x000000e2cae27221 */ /* 0x010fe20000000000 */
[----:B------:R-:W-:-:S05]  /*7810*/  FADD R225, R201, R225 ;  /* 0x000000e1c9e17221 */ /* 0x000fca0000000000 */
[----:B------:R2:W-:Y:S04]  /*7820*/  STL [R1], R225 ;  /* 0x000000e101007387 */ /* 0x0005e80000100800 */
[----:B0-----:R-:W3:Y:S04]  /*7830*/  LDL.LU R6, [R1+0x10] ;  /* 0x0000100001067983 */ /* 0x001ee80000300800 */
[----:B------:R0:W-:Y:S04]  /*7840*/  STL [R1+0x4], R226 ;  /* 0x000004e201007387 */ /* 0x0001e80000100800 */
[----:B------:R-:W4:Y:S04]  /*7850*/  LDL.LU R7, [R1+0x14] ;  /* 0x0000140001077983 */ /* 0x000f280000300800 */
[----:B------:R1:W-:Y:S04]  /*7860*/  STL [R1+0x8], R0 ;  /* 0x0000080001007387 */ /* 0x0003e80000100800 */
        /* <DEDUP_REMOVED lines=26> */
[----:B--2---:R-:W2:Y:S04]  /*7a10*/  LDL.LU R225, [R1+0x7c] ;  /* 0x00007c0001e17983 */ /* 0x004ea80000300800 */
[----:B0-----:R-:W2:Y:S04]  /*7a20*/  LDL.LU R226, [R1+0x80] ;  /* 0x0000800001e27983 */ /* 0x001ea80000300800 */
[----:B-1----:R-:W2:Y:S04]  /*7a30*/  LDL.LU R0, [R1+0x84] ;  /* 0x0000840001007983 */ /* 0x002ea80000300800 */
[----:B------:R-:W2:Y:S01]  /*7a40*/  LDL.LU R227, [R1+0x88] ;  /* 0x0000880001e37983 */ /* 0x000ea20000300800 */
[----:B---3--:R-:W-:-:S05]  /*7a50*/  FADD R6, R205, R6 ;  /* 0x00000006cd067221 */ /* 0x008fca0000000000 */
[----:B------:R0:W-:Y:S01]  /*7a60*/  STL [R1+0x10], R6 ;  /* 0x0000100601007387 */ /* 0x0001e20000100800 */
[----:B----4-:R-:W-:-:S05]  /*7a70*/  FADD R7, R206, R7 ;  /* 0x00000007ce077221 */ /* 0x010fca0000000000 */
[----:B------:R1:W-:Y:S01]  /*7a80*/  STL [R1+0x14], R7 ;  /* 0x0000140701007387 */ /* 0x0003e20000100800 */
[----:B------:R-:W-:-:S05]  /*7a90*/  FADD R8, R207, R8 ;  /* 0x00000008cf087221 */ /* 0x000fca0000000000 */
[----:B------:R3:W-:Y:S01]  /*7aa0*/  STL [R1+0x18], R8 ;  /* 0x0000180801007387 */ /* 0x0007e20000100800 */
[----:B------:R-:W-:Y:S01]  /*7ab0*/  FADD R9, R208, R9 ;  /* 0x00000009d0097221 */ /* 0x000fe20000000000 */
[----:B------:R-:W-:-:S04]  /*7ac0*/  FADD R10, R209, R10 ;  /* 0x0000000ad10a7221 */ /* 0x000fc80000000000 */
        /* <DEDUP_REMOVED lines=45> */
[----:B--2---:R-:W-:-:S03]  /*7da0*/  FADD R225, R136, R225 ;  /* 0x000000e188e17221 */ /* 0x004fc60000000000 */
[----:B------:R2:W-:Y:S01]  /*7db0*/  STL [R1+0x78], R224 ;  /* 0x000078e001007387 */ /* 0x0005e20000100800 */
[----:B------:R-:W-:-:S03]  /*7dc0*/  FADD R226, R137, R226 ;  /* 0x000000e289e27221 */ /* 0x000fc60000000000 */
[----:B------:R2:W-:Y:S01]  /*7dd0*/  STL [R1+0x7c], R225 ;  /* 0x00007ce101007387 */ /* 0x0005e20000100800 */
[----:B------:R-:W-:-:S03]  /*7de0*/  FADD R0, R138, R0 ;  /* 0x000000008a007221 */ /* 0x000fc60000000000 */
[----:B0-----:R-:W2:Y:S01]  /*7df0*/  LDL.LU R6, [R1+0x8c] ;  /* 0x00008c0001067983 */ /* 0x001ea20000300800 */
[----:B------:R-:W-:-:S03]  /*7e00*/  FADD R227, R139, R227 ;  /* 0x000000e38be37221 */ /* 0x000fc60000000000 */
[----:B------:R0:W-:Y:S04]  /*7e10*/  STL [R1+0x80], R226 ;  /* 0x000080e201007387 */ /* 0x0001e80000100800 */
[----:B-1----:R-:W2:Y:S04]  /*7e20*/  LDL.LU R7, [R1+0x90] ;  /* 0x0000900001077983 */ /* 0x002ea80000300800 */
[----:B------:R1:W-:Y:S04]  /*7e30*/  STL [R1+0x84], R0 ;  /* 0x0000840001007387 */ /* 0x0003e80000100800 */
[----:B---3--:R-:W3:Y:S04]  /*7e40*/  LDL.LU R8, [R1+0x94] ;  /* 0x0000940001087983 */ /* 0x008ee80000300800 */
[----:B------:R1:W-:Y:S04]  /*7e50*/  STL [R1+0x88], R227 ;  /* 0x000088e301007387 */ /* 0x0003e80000100800 */
        /* <DEDUP_REMOVED lines=24> */
[----:B------:R-:W2:Y:S04]  /*7fe0*/  LDL.LU R225, [R1+0xf8] ;  /* 0x0000f80001e17983 */ /* 0x000ea80000300800 */
[----:B0-----:R-:W2:Y:S04]  /*7ff0*/  LDL.LU R226, [R1+0xfc] ;  /* 0x0000fc0001e27983 */ /* 0x001ea80000300800 */
[----:B-1----:R-:W2:Y:S04]  /*8000*/  LDL.LU R0, [R1+0x100] ;  /* 0x0001000001007983 */ /* 0x002ea80000300800 */
[----:B------:R-:W2:Y:S01]  /*8010*/  LDL.LU R227, [R1+0x104] ;  /* 0x0001040001e37983 */ /* 0x000ea20000300800 */
[----:B------:R-:W-:Y:S01]  /*8020*/  FADD R6, R140, R6 ;  /* 0x000000068c067221 */ /* 0x000fe20000000000 */
[----:B------:R-:W-:-:S04]  /*8030*/  FADD R7, R141, R7 ;  /* 0x000000078d077221 */ /* 0x000fc80000000000 */
        /* <DEDUP_REMOVED lines=273> */
[----:B------:R-:W2:Y:S04]  /*9150*/  LDL.LU R225, [R1+0x26c] ;  /* 0x00026c0001e17983 */ /* 0x000ea80000300800 */
[----:B0-----:R-:W2:Y:S04]  /*9160*/  LDL.LU R226, [R1+0x270] ;  /* 0x0002700001e27983 */ /* 0x001ea80000300800 */
[----:B-1----:R-:W2:Y:S04]  /*9170*/  LDL.LU R0, [R1+0x274] ;  /* 0x0002740001007983 */ /* 0x002ea80000300800 */
[----:B------:R-:W2:Y:S01]  /*9180*/  LDL.LU R227, [R1+0x278] ;  /* 0x0002780001e37983 */ /* 0x000ea20000300800 */
[----:B------:R-:W-:-:S05]  /*9190*/  FADD R6, R41, R6 ;  /* 0x0000000629067221 */ /* 0x000fca0000000000 */
[----:B------:R0:W-:Y:S01]  /*91a0*/  STL [R1+0x200], R6 ;  /* 0x0002000601007387 */ /* 0x0001e20000100800 */
[----:B------:R-:W-:-:S03]  /*91b0*/  FADD R7, R42, R7 ;  /* 0x000000072a077221 */ /* 0x000fc60000000000 */
[----:B0-----:R0:W5:Y:S01]  /*91c0*/  LDL.LU R6, [R1+0x308] ;  /* 0x0003080001067983 */ /* 0x0011620000300800 */
[----:B---3--:R-:W-:-:S03]  /*91d0*/  FADD R8, R43, R8 ;  /* 0x000000082b087221 */ /* 0x008fc60000000000 */
[----:B------:R1:W-:Y:S01]  /*91e0*/  STL [R1+0x204], R7 ;  /* 0x0002040701007387 */ /* 0x0003e20000100800 */
[----:B----4-:R-:W-:Y:S01]  /*91f0*/  FADD R9, R44, R9 ;  /* 0x000000092c097221 */ /* 0x010fe20000000000 */
[----:B------:R-:W-:Y:S02]  /*9200*/  FADD R10, R45, R10 ;  /* 0x0000000a2d0a7221 */ /* 0x000fe40000000000 */
[----:B-1----:R0:W5:Y:S01]  /*9210*/  LDL.LU R7, [R1+0x304] ;  /* 0x0003040001077983 */ /* 0x0021620000300800 */
[----:B------:R-:W-:-:S03]  /*9220*/  FADD R11, R46, R11 ;  /* 0x0000000b2e0b7221 */ /* 0x000fc60000000000 */
[----:B------:R1:W-:Y:S01]  /*9230*/  STL [R1+0x208], R8 ;  /* 0x0002080801007387 */ /* 0x0003e20000100800 */
[----:B------:R-:W-:-:S03]  /*9240*/  FADD R12, R47, R12 ;  /* 0x0000000c2f0c7221 */ /* 0x000fc60000000000 */
[----:B-1----:R0:W5:Y:S01]  /*9250*/  LDL.LU R8, [R1+0x300] ;  /* 0x0003000001087983 */ /* 0x0021620000300800 */
[----:B------:R-:W-:-:S03]  /*9260*/  FADD R13, R48, R13 ;  /* 0x0000000d300d7221 */ /* 0x000fc60000000000 */
[----:B------:R1:W-:Y:S01]  /*9270*/  STL [R1+0x20c], R9 ;  /* 0x00020c0901007387 */ /* 0x0003e20000100800 */
[----:B------:R-:W-:Y:S01]  /*9280*/  FADD R14, R49, R14 ;  /* 0x0000000e310e7221 */ /* 0x000fe20000000000 */
[----:B------:R-:W-:Y:S02]  /*9290*/  FADD R15, R50, R15 ;  /* 0x0000000f320f7221 */ /* 0x000fe40000000000 */
[----:B-1----:R0:W5:Y:S04]  /*92a0*/  LDL.LU R9, [R1+0x2fc] ;  /* 0x0002fc0001097983 */ /* 0x0021680000300800 */
[----:B------:R1:W-:Y:S01]  /*92b0*/  STL [R1+0x210], R10 ;  /* 0x0002100a01007387 */ /* 0x0003e20000100800 */
[----:B------:R-:W-:Y:S01]  /*92c0*/  FADD R16, R51, R16 ;  /* 0x0000001033107221 */ /* 0x000fe20000000000 */
[----:B------:R-:W-:-:S02]  /*92d0*/  FADD R17, R52, R17 ;  /* 0x0000001134117221 */ /* 0x000fc40000000000 */
[----:B-1----:R0:W5:Y:S04]  /*92e0*/  LDL.LU R10, [R1+0x2f8] ;  /* 0x0002f800010a7983 */ /* 0x0021680000300800 */
[----:B------:R1:W-:Y:S01]  /*92f0*/  STL [R1+0x214], R11 ;  /* 0x0002140b01007387 */ /* 0x0003e20000100800 */
[----:B------:R-:W-:-:S03]  /*9300*/  FADD R18, R53, R18 ;  /* 0x0000001235127221 */ /* 0x000fc60000000000 */
        /* <DEDUP_REMOVED lines=32> */
[----:B--2---:R-:W-:-:S03]  /*9510*/  FADD R221, R64, R221 ;  /* 0x000000dd40dd7221 */ /* 0x004fc60000000000 */
        /* <DEDUP_REMOVED lines=22> */
[----:B------:R1:W-:Y:S04]  /*9680*/  STL [R1+0x260], R222 ;  /* 0x000260de01007387 */ /* 0x0003e80000100800 */
        /* <DEDUP_REMOVED lines=11> */
[----:B------:R0:W-:Y:S02]  /*9740*/  STL [R1+0x278], R227 ;  /* 0x000278e301007387 */ /* 0x0001e40000100800 */
.L_x_32:
[----:B------:R-:W-:Y:S02]  /*9750*/  WARPGROUP.DEPBAR.LE gsb0, 0x0 ;  /* 0x00008000000079c5 */ /* 0x000fe40000010000 */
[----:B------:R-:W2:Y:S02]  /*9760*/  LDC R24, c[0x0][0x28c] ;  /* 0x0000a300ff187b82 */ /* 0x000ea40000000800 */
[----:B--2---:R-:W-:-:S13]  /*9770*/  ISETP.GE.AND P0, PT, R24, 0x1, PT ;  /* 0x000000011800780c */ /* 0x004fda0003f06270 */
[----:B------:R-:W-:Y:S05]  /*9780*/  @!P0 BRA `(.L_x_33) ;  /* 0x0000000000648947 */ /* 0x000fea0003800000 */
[----:B------:R-:W-:-:S06]  /*9790*/  UISETP.NE.AND UP0, UPT, UR14, 0x3, UPT ;  /* 0x000000030e00788c */ /* 0x000fcc000bf05270 */
[----:B------:R-:W-:-:S13]  /*97a0*/  PLOP3.LUT P0, PT, PT, PT, UP0, 0x80, 0x0 ;  /* 0x000000000000781c */ /* 0x000fda0003f0f008 */
[----:B------:R-:W-:Y:S05]  /*97b0*/  @!P0 BRA `(.L_x_34) ;  /* 0x0000000000048947 */ /* 0x000fea0003800000 */
[----:B------:R-:W-:Y:S01]  /*97c0*/  BPT.TRAP 0x1 ;  /* 0x000000040000795c */ /* 0x000fe20000300000 */
.L_x_34:
[----:B0-----:R-:W2:Y:S01]  /*97d0*/  LDL R227, [R1+0x27c] ;  /* 0x00027c0001e37983 */ /* 0x001ea20000100800 */
[----:B------:R-:W-:Y:S01]  /*97e0*/  BSSY B0, `(.L_x_35) ;  /* 0x000000f000007945 */ /* 0x000fe20003800000 */
[----:B--2---:R-:W-:-:S13]  /*97f0*/  ISETP.NE.AND P0, PT, R227, RZ, PT ;  /* 0x000000ffe300720c */ /* 0x004fda0003f05270 */
[----:B------:R-:W-:Y:S05]  /*9800*/  @!P0 BRA `(.L_x_36) ;  /* 0x0000000000308947 */ /* 0x000fea0003800000 */
[----:B------:R-:W2:Y:S01]  /*9810*/  LDL R227, [R1+0x280] ;  /* 0x0002800001e37983 */ /* 0x000ea20000100800 */
[----:B------:R-:W-:-:S04]  /*9820*/  UISETP.LT.AND UP0, UPT, UR17, 0x1, UPT ;  /* 0x000000011100788c */ /* 0x000fc8000bf01270 */
[----:B------:R-:W-:-:S04]  /*9830*/  USEL UR6, UR17, 0x1, UP0 ;  /* 0x0000000111067887 */ /* 0x000fc80008000000 */
[----:B------:R-:W-:-:S04]  /*9840*/  UIADD3 UR6, UR5, UR17, -UR6 ;  /* 0x0000001105067290 */ /* 0x000fc8000fffe806 */
[----:B------:R-:W-:-:S04]  /*9850*/  UIMAD.WIDE.U32 UR20, UR6, -0x33333333, URZ ;  /* 0xcccccccd061478a5 */ /* 0x000fc8000f8e003f */
[----:B------:R-:W-:-:S04]  /*9860*/  USHF.R.U32.HI UR20, URZ, 0x2, UR21 ;  /* 0x000000023f147899 */ /* 0x000fc80008011615 */
[----:B------:R-:W-:-:S04]  /*9870*/  UIMAD UR6, UR20, -0x5, UR6 ;  /* 0xfffffffb140678a4 */ /* 0x000fc8000f8e0206 */
[----:B------:R-:W-:-:S04]  /*9880*/  ULEA UR6, UR6, UR15, 0x3 ;  /* 0x0000000f06067291 */ /* 0x000fc8000f8e183f */
[----:B------:R-:W-:-:S06]  /*9890*/  UIADD3 UR6, UR6, 0x28, URZ ;  /* 0x0000002806067890 */ /* 0x000fcc000fffe03f */
[----:B------:R-:W-:-:S05]  /*98a0*/  IMAD.U32 R24, RZ, RZ, UR6 ;  /* 0x00000006ff187e24 */ /* 0x000fca000f8e00ff */
[----:B--2---:R-:W-:-:S04]  /*98b0*/  PRMT R24, R227, 0x654, R24 ;  /* 0x00000654e3187816 */ /* 0x004fc80000000018 */
[----:B------:R0:W-:Y:S03]  /*98c0*/  SYNCS.ARRIVE.TRANS64.RED.A1T0 RZ, [R24+URZ], RZ ;  /* 0x000000ff18ff79a7 */ /* 0x0001e6000810043f */
.L_x_36:
[----:B------:R-:W-:Y:S05]  /*98d0*/  BSYNC B0 ;  /* 0x0000000000007941 */ /* 0x000fea0003800000 */
.L_x_35:
[----:B------:R-:W-:-:S06]  /*98e0*/  UISETP.GT.U32.AND UP0, UPT, UR7, 0x1, UPT ;  /* 0x000000010700788c */ /* 0x000fcc000bf04070 */
[----:B------:R-:W-:-:S13]  /*98f0*/  PLOP3.LUT P0, PT, PT, PT, UP0, 0x80, 0x0 ;  /* 0x000000000000781c */ /* 0x000fda0003f0f008 */
[----:B------:R-:W-:Y:S05]  /*9900*/  @P0 BRA `(.L_x_33) ;  /* 0x0000000000040947 */ /* 0x000fea0003800000 */
[----:B------:R-:W-:Y:S01]  /*9910*/  BPT.TRAP 0x1 ;  /* 0x000000040000795c */ /* 0x000fe20000300000 */
.L_x_33:
[----:B-----5:R2:W-:Y:S01]  /*9920*/  STL [R1+0x298], R2 ;  /* 0x0002980201007387 */ /* 0x0205e20000100800 */
[----:B------:R-:W1:Y:S01]  /*9930*/  LDC R32, c[0x0][0x288] ;  /* 0x0000a200ff207b82 */ /* 0x000e620000000800 */
[----:B------:R-:W-:Y:S02]  /*9940*/  UIADD3 UR5, UR17, UR5, URZ ;  /* 0x0000000511057290 */ /* 0x000fe4000fffe03f */
[----:B------:R-:W-:Y:S02]  /*9950*/  UISETP.GE.U32.AND UP1, UPT, UR17, 0x5, UPT ;  /* 0x000000051100788c */ /* 0x000fe4000bf26070 */
[----:B------:R-:W-:Y:S01]  /*9960*/  USHF.R.S32.HI UR15, URZ, 0x1f, UR24 ;  /* 0x0000001f3f0f7899 */ /* 0x000fe20008011418 */
[----:B------:R-:W-:Y:S01]  /*9970*/  ULDC.64 UR20, c[0x0][0x5d0] ;  /* 0x0001740000147ab9 */ /* 0x000fe20000000a00 */
[----:B------:R-:W-:Y:S01]  /*9980*/  ULDC UR22, c[0x0][0x284] ;  /* 0x0000a10000167ab9 */ /* 0x000fe20000000800 */
[----:B--2---:R-:W2:Y:S04]  /*9990*/  LDL.LU R2, [R1+0x28c] ;  /* 0x00028c0001027983 */ /* 0x004ea80000300800 */
[----:B------:R3:W-:Y:S04]  /*99a0*/  STL [R1+0x294], R0 ;  /* 0x0002940001007387 */ /* 0x0007e80000100800 */
[----:B0-----:R-:W4:Y:S01]  /*99b0*/  LDL.LU R227, [R1+0x290] ;  /* 0x0002900001e37983 */ /* 0x001f220000300800 */
[----:B---3--:R-:W0:Y:S02]  /*99c0*/  S2R R0, SR_TID.X ;  /* 0x0000000000007919 */ /* 0x008e240000002100 */
[----:B0-----:R-:W-:-:S02]  /*99d0*/  SHF.R.U32.HI R24, RZ, 0x2, R0 ;  /* 0x00000002ff187819 */ /* 0x001fc40000011600 */
[----:B------:R-:W-:Y:S02]  /*99e0*/  SHF.R.U32.HI R27, RZ, 0x7, R0 ;  /* 0x00000007ff1b7819 */ /* 0x000fe40000011600 */
[----:B------:R-:W-:Y:S02]  /*99f0*/  LOP3.LUT R26, R0, 0x60, RZ, 0xc0, !PT ;  /* 0x00000060001a7812 */ /* 0x000fe400078ec0ff */
[----:B------:R-:W-:Y:S02]  /*9a00*/  LOP3.LUT R25, R24, 0x7, RZ, 0xc0, !PT ;  /* 0x0000000718197812 */ /* 0x000fe400078ec0ff */
[----:B------:R-:W-:Y:S02]  /*9a10*/  LOP3.LUT R24, R27, 0x1, RZ, 0xc0, !PT ;  /* 0x000000011b187812 */ /* 0x000fe400078ec0ff */
[----:B------:R-:W-:-:S03]  /*9a20*/  SHF.R.U32.HI R30, RZ, 0x1, R26 ;  /* 0x00000001ff1e7819 */ /* 0x000fc6000001161a */
[----:B------:R-:W-:Y:S01]  /*9a30*/  IMAD.SHL.U32 R26, R24, 0x40, RZ ;  /* 0x00000040181a7824 */ /* 0x000fe200078e00ff */
[----:B------:R-:W-:Y:S01]  /*9a40*/  IADD3 R27, RZ, -R30, -R25 ;  /* 0x8000001eff1b7210 */ /* 0x000fe20007ffe819 */
[----:B------:R-:W-:-:S03]  /*9a50*/  IMAD.SHL.U32 R28, R0, 0x2, RZ ;  /* 0x00000002001c7824 */ /* 0x000fc600078e00ff */
[----:B------:R-:W-:Y:S01]  /*9a60*/  LOP3.LUT R37, R26, 0x40, R25, 0xe2, !PT ;  /* 0x000000401a257812 */ /* 0x000fe200078ee219 */
[----:B------:R-:W-:Y:S01]  /*9a70*/  IMAD R36, R24, -0x40, R27 ;  /* 0xffffffc018247824 */ /* 0x000fe200078e021b */
[----:B------:R-:W-:Y:S01]  /*9a80*/  LOP3.LUT R24, R0, 0x3, RZ, 0xc0, !PT ;  /* 0x0000000300187812 */ /* 0x000fe200078ec0ff */
[----:B--2---:R-:W-:Y:S02]  /*9a90*/  IMAD R25, R2, 0x60, RZ ;  /* 0x0000006002197824 */ /* 0x004fe400078e02ff */
[----:B------:R0:W5:Y:S04]  /*9aa0*/  LDL.LU R2, [R1+0x298] ;  /* 0x0002980001027983 */ /* 0x0001680000300800 */
[----:B------:R0:W5:Y:S01]  /*9ab0*/  LDL.LU R0, [R1+0x294] ;  /* 0x0002940001007983 */ /* 0x0001620000300800 */
[----:B------:R-:W-:Y:S01]  /*9ac0*/  UISETP.GT.U32.AND UP0, UPT, UR5, 0x4, UPT ;  /* 0x000000040500788c */ /* 0x000fe2000bf04070 */
[----:B----4-:R-:W-:Y:S01]  /*9ad0*/  IMAD.SHL.U32 R31, R227, 0x200, RZ ;  /* 0x00000200e31f7824 */ /* 0x010fe200078e00ff */
[C---:B-1----:R-:W-:Y:S01]  /*9ae0*/  ISETP.GE.AND P0, PT, R25.reuse, R32, PT ;  /* 0x000000201900720c */ /* 0x042fe20003f06270 */
[----:B------:R-:W-:Y:S01]  /*9af0*/  UIMAD UR6, UR15, UR20, URZ ;  /* 0x000000140f0672a4 */ /* 0x000fe2000f8e023f */
[----:B------:R-:W-:Y:S01]  /*9b00*/  LOP3.LUT R28, R25, 0x6, R28, 0xf8, !PT ;  /* 0x00000006191c7812 */ /* 0x000fe200078ef81c */
[----:B------:R-:W-:Y:S01]  /*9b10*/  UISETP.LT.U32.AND UP0, UPT, UR17, 0x5, UP0 ;  /* 0x000000051100788c */ /* 0x000fe20008701070 */
[----:B------:R-:W-:Y:S01]  /*9b20*/  ISETP.GE.OR P0, PT, R31, UR22, P0 ;  /* 0x000000161f007c0c */ /* 0x000fe20008706670 */
[----:B------:R-:W-:Y:S01]  /*9b30*/  IMAD.U32 R27, RZ, RZ, UR20 ;  /* 0x00000014ff1b7e24 */ /* 0x000fe2000f8e00ff */
[----:B------:R-:W-:Y:S01]  /*9b40*/  UIMAD UR6, UR24, UR21, UR6 ;  /* 0x00000015180672a4 */ /* 0x000fe2000f8e0206 */
[----:B------:R-:W-:Y:S01]  /*9b50*/  SHF.R.S32.HI R29, RZ, 0x1f, R28 ;  /* 0x0000001fff1d7819 */ /* 0x000fe2000001141c */
[----:B------:R-:W-:-:S02]  /*9b60*/  @UP1 UIMAD.WIDE.U32 UR20, UR5, -0x33333333, URZ ;  /* 0xcccccccd051418a5 */ /* 0x000fc4000f8e003f */
[----:B------:R-:W-:Y:S02]  /*9b70*/  USEL UR16, URZ, 0x1, !UP0 ;  /* 0x000000013f107887 */ /* 0x000fe4000c000000 */
[----:B------:R-:W-:Y:S01]  /*9b80*/  @UP1 USHF.R.U32.HI UR20, URZ, 0x2, UR21 ;  /* 0x000000023f141899 */ /* 0x000fe20008011615 */
[----:B------:R-:W-:Y:S01]  /*9b90*/  IMAD.WIDE.U32 R26, R27, UR24, R28 ;  /* 0x000000181b1a7c25 */ /* 0x000fe2000f8e001c */
[----:B------:R-:W-:Y:S01]  /*9ba0*/  ULOP3.LUT UR4, UR4, UR16, URZ, 0x3c, !UPT ;  /* 0x0000001004047292 */ /* 0x000fe2000f8e3c3f */
[----:B------:R-:W-:Y:S02]  /*9bb0*/  IADD3 R36, -R31, UR22, R36 ;  /* 0x000000161f247c10 */ /* 0x000fe4000fffe124 */
[----:B------:R-:W-:Y:S01]  /*9bc0*/  IMAD.WIDE R40, R227, 0x200, RZ ;  /* 0x00000200e3287825 */ /* 0x000fe200078e02ff */
[----:B------:R-:W-:-:S03]  /*9bd0*/  @UP1 ULOP3.LUT UR4, UR4, 0x1, UR20, 0x78, !UPT ;  /* 0x0000000104041892 */ /* 0x000fc6000f8e7814 */
[----:B------:R-:W-:Y:S02]  /*9be0*/  IMAD R24, R24, -0x2, R32 ;  /* 0xfffffffe18187824 */ /* 0x000fe400078e0220 */
[----:B------:R-:W-:Y:S01]  /*9bf0*/  VIADD R27, R27, UR6 ;  /* 0x000000061b1b7c36 */ /* 0x000fe20008000000 */
[----:B------:R-:W-:Y:S01]  /*9c00*/  LOP3.LUT R37, R40, R37, R30, 0xfe, !PT ;  /* 0x0000002528257212 */ /* 0x000fe200078efe1e */
[----:B------:R-:W-:Y:S02]  /*9c10*/  IMAD.IADD R34, R24, 0x1, -R25 ;  /* 0x0000000118227824 */ /* 0x000fe400078e0a19 */
[----:B------:R-:W-:Y:S01]  /*9c20*/  IMAD.MOV.U32 R129, RZ, RZ, -0x1 ;  /* 0xffffffffff817424 */ /* 0x000fe200078e00ff */
[----:B0-----:R-:W-:Y:S06]  /*9c30*/  @P0 BRA `(.L_x_37) ;  /* 0x00000158001c0947 */ /* 0x001fec0003800000 */
[----:B------:R-:W0:Y:S01]  /*9c40*/  LDC.64 R24, c[0x0][0x5c8] ;  /* 0x00017200ff187b82 */ /* 0x000e220000000a00 */
[----:B------:R-:W-:Y:S01]  /*9c50*/  FSETP.NEU.AND P0, PT, RZ, UR18, PT ;  /* 0x00000012ff007c0b */ /* 0x000fe2000bf0d000 */
[----:B------:R-:W-:Y:S01]  /*9c60*/  BSSY B0, `(.L_x_37) ;  /* 0x0001584000007945 */ /* 0x000fe20003800000 */
[-C--:B0-----:R-:W-:Y:S02]  /*9c70*/  IMAD R30, R41, R24.reuse, RZ ;  /* 0x00000018291e7224 */ /* 0x081fe400078e02ff */
[----:B------:R-:W-:-:S04]  /*9c80*/  IMAD.WIDE.U32 R26, R37, R24, R26 ;  /* 0x00000018251a7225 */ /* 0x000fc800078e001a */
[----:B------:R-:W-:-:S04]  /*9c90*/  IMAD R35, R37, R25, R30 ;  /* 0x0000001925237224 */ /* 0x000fc800078e021e */
[----:B------:R-:W-:Y:S01]  /*9ca0*/  IMAD.IADD R35, R27, 0x1, R35 ;  /* 0x000000011b237824 */ /* 0x000fe200078e0223 */
[----:B------:R-:W-:Y:S06]  /*9cb0*/  @!P0 BRA `(.L_x_38) ;  /* 0x000000c000fc8947 */ /* 0x000fec0003800000 */
[----:B------:R-:W-:Y:S01]  /*9cc0*/  ULDC.64 UR20, c[0x0][0x5b8] ;  /* 0x00016e0000147ab9 */ /* 0x000fe20000000a00 */
[----:B------:R-:W-:Y:S01]  /*9cd0*/  ISETP.GE.AND P1, PT, R36, 0x1, PT ;  /* 0x000000012400780c */ /* 0x000fe20003f26270 */
[----:B------:R-:W-:Y:S02]  /*9ce0*/  UIMAD UR6, UR15, UR20, URZ ;  /* 0x000000140f0672a4 */ /* 0x000fe4000f8e023f */
[----:B------:R-:W-:Y:S01]  /*9cf0*/  IMAD.U32 R31, RZ, RZ, UR20 ;  /* 0x00000014ff1f7e24 */ /* 0x000fe2000f8e00ff */
[----:B------:R-:W-:Y:S01]  /*9d00*/  ULDC.64 UR22, c[0x0][0x5a8] ;  /* 0x00016a0000167ab9 */ /* 0x000fe20000000a00 */
[----:B------:R-:W2:Y:S01]  /*9d10*/  LDL.LU R227, [R1+0x4] ;  /* 0x0000040001e37983 */ /* 0x000ea20000300800 */
[----:B------:R-:W-:Y:S02]  /*9d20*/  UIMAD UR6, UR24, UR21, UR6 ;  /* 0x00000015180672a4 */ /* 0x000fe4000f8e0206 */
[----:B------:R-:W-:Y:S01]  /*9d30*/  IMAD.WIDE.U32 R28, R31, UR24, R28 ;  /* 0x000000181f1c7c25 */ /* 0x000fe2000f8e001c */
[----:B------:R-:W-:Y:S01]  /*9d40*/  ISETP.LT.OR P2, PT, R34, 0x1, !P1 ;  /* 0x000000012200780c */ /* 0x000fe20004f41670 */
[----:B------:R-:W-:Y:S01]  /*9d50*/  ULDC.64 UR20, c[0x0][0x5b0] ;  /* 0x00016c0000147ab9 */ /* 0x000fe20000000a00 */
[----:B------:R-:W-:Y:S01]  /*9d60*/  PRMT R38, RZ, 0x7610, R38 ;  /* 0x00007610ff267816 */ /* 0x000fe20000000026 */
[----:B------:R-:W-:-:S02]  /*9d70*/  IMAD.MOV.U32 R32, RZ, RZ, R28 ;  /* 0x000000ffff207224 */ /* 0x000fc400078e001c */
[----:B------:R-:W-:Y:S02]  /*9d80*/  VIADD R33, R29, UR6 ;  /* 0x000000061d217c36 */ /* 0x000fe40008000000 */
[----:B------:R-:W-:Y:S02]  /*9d90*/  IMAD R30, R41, UR20, RZ ;  /* 0x00000014291e7c24 */ /* 0x000fe4000f8e02ff */
[----:B------:R-:W-:-:S04]  /*9da0*/  IMAD.WIDE.U32 R28, R37, UR20, R32 ;  /* 0x00000014251c7c25 */ /* 0x000fc8000f8e0020 */
[----:B------:R-:W-:Y:S01]  /*9db0*/  IMAD R31, R37, UR21, R30 ;  /* 0x00000015251f7c24 */ /* 0x000fe2000f8e021e */
[----:B------:R-:W-:-:S04]  /*9dc0*/  IADD3 R28, P0, R28, UR22, RZ ;  /* 0x000000161c1c7c10 */ /* 0x000fc8000ff1e0ff */
[----:B------:R-:W-:Y:S02]  /*9dd0*/  IADD3.X R29, R29, UR23, R31, P0, !PT ;  /* 0x000000171d1d7c10 */ /* 0x000fe400087fe41f */
[----:B------:R-:W0:Y:S03]  /*9de0*/  @!P2 LDC.64 R30, c[0x0][0x5c0] ;  /* 0x00017000ff1eab82 */ /* 0x000e260000000a00 */
[----:B------:R-:W3:Y:S01]  /*9df0*/  @!P2 LDG.E.U8 R38, desc[UR26][R28.64] ;  /* 0x0000001a1c26a981 */ /* 0x000ee2000c1e1100 */
[----:B------:R-:W-:Y:S02]  /*9e00*/  ISETP.LT.OR P3, PT, R34, 0x2, !P1 ;  /* 0x000000022200780c */ /* 0x000fe40004f61670 */
[----:B0-----:R-:W-:-:S05]  /*9e10*/  @!P2 IADD3 R30, P0, R26, R30, RZ ;  /* 0x0000001e1a1ea210 */ /* 0x001fca0007f1e0ff */
[----:B------:R-:W-:Y:S01]  /*9e20*/  @!P2 IMAD.X R31, R35, 0x1, R31, P0 ;  /* 0x00000001231fa824 */ /* 0x000fe200000e061f */
[----:B---3--:R-:W-:-:S04]  /*9e30*/  LOP3.LUT R38, R38, 0xff, RZ, 0xc0, !PT ;  /* 0x000000ff26267812 */ /* 0x008fc800078ec0ff */
[----:B------:R-:W-:-:S05]  /*9e40*/  F2FP.F16.E4M3.UNPACK_B R38, R38 ;  /* 0x00000026ff26723e */ /* 0x000fca00020006ff */
[----:B------:R-:W-:-:S05]  /*9e50*/  HADD2.F32 R38, -RZ, R38.H0_H0 ;  /* 0x20000026ff267230 */ /* 0x000fca0000004100 */
[----:B------:R-:W-:-:S04]  /*9e60*/  FMUL R39, R38, UR18 ;  /* 0x0000001226277c20 */ /* 0x000fc80008400000 */
[----:B------:R-:W-:Y:S01]  /*9e70*/  FFMA R39, R226, UR19, R39 ;  /* 0x00000013e2277c23 */ /* 0x000fe20008000027 */
[----:B------:R-:W-:Y:S01]  /*9e80*/  PRMT R38, RZ, 0x7610, R38 ;  /* 0x00007610ff267816 */ /* 0x000fe20000000026 */
[----:B------:R-:W3:Y:S03]  /*9e90*/  LDL.LU R226, [R1+0x8] ;  /* 0x0000080001e27983 */ /* 0x000ee60000300800 */
[----:B------:R-:W-:-:S05]  /*9ea0*/  F2FP.SATFINITE.E4M3.F32.PACK_AB_MERGE_C R39, RZ, R39, RZ ;  /* 0x00000027ff27723e */ /* 0x000fca00048070ff */
[----:B------:R0:W-:Y:S04]  /*9eb0*/  @!P2 STG.E.U8 desc[UR26][R30.64], R39 ;  /* 0x000000271e00a986 */ /* 0x0001e8000c10111a */
[----:B------:R-:W4:Y:S01]  /*9ec0*/  @!P3 LDG.E.U8 R38, desc[UR26][R28.64+0x1] ;  /* 0x0000011a1c26b981 */ /* 0x000f22000c1e1100 */
[----:B0-----:R-:W0:Y:S01]  /*9ed0*/  @!P3 LDC.64 R30, c[0x0][0x5c0] ;  /* 0x00017000ff1ebb82 */ /* 0x001e220000000a00 */
[----:B------:R-:W-:Y:S02]  /*9ee0*/  PRMT R40, RZ, 0x7610, R40 ;  /* 0x00007610ff287816 */ /* 0x000fe40000000028 */
[----:B0-----:R-:W-:-:S05]  /*9ef0*/  @!P3 IADD3 R30, P0, R26, R30, RZ ;  /* 0x0000001e1a1eb210 */ /* 0x001fca0007f1e0ff */
[----:B------:R-:W-:Y:S01]  /*9f00*/  @!P3 IMAD.X R31, R35, 0x1, R31, P0 ;  /* 0x00000001231fb824 */ /* 0x000fe200000e061f */
[----:B------:R-:W-:Y:S02]  /*9f10*/  IADD3 R39, P0, R37, 0x8, RZ ;  /* 0x0000000825277810 */ /* 0x000fe40007f1e0ff */
[----:B----4-:R-:W-:-:S04]  /*9f20*/  LOP3.LUT R38, R38, 0xff, RZ, 0xc0, !PT ;  /* 0x000000ff26267812 */ /* 0x010fc800078ec0ff */
[----:B------:R-:W-:-:S05]  /*9f30*/  F2FP.F16.E4M3.UNPACK_B R38, R38 ;  /* 0x00000026ff26723e */ /* 0x000fca00020006ff */
[----:B------:R-:W-:-:S05]  /*9f40*/  HADD2.F32 R38, -RZ, R38.H0_H0 ;  /* 0x20000026ff267230 */ /* 0x000fca0000004100 */
[----:B------:R-:W-:-:S04]  /*9f50*/  FMUL R38, R38, UR18 ;  /* 0x0000001226267c20 */ /* 0x000fc80008400000 */
[----:B------:R-:W-:Y:S02]  /*9f60*/  FFMA R38, R225, UR19, R38 ;  /* 0x00000013e1267c23 */ /* 0x000fe40008000026 */
[----:B------:R-:W4:Y:S03]  /*9f70*/  LDL.LU R225, [R1] ;  /* 0x0000000001e17983 */ /* 0x000f260000300800 */
[----:B------:R-:W-:Y:S01]  /*9f80*/  F2FP.SATFINITE.E4M3.F32.PACK_AB_MERGE_C R45, RZ, R38, RZ ;  /* 0x00000026ff2d723e */ /* 0x000fe200048070ff */
[----:B------:R-:W-:Y:S01]  /*9f90*/  IMAD.X R38, RZ, RZ, R41, P0 ;  /* 0x000000ffff267224 */ /* 0x000fe200000e0629 */
[----:B------:R-:W-:-:S03]  /*9fa0*/  ISETP.GE.AND P0, PT, R36, 0x9, PT ;  /* 0x000000092400780c */ /* 0x000fc60003f06270 */
[----:B------:R0:W-:Y:S01]  /*9fb0*/  @!P3 STG.E.U8 desc[UR26][R30.64+0x1], R45 ;  /* 0x0000012d1e00b986 */ /* 0x0001e2000c10111a */
[----:B------:R-:W-:Y:S01]  /*9fc0*/  IMAD R38, R38, UR20, RZ ;  /* 0x0000001426267c24 */ /* 0x000fe2000f8e02ff */
[----:B------:R-:W-:-:S03]  /*9fd0*/  ISETP.LT.OR P2, PT, R34, 0x1, !P0 ;  /* 0x000000012200780c */ /* 0x000fc60004741670 */
[C---:B------:R-:W-:Y:S02]  /*9fe0*/  IMAD R43, R39.reuse, UR21, R38 ;  /* 0x00000015272b7c24 */ /* 0x040fe4000f8e0226 */
[----:B0-----:R-:W-:-:S08]  /*9ff0*/  IMAD.WIDE.U32 R30, R39, UR20, R32 ;  /* 0x00000014271e7c25 */ /* 0x001fd0000f8e0020 */
[----:B------:R-:W0:Y:S01]  /*a000*/  @!P2 LDC.64 R38, c[0x0][0x5c0] ;  /* 0x00017000ff26ab82 */ /* 0x000e220000000a00 */
[----:B------:R-:W-:-:S04]  /*a010*/  IADD3 R30, P3, R30, UR22, RZ ;  /* 0x000000161e1e7c10 */ /* 0x000fc8000ff7e0ff */
[----:B------:R-:W-:-:S05]  /*a020*/  IADD3.X R31, R31, UR23, R43, P3, !PT ;  /* 0x000000171f1f7c10 */ /* 0x000fca0009ffe42b */
[----:B------:R-:W2:Y:S01]  /*a030*/  @!P2 LDG.E.U8 R40, desc[UR26][R30.64] ;  /* 0x0000001a1e28a981 */ /* 0x000ea2000c1e1100 */
[----:B------:R-:W-:Y:S02]  /*a040*/  ISETP.LT.OR P3, PT, R34, 0x2, !P0 ;  /* 0x000000022200780c */ /* 0x000fe40004761670 */
[----:B0-----:R-:W-:-:S04]  /*a050*/  @!P2 IADD3 R38, P4, P5, R26, UR11, R38 ;  /* 0x0000000b1a26ac10 */ /* 0x001fc8000fd9e026 */
[----:B------:R-:W-:Y:S02]  /*a060*/  @!P2 IADD3.X R39, R35, UR10, R39, P4, P5 ;  /* 0x0000000a2327ac10 */ /* 0x000fe4000a7ea427 */
[----:B--2---:R-:W-:-:S04]  /*a070*/  LOP3.LUT R40, R40, 0xff, RZ, 0xc0, !PT ;  /* 0x000000ff28287812 */ /* 0x004fc800078ec0ff */
[----:B------:R-:W-:-:S05]  /*a080*/  F2FP.F16.E4M3.UNPACK_B R40, R40 ;  /* 0x00000028ff28723e */ /* 0x000fca00020006ff */
[----:B------:R-:W-:-:S05]  /*a090*/  HADD2.F32 R40, -RZ, R40.H0_H0 ;  /* 0x20000028ff287230 */ /* 0x000fca0000004100 */
[----:B------:R-:W-:Y:S01]  /*a0a0*/  FMUL R43, R40, UR18 ;  /* 0x00000012282b7c20 */ /* 0x000fe20008400000 */
[----:B------:R-:W-:-:S03]  /*a0b0*/  PRMT R40, RZ, 0x7610, R40 ;  /* 0x00007610ff287816 */ /* 0x000fc60000000028 */
[----:B------:R-:W-:-:S05]  /*a0c0*/  FFMA R43, R224, UR19, R43 ;  /* 0x00000013e02b7c23 */ /* 0x000fca000800002b */
[----:B------:R-:W-:-:S05]  /*a0d0*/  F2FP.SATFINITE.E4M3.F32.PACK_AB_MERGE_C R43, RZ, R43, RZ ;  /* 0x0000002bff2b723e */ /* 0x000fca00048070ff */
[----:B------:R0:W-:Y:S04]  /*a0e0*/  @!P2 STG.E.U8 desc[UR26][R38.64], R43 ;  /* 0x0000002b2600a986 */ /* 0x0001e8000c10111a */
[----:B------:R-:W2:Y:S01]  /*a0f0*/  @!P3 LDG.E.U8 R40, desc[UR26][R30.64+0x1] ;  /* 0x0000011a1e28b981 */ /* 0x000ea2000c1e1100 */
[----:B------:R-:W-:Y:S01]  /*a100*/  ISETP.LT.OR P2, PT, R34, 0x9, !P1 ;  /* 0x000000092200780c */ /* 0x000fe20004f41670 */
[----:B0-----:R-:W0:Y:S02]  /*a110*/  @!P3 LDC.64 R38, c[0x0][0x5c0] ;  /* 0x00017000ff26bb82 */ /* 0x001e240000000a00 */
[----:B0-----:R-:W-:-:S04]  /*a120*/  @!P3 IADD3 R38, P4, P5, R26, UR11, R38 ;  /* 0x0000000b1a26bc10 */ /* 0x001fc8000fd9e026 */
[----:B------:R-:W-:Y:S02]  /*a130*/  @!P3 IADD3.X R39, R35, UR10, R39, P4, P5 ;  /* 0x0000000a2327bc10 */ /* 0x000fe4000a7ea427 */
[----:B--2---:R-:W-:-:S04]  /*a140*/  LOP3.LUT R40, R40, 0xff, RZ, 0xc0, !PT ;  /* 0x000000ff28287812 */ /* 0x004fc800078ec0ff */
[----:B------:R-:W-:-:S05]  /*a150*/  F2FP.F16.E4M3.UNPACK_B R40, R40 ;  /* 0x00000028ff28723e */ /* 0x000fca00020006ff */
[----:B------:R-:W-:-:S05]  /*a160*/  HADD2.F32 R40, -RZ, R40.H0_H0 ;  /* 0x20000028ff287230 */ /* 0x000fca0000004100 */
[----:B------:R-:W-:-:S04]  /*a170*/  FMUL R40, R40, UR18 ;  /* 0x0000001228287c20 */ /* 0x000fc80008400000 */
[----:B------:R-:W-:-:S05]  /*a180*/  FFMA R40, R223, UR19, R40 ;  /* 0x00000013df287c23 */ /* 0x000fca0008000028 */
[----:B------:R-:W-:Y:S02]  /*a190*/  F2FP.SATFINITE.E4M3.F32.PACK_AB_MERGE_C R45, RZ, R40, RZ ;  /* 0x00000028ff2d723e */ /* 0x000fe400048070ff */
[----:B------:R-:W-:-:S03]  /*a1a0*/  PRMT R40, RZ, 0x7610, R40 ;  /* 0x00007610ff287816 */ /* 0x000fc60000000028 */
[----:B------:R0:W-:Y:S04]  /*a1b0*/  @!P3 STG.E.U8 desc[UR26][R38.64+0x1], R45 ;  /* 0x0000012d2600b986 */ /* 0x0001e8000c10111a */
[----:B------:R-:W2:Y:S01]  /*a1c0*/  @!P2 LDG.E.U8 R40, desc[UR26][R28.64+0x8] ;  /* 0x0000081a1c28a981 */ /* 0x000ea2000c1e1100 */
[----:B------:R-:W-:Y:S01]  /*a1d0*/  ISETP.LT.OR P3, PT, R34, 0xa, !P1 ;  /* 0x0000000a2200780c */ /* 0x000fe20004f61670 */
[----:B0-----:R-:W0:Y:S02]  /*a1e0*/  @!P2 LDC.64 R38, c[0x0][0x5c0] ;  /* 0x00017000ff26ab82 */ /* 0x001e240000000a00 */
[----:B0-----:R-:W-:-:S05]  /*a1f0*/  @!P2 IADD3 R38, P4, R26, R38, RZ ;  /* 0x000000261a26a210 */ /* 0x001fca0007f9e0ff */
[----:B------:R-:W-:Y:S01]  /*a200*/  @!P2 IMAD.X R39, R35, 0x1, R39, P4 ;  /* 0x000000012327a824 */ /* 0x000fe200020e0627 */
        /* <DEDUP_REMOVED lines=95> */
[----:B------:R-:W-:Y:S01]  /*a800*/  FFMA R40, R23, UR19, R40 ;  /* 0x0000001317287c23 */ /* 0x000fe20008000028 */
[----:B------:R-:W-:-:S04]  /*a810*/  PRMT R23, RZ, 0x7610, R23 ;  /* 0x00007610ff177816 */ /* 0x000fc80000000017 */
[----:B------:R-:W-:-:S05]  /*a820*/  F2FP.SATFINITE.E4M3.F32.PACK_AB_MERGE_C R43, RZ, R40, RZ ;  /* 0x00000028ff2b723e */ /* 0x000fca00048070ff */
[----:B------:R0:W-:Y:S04]  /*a830*/  @!P3 STG.E.U8 desc[UR26][R38.64+0x11], R43 ;  /* 0x0000112b2600b986 */ /* 0x0001e8000c10111a */
[----:B------:R-:W2:Y:S01]  /*a840*/  @!P2 LDG.E.U8 R23, desc[UR26][R28.64+0x18] ;  /* 0x0000181a1c17a981 */ /* 0x000ea2000c1e1100 */
[----:B------:R-:W-:Y:S02]  /*a850*/  ISETP.LT.OR P3, PT, R34, 0x1a, !P1 ;  /* 0x0000001a2200780c */ /* 0x000fe40004f61670 */
[----:B------:R-:W-:Y:S01]  /*a860*/  PRMT R40, RZ, 0x7610, R40 ;  /* 0x00007610ff287816 */ /* 0x000fe20000000028 */
        /* <DEDUP_REMOVED lines=9> */
[----:B------:R-:W0:Y:S03]  /*a900*/  @!P3 LDC.64 R22, c[0x0][0x5c0] ;  /* 0x00017000ff16bb82 */ /* 0x000e260000000a00 */
[----:B------:R1:W-:Y:S04]  /*a910*/  @!P2 STG.E.U8 desc[UR26][R38.64+0x18], R43 ;  /* 0x0000182b2600a986 */ /* 0x0003e8000c10111a */
[----:B------:R-:W2:Y:S01]  /*a920*/  @!P3 LDG.E.U8 R40, desc[UR26][R28.64+0x19] ;  /* 0x0000191a1c28b981 */ /* 0x000ea2000c1e1100 */
[----:B------:R-:W-:-:S02]  /*a930*/  ISETP.LT.OR P2, PT, R34, 0x19, !P0 ;  /* 0x000000192200780c */ /* 0x000fc40004741670 */
[----:B0-----:R-:W-:-:S05]  /*a940*/  @!P3 IADD3 R22, P4, R26, R22, RZ ;  /* 0x000000161a16b210 */ /* 0x001fca0007f9e0ff */
[----:B------:R-:W-:Y:S01]  /*a950*/  @!P3 IMAD.X R23, R35, 0x1, R23, P4 ;  /* 0x000000012317b824 */ /* 0x000fe200020e0617 */
[----:B--2---:R-:W-:-:S04]  /*a960*/  LOP3.LUT R40, R40, 0xff, RZ, 0xc0, !PT ;  /* 0x000000ff28287812 */ /* 0x004fc800078ec0ff */
[----:B------:R-:W-:-:S05]  /*a970*/  F2FP.F16.E4M3.UNPACK_B R40, R40 ;  /* 0x00000028ff28723e */ /* 0x000fca00020006ff */
[----:B------:R-:W-:-:S05]  /*a980*/  HADD2.F32 R40, -RZ, R40.H0_H0 ;  /* 0x20000028ff287230 */ /* 0x000fca0000004100 */
[----:B------:R-:W-:-:S04]  /*a990*/  FMUL R40, R40, UR18 ;  /* 0x0000001228287c20 */ /* 0x000fc80008400000 */
[----:B------:R-:W-:Y:S01]  /*a9a0*/  FFMA R40, R21, UR19, R40 ;  /* 0x0000001315287c23 */ /* 0x000fe20008000028 */
[----:B------:R-:W-:-:S04]  /*a9b0*/  PRMT R21, RZ, 0x7610, R21 ;  /* 0x00007610ff157816 */ /* 0x000fc80000000015 */
[----:B-1----:R-:W-:-:S05]  /*a9c0*/  F2FP.SATFINITE.E4M3.F32.PACK_AB_MERGE_C R39, RZ, R40, RZ ;  /* 0x00000028ff27723e */ /* 0x002fca00048070ff */
[----:B------:R0:W-:Y:S04]  /*a9d0*/  @!P3 STG.E.U8 desc[UR26][R22.64+0x19], R39 ;  /* 0x000019271600b986 */ /* 0x0001e8000c10111a */
[----:B------:R-:W2:Y:S01]  /*a9e0*/  @!P2 LDG.E.U8 R21, desc[UR26][R30.64+0x18] ;  /* 0x0000181a1e15a981 */ /* 0x000ea2000c1e1100 */
[----:B------:R-:W-:Y:S02]  /*a9f0*/  ISETP.LT.OR P3, PT, R34, 0x1a, !P0 ;  /* 0x0000001a2200780c */ /* 0x000fe40004761670 */
[----:B------:R-:W-:Y:S01]  /*aa00*/  PRMT R38, RZ, 0x7610, R38 ;  /* 0x00007610ff267816 */ /* 0x000fe20000000026 */
        /* <DEDUP_REMOVED lines=241> */
[----:B-----5:R-:W-:-:S05]  /*b920*/  FFMA R3, R2, UR19, R3 ;  /* 0x0000001302037c23 */ /* 0x020fca0008000003 */
[----:B------:R-:W-:Y:S02]  /*b930*/  F2FP.SATFINITE.E4M3.F32.PACK_AB_MERGE_C R7, RZ, R3, RZ ;  /* 0x00000003ff07723e */ /* 0x000fe400048070ff */
[----:B------:R-:W0:Y:S03]  /*b940*/  @!P3 LDC.64 R2, c[0x0][0x5c0] ;  /* 0x00017000ff02bb82 */ /* 0x000e260000000a00 */
[----:B------:R1:W-:Y:S04]  /*b950*/  @!P2 STG.E.U8 desc[UR26][R4.64+0x40], R7 ;  /* 0x000040070400a986 */ /* 0x0003e8000c10111a */
[----:B------:R-:W2:Y:S01]  /*b960*/  @!P3 LDG.E.U8 R6, desc[UR26][R28.64+0x41] ;  /* 0x0000411a1c06b981 */ /* 0x000ea2000c1e1100 */
[----:B------:R-:W-:-:S02]  /*b970*/  ISETP.LT.OR P2, PT, R34, 0x41, !P0 ;  /* 0x000000412200780c */ /* 0x000fc40004741670 */
[----:B-1----:R-:W-:Y:S02]  /*b980*/  PRMT R4, RZ, 0x7610, R4 ;  /* 0x00007610ff047816 */ /* 0x002fe40000000004 */
[----:B0-----:R-:W-:-:S05]  /*b990*/  @!P3 IADD3 R2, P4, R26, R2, RZ ;  /* 0x000000021a02b210 */ /* 0x001fca0007f9e0ff */
[----:B------:R-:W-:Y:S01]  /*b9a0*/  @!P3 IMAD.X R3, R35, 0x1, R3, P4 ;  /* 0x000000012303b824 */ /* 0x000fe200020e0603 */
[----:B--2---:R-:W-:-:S04]  /*b9b0*/  LOP3.LUT R6, R6, 0xff, RZ, 0xc0, !PT ;  /* 0x000000ff06067812 */ /* 0x004fc800078ec0ff */
[----:B------:R-:W-:-:S05]  /*b9c0*/  F2FP.F16.E4M3.UNPACK_B R6, R6 ;  /* 0x00000006ff06723e */ /* 0x000fca00020006ff */
[----:B------:R-:W-:-:S05]  /*b9d0*/  HADD2.F32 R6, -RZ, R6.H0_H0 ;  /* 0x20000006ff067230 */ /* 0x000fca0000004100 */
[----:B------:R-:W-:-:S04]  /*b9e0*/  FMUL R6, R6, UR18 ;  /* 0x0000001206067c20 */ /* 0x000fc80008400000 */
[----:B----4-:R-:W-:Y:S02]  /*b9f0*/  FFMA R6, R225, UR19, R6 ;  /* 0x00000013e1067c23 */ /* 0x010fe40008000006 */
[----:B------:R-:W2:Y:S03]  /*ba00*/  LDL.LU R225, [R1+0xc] ;  /* 0x00000c0001e17983 */ /* 0x000ea60000300800 */
[----:B------:R-:W-:-:S05]  /*ba10*/  F2FP.SATFINITE.E4M3.F32.PACK_AB_MERGE_C R5, RZ, R6, RZ ;  /* 0x00000006ff05723e */ /* 0x000fca00048070ff */
[----:B------:R0:W-:Y:S04]  /*ba20*/  @!P3 STG.E.U8 desc[UR26][R2.64+0x41], R5 ;  /* 0x000041050200b986 */ /* 0x0001e8000c10111a */
[----:B------:R-:W4:Y:S01]  /*ba30*/  @!P2 LDG.E.U8 R4, desc[UR26][R30.64+0x40] ;  /* 0x0000401a1e04a981 */ /* 0x000f22000c1e1100 */
[----:B------:R-:W-:Y:S01]  /*ba40*/  ISETP.LT.OR P3, PT, R34, 0x42, !P0 ;  /* 0x000000422200780c */ /* 0x000fe20004761670 */
[----:B0-----:R-:W0:Y:S02]  /*ba50*/  @!P2 LDC.64 R2, c[0x0][0x5c0] ;  /* 0x00017000ff02ab82 */ /* 0x001e240000000a00 */
[----:B0-----:R-:W-:-:S04]  /*ba60*/  @!P2 IADD3 R2, P4, P5, R26, UR11, R2 ;  /* 0x0000000b1a02ac10 */ /* 0x001fc8000fd9e002 */
[----:B------:R-:W-:Y:S02]  /*ba70*/  @!P2 IADD3.X R3, R35, UR10, R3, P4, P5 ;  /* 0x0000000a2303ac10 */ /* 0x000fe4000a7ea403 */
[----:B----4-:R-:W-:-:S04]  /*ba80*/  LOP3.LUT R4, R4, 0xff, RZ, 0xc0, !PT ;  /* 0x000000ff04047812 */ /* 0x010fc800078ec0ff */
[----:B------:R-:W-:-:S05]  /*ba90*/  F2FP.F16.E4M3.UNPACK_B R4, R4 ;  /* 0x00000004ff04723e */ /* 0x000fca00020006ff */
[----:B------:R-:W-:-:S05]  /*baa0*/  HADD2.F32 R4, -RZ, R4.H0_H0 ;  /* 0x20000004ff047230 */ /* 0x000fca0000004100 */
[----:B------:R-:W-:-:S04]  /*bab0*/  FMUL R4, R4, UR18 ;  /* 0x0000001204047c20 */ /* 0x000fc80008400000 */
[----:B------:R-:W-:Y:S02]  /*bac0*/  FFMA R4, R227, UR19, R4 ;  /* 0x00000013e3047c23 */ /* 0x000fe40008000004 */
[----:B------:R-:W4:Y:S03]  /*bad0*/  LDL.LU R227, [R1+0x10] ;  /* 0x0000100001e37983 */ /* 0x000f260000300800 */
[----:B------:R-:W-:Y:S02]  /*bae0*/  F2FP.SATFINITE.E4M3.F32.PACK_AB_MERGE_C R5, RZ, R4, RZ ;  /* 0x00000004ff05723e */ /* 0x000fe400048070ff */
[----:B------:R-:W-:-:S03]  /*baf0*/  PRMT R4, RZ, 0x7610, R4 ;  /* 0x00007610ff047816 */ /* 0x000fc60000000004 */
[----:B------:R0:W-:Y:S04]  /*bb00*/  @!P2 STG.E.U8 desc[UR26][R2.64+0x40], R5 ;  /* 0x000040050200a986 */ /* 0x0001e8000c10111a */
[----:B------:R-:W3:Y:S01]  /*bb10*/  @!P3 LDG.E.U8 R4, desc[UR26][R30.64+0x41] ;  /* 0x0000411a1e04b981 */ /* 0x000ee2000c1e1100 */
[----:B------:R-:W-:Y:S01]  /*bb20*/  ISETP.LT.OR P2, PT, R34, 0x49, !P1 ;  /* 0x000000492200780c */ /* 0x000fe20004f41670 */
[----:B0-----:R-:W0:Y:S02]  /*bb30*/  @!P3 LDC.64 R2, c[0x0][0x5c0] ;  /* 0x00017000ff02bb82 */ /* 0x001e240000000a00 */
[----:B0-----:R-:W-:-:S04]  /*bb40*/  @!P3 IADD3 R2, P4, P5, R26, UR11, R2 ;  /* 0x0000000b1a02bc10 */ /* 0x001fc8000fd9e002 */
[----:B------:R-:W-:Y:S02]  /*bb50*/  @!P3 IADD3.X R3, R35, UR10, R3, P4, P5 ;  /* 0x0000000a2303bc10 */ /* 0x000fe4000a7ea403 */
[----:B---3--:R-:W-:-:S04]  /*bb60*/  LOP3.LUT R4, R4, 0xff, RZ, 0xc0, !PT ;  /* 0x000000ff04047812 */ /* 0x008fc800078ec0ff */
[----:B------:R-:W-:-:S05]  /*bb70*/  F2FP.F16.E4M3.UNPACK_B R4, R4 ;  /* 0x00000004ff04723e */ /* 0x000fca00020006ff */
[----:B------:R-:W-:-:S05]  /*bb80*/  HADD2.F32 R4, -RZ, R4.H0_H0 ;  /* 0x20000004ff047230 */ /* 0x000fca0000004100 */
[----:B------:R-:W-:-:S04]  /*bb90*/  FMUL R4, R4, UR18 ;  /* 0x0000001204047c20 */ /* 0x000fc80008400000 */
[----:B------:R-:W-:Y:S02]  /*bba0*/  FFMA R4, R226, UR19, R4 ;  /* 0x00000013e2047c23 */ /* 0x000fe40008000004 */
[----:B------:R-:W3:Y:S03]  /*bbb0*/  LDL.LU R226, [R1+0x14] ;  /* 0x0000140001e27983 */ /* 0x000ee60000300800 */
        /* <DEDUP_REMOVED lines=12> */
[----:B------:R-:W-:Y:S02]  /*bc80*/  FFMA R4, R225, UR19, R4 ;  /* 0x00000013e1047c23 */ /* 0x000fe40008000004 */
[----:B------:R-:W2:Y:S03]  /*bc90*/  LDL.LU R225, [R1+0x18] ;  /* 0x0000180001e17983 */ /* 0x000ea60000300800 */
[----:B------:R-:W-:Y:S02]  /*bca0*/  F2FP.SATFINITE.E4M3.F32.PACK_AB_MERGE_C R5, RZ, R4, RZ ;  /* 0x00000004ff05723e */ /* 0x000fe400048070ff */
[----:B------:R-:W-:-:S03]  /*bcb0*/  PRMT R4, RZ, 0x7610, R4 ;  /* 0x00007610ff047816 */ /* 0x000fc60000000004 */
[----:B------:R0:W-:Y:S04]  /*bcc0*/  @!P2 STG.E.U8 desc[UR26][R2.64+0x48], R5 ;  /* 0x000048050200a986 */ /* 0x0001e8000c10111a */
[----:B------:R-:W4:Y:S01]  /*bcd0*/  @!P3 LDG.E.U8 R4, desc[UR26][R28.64+0x49] ;  /* 0x0000491a1c04b981 */ /* 0x000f22000c1e1100 */
[----:B------:R-:W-:Y:S01]  /*bce0*/  ISETP.LT.OR P2, PT, R34, 0x49, !P0 ;  /* 0x000000492200780c */ /* 0x000fe20004741670 */
[----:B0-----:R-:W0:Y:S02]  /*bcf0*/  @!P3 LDC.64 R2, c[0x0][0x5c0] ;  /* 0x00017000ff02bb82 */ /* 0x001e240000000a00 */
[----:B0-----:R-:W-:-:S05]  /*bd00*/  @!P3 IADD3 R2, P4, R26, R2, RZ ;  /* 0x000000021a02b210 */ /* 0x001fca0007f9e0ff */
[----:B------:R-:W-:Y:S01]  /*bd10*/  @!P3 IMAD.X R3, R35, 0x1, R3, P4 ;  /* 0x000000012303b824 */ /* 0x000fe200020e0603 */
        /* <DEDUP_REMOVED lines=54> */
[----:B0-----:R-:W-:-:S05]  /*c080*/  @!P3 IADD3 R2, P4, R26, R2, RZ ;  /* 0x000000021a02b210 */ /* 0x001fca0007f9e0ff */
[----:B------:R-:W-:Y:S01]  /*c090*/  @!P3 IMAD.X R3, R35, 0x1, R3, P4 ;  /* 0x000000012303b824 */ /* 0x000fe200020e0603 */
        /* <DEDUP_REMOVED lines=32> */
[----:B------:R-:W-:Y:S01]  /*c2a0*/  FFMA R4, R227, UR19, R4 ;  /* 0x00000013e3047c23 */ /* 0x000fe20008000004 */
[----:B------:R-:W-:Y:S01]  /*c2b0*/  ISETP.LT.OR P1, PT, R34, 0x5a, !P1 ;  /* 0x0000005a2200780c */ /* 0x000fe20004f21670 */
[----:B------:R-:W4:Y:S03]  /*c2c0*/  LDL.LU R227, [R1+0x34] ;  /* 0x0000340001e37983 */ /* 0x000f260000300800 */
[----:B------:R-:W-:Y:S02]  /*c2d0*/  F2FP.SATFINITE.E4M3.F32.PACK_AB_MERGE_C R5, RZ, R4, RZ ;  /* 0x00000004ff05723e */ /* 0x000fe400048070ff */
[----:B------:R-:W-:-:S03]  /*c2e0*/  PRMT R4, RZ, 0x7610, R4 ;  /* 0x00007610ff047816 */ /* 0x000fc60000000004 */
[----:B------:R0:W-:Y:S04]  /*c2f0*/  @!P3 STG.E.U8 desc[UR26][R2.64+0x51], R5 ;  /* 0x000051050200b986 */ /* 0x0001e8000c10111a */
[----:B------:R-:W3:Y:S01]  /*c300*/  @!P2 LDG.E.U8 R4, desc[UR26][R28.64+0x58] ;  /* 0x0000581a1c04a981 */ /* 0x000ee2000c1e1100 */
[----:B0-----:R-:W0:Y:S02]  /*c310*/  @!P2 LDC.64 R2, c[0x0][0x5c0] ;  /* 0x00017000ff02ab82 */ /* 0x001e240000000a00 */
        /* <DEDUP_REMOVED lines=34> */
[----:B----4-:R-:W-:Y:S01]  /*c540*/  FFMA R4, R227, UR19, R4 ;  /* 0x00000013e3047c23 */ /* 0x010fe20008000004 */
[----:B------:R-:W-:Y:S01]  /*c550*/  IADD3 R7, P0, R37, 0x80, RZ ;  /* 0x0000008025077810 */ /* 0x000fe20007f1e0ff */
[----:B------:R-:W2:Y:S03]  /*c560*/  LDL.LU R227, [R1+0x3c] ;  /* 0x00003c0001e37983 */ /* 0x000ea60000300800 */
[----:B------:R-:W-:Y:S02]  /*c570*/  F2FP.SATFINITE.E4M3.F32.PACK_AB_MERGE_C R9, RZ, R4, RZ ;  /* 0x00000004ff09723e */ /* 0x000fe400048070ff */
[----:B------:R-:W0:Y:S03]  /*c580*/  @!P1 LDC.64 R4, c[0x0][0x5c0] ;  /* 0x00017000ff049b82 */ /* 0x000e260000000a00 */
[----:B------:R1:W-:Y:S04]  /*c590*/  @!P2 STG.E.U8 desc[UR26][R2.64+0x58], R9 ;  /* 0x000058090200a986 */ /* 0x0003e8000c10111a */
[----:B------:R-:W4:Y:S01]  /*c5a0*/  @!P1 LDG.E.U8 R6, desc[UR26][R30.64+0x59] ;  /* 0x0000591a1e069981 */ /* 0x000f22000c1e1100 */
[----:B------:R-:W-:Y:S01]  /*c5b0*/  IMAD.X R8, RZ, RZ, R41, P0 ;  /* 0x000000ffff087224 */ /* 0x000fe200000e0629 */
[----:B------:R-:W-:-:S03]  /*c5c0*/  ISETP.GE.AND P0, PT, R36, 0x81, PT ;  /* 0x000000812400780c */ /* 0x000fc60003f06270 */
[----:B------:R-:W-:Y:S01]  /*c5d0*/  IMAD R8, R8, UR20, RZ ;  /* 0x0000001408087c24 */ /* 0x000fe2000f8e02ff */
[----:B------:R-:W-:Y:S01]  /*c5e0*/  ISETP.LT.OR P3, PT, R34, 0x1, !P0 ;  /* 0x000000012200780c */ /* 0x000fe20004761670 */
[----:B-1----:R-:W-:-:S04]  /*c5f0*/  IMAD.WIDE.U32 R2, R7, UR20, R32 ;  /* 0x0000001407027c25 */ /* 0x002fc8000f8e0020 */
[----:B------:R-:W-:Y:S01]  /*c600*/  IMAD R7, R7, UR21, R8 ;  /* 0x0000001507077c24 */ /* 0x000fe2000f8e0208 */
[----:B------:R-:W-:Y:S02]  /*c610*/  IADD3 R2, P2, R2, UR22, RZ ;  /* 0x0000001602027c10 */ /* 0x000fe4000ff5e0ff */
[----:B0-----:R-:W-:Y:S02]  /*c620*/  @!P1 IADD3 R4, P4, P5, R26, UR11, R4 ;  /* 0x0000000b1a049c10 */ /* 0x001fe4000fd9e004 */
[----:B------:R-:W-:Y:S02]  /*c630*/  IADD3.X R3, R3, UR23, R7, P2, !PT ;  /* 0x0000001703037c10 */ /* 0x000fe400097fe407 */
[----:B------:R-:W-:Y:S02]  /*c640*/  @!P1 IADD3.X R5, R35, UR10, R5, P4, P5 ;  /* 0x0000000a23059c10 */ /* 0x000fe4000a7ea405 */
[----:B----4-:R-:W-:-:S04]  /*c650*/  LOP3.LUT R6, R6, 0xff, RZ, 0xc0, !PT ;  /* 0x000000ff06067812 */ /* 0x010fc800078ec0ff */
[----:B------:R-:W-:-:S05]  /*c660*/  F2FP.F16.E4M3.UNPACK_B R6, R6 ;  /* 0x00000006ff06723e */ /* 0x000fca00020006ff */
[----:B------:R-:W-:-:S05]  /*c670*/  HADD2.F32 R6, -RZ, R6.H0_H0 ;  /* 0x20000006ff067230 */ /* 0x000fca0000004100 */
[----:B------:R-:W-:-:S04]  /*c680*/  FMUL R6, R6, UR18 ;  /* 0x0000001206067c20 */ /* 0x000fc80008400000 */
[----:B---3--:R-:W-:Y:S01]  /*c690*/  FFMA R6, R226, UR19, R6 ;  /* 0x00000013e2067c23 */ /* 0x008fe20008000006 */
[----:B------:R-:W-:Y:S01]  /*c6a0*/  ISETP.LT.OR P2, PT, R34, 0x2, !P0 ;  /* 0x000000022200780c */ /* 0x000fe20004741670 */
[----:B------:R-:W3:Y:S03]  /*c6b0*/  LDL.LU R226, [R1+0x40] ;  /* 0x0000400001e27983 */ /* 0x000ee60000300800 */
[----:B------:R-:W-:Y:S02]  /*c6c0*/  F2FP.SATFINITE.E4M3.F32.PACK_AB_MERGE_C R9, RZ, R6, RZ ;  /* 0x00000006ff09723e */ /* 0x000fe400048070ff */
[----:B------:R-:W-:-:S03]  /*c6d0*/  PRMT R6, RZ, 0x7610, R6 ;  /* 0x00007610ff067816 */ /* 0x000fc60000000006 */
[----:B------:R0:W-:Y:S04]  /*c6e0*/  @!P1 STG.E.U8 desc[UR26][R4.64+0x59], R9 ;  /* 0x0000590904009986 */ /* 0x0001e8000c10111a */
[----:B------:R-:W4:Y:S01]  /*c6f0*/  @!P3 LDG.E.U8 R6, desc[UR26][R2.64] ;  /* 0x0000001a0206b981 */ /* 0x000f22000c1e1100 */
[----:B0-----:R-:W0:Y:S02]  /*c700*/  @!P3 LDC.64 R4, c[0x0][0x5c0] ;  /* 0x00017000ff04bb82 */ /* 0x001e240000000a00 */
[----:B0-----:R-:W-:-:S04]  /*c710*/  @!P3 IADD3 R4, P1, P4, R26, UR9, R4 ;  /* 0x000000091a04bc10 */ /* 0x001fc8000fc3e004 */
[----:B------:R-:W-:Y:S02]  /*c720*/  @!P3 IADD3.X R5, R35, UR8, R5, P1, P4 ;  /* 0x000000082305bc10 */ /* 0x000fe40008fe8405 */
[----:B----4-:R-:W-:-:S04]  /*c730*/  LOP3.LUT R6, R6, 0xff, RZ, 0xc0, !PT ;  /* 0x000000ff06067812 */ /* 0x010fc800078ec0ff */
[----:B------:R-:W-:-:S05]  /*c740*/  F2FP.F16.E4M3.UNPACK_B R6, R6 ;  /* 0x00000006ff06723e */ /* 0x000fca00020006ff */
[----:B------:R-:W-:-:S05]  /*c750*/  HADD2.F32 R6, -RZ, R6.H0_H0 ;  /* 0x20000006ff067230 */ /* 0x000fca0000004100 */
[----:B------:R-:W-:-:S04]  /*c760*/  FMUL R6, R6, UR18 ;  /* 0x0000001206067c20 */ /* 0x000fc80008400000 */
[----:B--2---:R-:W-:Y:S01]  /*c770*/  FFMA R6, R227, UR19, R6 ;  /* 0x00000013e3067c23 */ /* 0x004fe20008000006 */
[----:B------:R-:W-:Y:S01]  /*c780*/  IADD3 R9, P1, R37, 0x88, RZ ;  /* 0x0000008825097810 */ /* 0x000fe20007f3e0ff */
[----:B------:R-:W2:Y:S03]  /*c790*/  LDL.LU R227, [R1+0x44] ;  /* 0x0000440001e37983 */ /* 0x000ea60000300800 */
[----:B------:R-:W-:Y:S01]  /*c7a0*/  F2FP.SATFINITE.E4M3.F32.PACK_AB_MERGE_C R11, RZ, R6, RZ ;  /* 0x00000006ff0b723e */ /* 0x000fe200048070ff */
[----:B------:R-:W-:Y:S01]  /*c7b0*/  IMAD.X R7, RZ, RZ, R41, P1 ;  /* 0x000000ffff077224 */ /* 0x000fe200008e0629 */
[----:B------:R-:W-:Y:S01]  /*c7c0*/  PRMT R6, RZ, 0x7610, R6 ;  /* 0x00007610ff067816 */ /* 0x000fe20000000006 */
[----:B------:R-:W-:Y:S01]  /*c7d0*/  IMAD.U32 R12, RZ, RZ, UR10 ;  /* 0x0000000aff0c7e24 */ /* 0x000fe2000f8e00ff */
[----:B------:R-:W4:Y:S04]  /*c7e0*/  LDL.LU R225, [R1+0x48] ;  /* 0x0000480001e17983 */ /* 0x000f280000300800 */
[----:B------:R0:W-:Y:S04]  /*c7f0*/  @!P3 STG.E.U8 desc[UR26][R4.64], R11 ;  /* 0x0000000b0400b986 */ /* 0x0001e8000c10111a */
[----:B------:R-:W3:Y:S01]  /*c800*/  @!P2 LDG.E.U8 R6, desc[UR26][R2.64+0x1] ;  /* 0x0000011a0206a981 */ /* 0x000ee2000c1e1100 */
[----:B------:R-:W-:Y:S01]  /*c810*/  ISETP.GE.AND P1, PT, R36, 0x89, PT ;  /* 0x000000892400780c */ /* 0x000fe20003f26270 */
[----:B------:R-:W-:-:S03]  /*c820*/  IMAD R10, R7, UR20, RZ ;  /* 0x00000014070a7c24 */ /* 0x000fc6000f8e02ff */
[----:B------:R-:W-:Y:S01]  /*c830*/  ISETP.LT.OR P3, PT, R34, 0x1, !P1 ;  /* 0x000000012200780c */ /* 0x000fe20004f61670 */
[----:B0-----:R-:W0:Y:S01]  /*c840*/  @!P2 LDC.64 R4, c[0x0][0x5c0] ;  /* 0x00017000ff04ab82 */ /* 0x001e220000000a00 */
[----:B------:R-:W-:Y:S01]  /*c850*/  IMAD R11, R9, UR21, R10 ;  /* 0x00000015090b7c24 */ /* 0x000fe2000f8e020a */
[----:B0-----:R-:W-:Y:S02]  /*c860*/  @!P2 IADD3 R8, P4, P5, R26, UR9, R4 ;  /* 0x000000091a08ac10 */ /* 0x001fe4000fd9e004 */
[----:B---3--:R-:W-:-:S04]  /*c870*/  LOP3.LUT R6, R6, 0xff, RZ, 0xc0, !PT ;  /* 0x000000ff06067812 */ /* 0x008fc800078ec0ff */
[----:B------:R-:W-:-:S05]  /*c880*/  F2FP.F16.E4M3.UNPACK_B R6, R6 ;  /* 0x00000006ff06723e */ /* 0x000fca00020006ff */
[----:B------:R-:W-:-:S05]  /*c890*/  HADD2.F32 R6, -RZ, R6.H0_H0 ;  /* 0x20000006ff067230 */ /* 0x000fca0000004100 */
[----:B------:R-:W-:Y:S01]  /*c8a0*/  FMUL R4, R6, UR18 ;  /* 0x0000001206047c20 */ /* 0x000fe20008400000 */
[----:B------:R-:W-:Y:S01]  /*c8b0*/  IMAD.WIDE.U32 R6, R9, UR20, R32 ;  /* 0x0000001409067c25 */ /* 0x000fe2000f8e0020 */
[----:B------:R-:W-:-:S03]  /*c8c0*/  @!P2 IADD3.X R9, R35, UR8, R5, P4, P5 ;  /* 0x000000082309ac10 */ /* 0x000fc6000a7ea405 */
[----:B------:R-:W-:Y:S01]  /*c8d0*/  FFMA R10, R226, UR19, R4 ;  /* 0x00000013e20a7c23 */ /* 0x000fe20008000004 */
[----:B------:R-:W-:-:S04]  /*c8e0*/  IADD3 R4, P4, R6, UR22, RZ ;  /* 0x0000001606047c10 */ /* 0x000fc8000ff9e0ff */
[----:B------:R-:W-:Y:S02]  /*c8f0*/  F2FP.SATFINITE.E4M3.F32.PACK_AB_MERGE_C R13, RZ, R10, RZ ;  /* 0x0000000aff0d723e */ /* 0x000fe400048070ff */
[----:B------:R-:W-:Y:S02]  /*c900*/  PRMT R10, RZ, 0x7610, R10 ;  /* 0x00007610ff0a7816 */ /* 0x000fe4000000000a */
[----:B------:R-:W-:Y:S01]  /*c910*/  IADD3.X R5, R7, UR23, R11, P4, !PT ;  /* 0x0000001707057c10 */ /* 0x000fe2000a7fe40b */
[----:B------:R0:W-:Y:S01]  /*c920*/  @!P2 STG.E.U8 desc[UR26][R8.64+0x1], R13 ;  /* 0x0000010d0800a986 */ /* 0x0001e2000c10111a */
[----:B------:R-:W1:Y:S03]  /*c930*/  @!P3 LDC.64 R6, c[0x0][0x5c0] ;  /* 0x00017000ff06bb82 */ /* 0x000e660000000a00 */
[----:B------:R-:W3:Y:S01]  /*c940*/  @!P3 LDG.E.U8 R10, desc[UR26][R4.64] ;  /* 0x0000001a040ab981 */ /* 0x000ee2000c1e1100 */
[----:B------:R-:W-:Y:S01]  /*c950*/  IMAD.U32 R11, RZ, RZ, UR11 ;  /* 0x0000000bff0b7e24 */ /* 0x000fe2000f8e00ff */
[----:B------:R-:W-:-:S04]  /*c960*/  ISETP.LT.OR P2, PT, R34, 0x2, !P1 ;  /* 0x000000022200780c */ /* 0x000fc80004f41670 */
[----:B------:R-:W-:-:S04]  /*c970*/  @!P3 IADD3 R11, P4, P5, R11, UR9, R26 ;  /* 0x000000090b0bbc10 */ /* 0x000fc8000fd9e01a */
[----:B0-----:R-:W-:Y:S02]  /*c980*/  @!P3 IADD3.X R8, R12, UR8, R35, P4, P5 ;  /* 0x000000080c08bc10 */ /* 0x001fe4000a7ea423 */
[----:B-1----:R-:W-:-:S05]  /*c990*/  @!P3 IADD3 R6, P4, R11, R6, RZ ;  /* 0x000000060b06b210 */ /* 0x002fca0007f9e0ff */
[----:B------:R-:W-:Y:S01]  /*c9a0*/  @!P3 IMAD.X R7, R8, 0x1, R7, P4 ;  /* 0x000000010807b824 */ /* 0x000fe200020e0607 */
[----:B------:R-:W-:Y:S02]  /*c9b0*/  PRMT R8, RZ, 0x7610, R8 ;  /* 0x00007610ff087816 */ /* 0x000fe40000000008 */
[----:B---3--:R-:W-:-:S04]  /*c9c0*/  LOP3.LUT R10, R10, 0xff, RZ, 0xc0, !PT ;  /* 0x000000ff0a0a7812 */ /* 0x008fc800078ec0ff */
[----:B------:R-:W-:-:S05]  /*c9d0*/  F2FP.F16.E4M3.UNPACK_B R10, R10 ;  /* 0x0000000aff0a723e */ /* 0x000fca00020006ff */
[----:B------:R-:W-:-:S05]  /*c9e0*/  HADD2.F32 R10, -RZ, R10.H0_H0 ;  /* 0x2000000aff0a7230 */ /* 0x000fca0000004100 */
[----:B------:R-:W-:-:S04]  /*c9f0*/  FMUL R10, R10, UR18 ;  /* 0x000000120a0a7c20 */ /* 0x000fc80008400000 */
[----:B--2---:R-:W-:Y:S01]  /*ca00*/  FFMA R10, R227, UR19, R10 ;  /* 0x00000013e30a7c23 */ /* 0x004fe2000800000a */
[----:B------:R-:W-:Y:S01]  /*ca10*/  IMAD.U32 R11, RZ, RZ, UR11 ;  /* 0x0000000bff0b7e24 */ /* 0x000fe2000f8e00ff */
[----:B------:R-:W2:Y:S03]  /*ca20*/  LDL.LU R227, [R1+0x4c] ;  /* 0x00004c0001e37983 */ /* 0x000ea60000300800 */
[----:B------:R-:W-:Y:S01]  /*ca30*/  F2FP.SATFINITE.E4M3.F32.PACK_AB_MERGE_C R9, RZ, R10, RZ ;  /* 0x0000000aff09723e */ /* 0x000fe200048070ff */
[----:B------:R-:W3:Y:S04]  /*ca40*/  LDL.LU R226, [R1+0x50] ;  /* 0x0000500001e27983 */ /* 0x000ee80000300800 */
[----:B------:R0:W-:Y:S04]  /*ca50*/  @!P3 STG.E.U8 desc[UR26][R6.64], R9 ;  /* 0x000000090600b986 */ /* 0x0001e8000c10111a */
[----:B------:R-:W4:Y:S01]  /*ca60*/  @!P2 LDG.E.U8 R8, desc[UR26][R4.64+0x1] ;  /* 0x0000011a0408a981 */ /* 0x000f22000c1e1100 */
[----:B0-----:R-:W0:Y:S01]  /*ca70*/  @!P2 LDC.64 R6, c[0x0][0x5c0] ;  /* 0x00017000ff06ab82 */ /* 0x001e220000000a00 */
[----:B------:R-:W-:Y:S01]  /*ca80*/  IMAD.U32 R10, RZ, RZ, UR10 ;  /* 0x0000000aff0a7e24 */ /* 0x000fe2000f8e00ff */
[----:B------:R-:W-:-:S02]  /*ca90*/  @!P2 IADD3 R11, P4, P5, R11, UR9, R26 ;  /* 0x000000090b0bac10 */ /* 0x000fc4000fd9e01a */
[----:B------:R-:W-:Y:S02]  /*caa0*/  ISETP.LT.OR P3, PT, R34, 0x9, !P0 ;  /* 0x000000092200780c */ /* 0x000fe40004761670 */
[----:B------:R-:W-:Y:S02]  /*cab0*/  @!P2 IADD3.X R10, R10, UR8, R35, P4, P5 ;  /* 0x000000080a0aac10 */ /* 0x000fe4000a7ea423 */
[----:B0-----:R-:W-:-:S05]  /*cac0*/  @!P2 IADD3 R6, P4, R11, R6, RZ ;  /* 0x000000060b06a210 */ /* 0x001fca0007f9e0ff */
[----:B------:R-:W-:Y:S01]  /*cad0*/  @!P2 IMAD.X R7, R10, 0x1, R7, P4 ;  /* 0x000000010a07a824 */ /* 0x000fe200020e0607 */
[----:B----4-:R-:W-:-:S04]  /*cae0*/  LOP3.LUT R8, R8, 0xff, RZ, 0xc0, !PT ;  /* 0x000000ff08087812 */ /* 0x010fc800078ec0ff */
[----:B------:R-:W-:-:S05]  /*caf0*/  F2FP.F16.E4M3.UNPACK_B R8, R8 ;  /* 0x00000008ff08723e */ /* 0x000fca00020006ff */
[----:B------:R-:W-:-:S05]  /*cb00*/  HADD2.F32 R8, -RZ, R8.H0_H0 ;  /* 0x20000008ff087230 */ /* 0x000fca0000004100 */
[----:B------:R-:W-:-:S04]  /*cb10*/  FMUL R8, R8, UR18 ;  /* 0x0000001208087c20 */ /* 0x000fc80008400000 */
[----:B------:R-:W-:-:S05]  /*cb20*/  FFMA R8, R225, UR19, R8 ;  /* 0x00000013e1087c23 */ /* 0x000fca0008000008 */
[----:B------:R-:W-:Y:S02]  /*cb30*/  F2FP.SATFINITE.E4M3.F32.PACK_AB_MERGE_C R9, RZ, R8, RZ ;  /* 0x00000008ff09723e */ /* 0x000fe400048070ff */
[----:B------:R-:W-:-:S03]  /*cb40*/  PRMT R8, RZ, 0x7610, R8 ;  /* 0x00007610ff087816 */ /* 0x000fc60000000008 */
[----:B------:R0:W-:Y:S04]  /*cb50*/  @!P2 STG.E.U8 desc[UR26][R6.64+0x1], R9 ;  /* 0x000001090600a986 */ /* 0x0001e8000c10111a */
[----:B------:R-:W4:Y:S01]  /*cb60*/  @!P3 LDG.E.U8 R8, desc[UR26][R2.64+0x8] ;  /* 0x0000081a0208b981 */ /* 0x000f22000c1e1100 */
[----:B0-----:R-:W0:Y:S01]  /*cb70*/  @!P3 LDC.64 R6, c[0x0][0x5c0] ;  /* 0x00017000ff06bb82 */ /* 0x001e220000000a00 */
[----:B------:R-:W-:Y:S02]  /*cb80*/  ISETP.LT.OR P2, PT, R34, 0xa, !P0 ;  /* 0x0000000a2200780c */ /* 0x000fe40004741670 */
[----:B0-----:R-:W-:-:S04]  /*cb90*/  @!P3 IADD3 R6, P4, P5, R26, UR9, R6 ;  /* 0x000000091a06bc10 */ /* 0x001fc8000fd9e006 */
[----:B------:R-:W-:Y:S02]  /*cba0*/  @!P3 IADD3.X R7, R35, UR8, R7, P4, P5 ;  /* 0x000000082307bc10 */ /* 0x000fe4000a7ea407 */
[----:B----4-:R-:W-:-:S04]  /*cbb0*/  LOP3.LUT R8, R8, 0xff, RZ, 0xc0, !PT ;  /* 0x000000ff08087812 */ /* 0x010fc800078ec0ff */
[----:B------:R-:W-:-:S05]  /*cbc0*/  F2FP.F16.E4M3.UNPACK_B R8, R8 ;  /* 0x00000008ff08723e */ /* 0x000fca00020006ff */
[----:B------:R-:W-:-:S05]  /*cbd0*/  HADD2.F32 R8, -RZ, R8.H0_H0 ;  /* 0x20000008ff087230 */ /* 0x000fca0000004100 */
[----:B------:R-:W-:-:S04]  /*cbe0*/  FMUL R8, R8, UR18 ;  /* 0x0000001208087c20 */ /* 0x000fc80008400000 */
[----:B--2---:R-:W-:Y:S02]  /*cbf0*/  FFMA R8, R227, UR19, R8 ;  /* 0x00000013e3087c23 */ /* 0x004fe40008000008 */
[----:B------:R-:W2:Y:S03]  /*cc00*/  LDL.LU R227, [R1+0x54] ;  /* 0x0000540001e37983 */ /* 0x000ea60000300800 */
[----:B------:R-:W-:Y:S01]  /*cc10*/  F2FP.SATFINITE.E4M3.F32.PACK_AB_MERGE_C R9, RZ, R8, RZ ;  /* 0x00000008ff09723e */ /* 0x000fe200048070ff */
[----:B------:R-:W-:Y:S01]  /*cc20*/  IMAD.U32 R11, RZ, RZ, UR11 ;  /* 0x0000000bff0b7e24 */ /* 0x000fe2000f8e00ff */
[----:B------:R-:W-:Y:S01]  /*cc30*/  PRMT R8, RZ, 0x7610, R8 ;  /* 0x00007610ff087816 */ /* 0x000fe20000000008 */
[----:B------:R-:W-:Y:S01]  /*cc40*/  IMAD.U32 R10, RZ, RZ, UR10 ;  /* 0x0000000aff0a7e24 */ /* 0x000fe2000f8e00ff */
[----:B------:R-:W4:Y:S04]  /*cc50*/  LDL.LU R225, [R1+0x58] ;  /* 0x0000580001e17983 */ /* 0x000f280000300800 */
[----:B------:R0:W-:Y:S04]  /*cc60*/  @!P3 STG.E.U8 desc[UR26][R6.64+0x8], R9 ;  /* 0x000008090600b986 */ /* 0x0001e8000c10111a */
[----:B------:R-:W3:Y:S01]  /*cc70*/  @!P2 LDG.E.U8 R8, desc[UR26][R2.64+0x9] ;  /* 0x0000091a0208a981 */ /* 0x000ee2000c1e1100 */
[----:B0-----:R-:W0:Y:S01]  /*cc80*/  @!P2 LDC.64 R6, c[0x0][0x5c0] ;  /* 0x00017000ff06ab82 */ /* 0x001e220000000a00 */
[----:B------:R-:W-:-:S02]  /*cc90*/  ISETP.LT.OR P3, PT, R34, 0x9, !P1 ;  /* 0x000000092200780c */ /* 0x000fc40004f61670 */
[----:B0-----:R-:W-:-:S04]  /*cca0*/  @!P2 IADD3 R6, P4, P5, R26, UR9, R6 ;  /* 0x000000091a06ac10 */ /* 0x001fc8000fd9e006 */
[----:B------:R-:W-:Y:S02]  /*ccb0*/  @!P2 IADD3.X R7, R35, UR8, R7, P4, P5 ;  /* 0x000000082307ac10 */ /* 0x000fe4000a7ea407 */
[----:B---3--:R-:W-:-:S04]  /*ccc0*/  LOP3.LUT R8, R8, 0xff, RZ, 0xc0, !PT ;  /* 0x000000ff08087812 */ /* 0x008fc800078ec0ff */
[----:B------:R-:W-:-:S05]  /*ccd0*/  F2FP.F16.E4M3.UNPACK_B R8, R8 ;  /* 0x00000008ff08723e */ /* 0x000fca00020006ff */
[----:B------:R-:W-:-:S05]  /*cce0*/  HADD2.F32 R8, -RZ, R8.H0_H0 ;  /* 0x20000008ff087230 */ /* 0x000fca0000004100 */
[----:B------:R-:W-:-:S04]  /*ccf0*/  FMUL R8, R8, UR18 ;  /* 0x0000001208087c20 */ /* 0x000fc80008400000 */
[----:B------:R-:W-:-:S05]  /*cd00*/  FFMA R8, R226, UR19, R8 ;  /* 0x00000013e2087c23 */ /* 0x000fca0008000008 */
[----:B------:R-:W-:Y:S02]  /*cd10*/  F2FP.SATFINITE.E4M3.F32.PACK_AB_MERGE_C R9, RZ, R8, RZ ;  /* 0x00000008ff09723e */ /* 0x000fe400048070ff */
[----:B------:R-:W-:-:S03]  /*cd20*/  PRMT R8, RZ, 0x7610, R8 ;  /* 0x00007610ff087816 */ /* 0x000fc60000000008 */
[----:B------:R0:W-:Y:S04]  /*cd30*/  @!P2 STG.E.U8 desc[UR26][R6.64+0x9], R9 ;  /* 0x000009090600a986 */ /* 0x0001e8000c10111a */
[----:B------:R-:W3:Y:S01]  /*cd40*/  @!P3 LDG.E.U8 R8, desc[UR26][R4.64+0x8] ;  /* 0x0000081a0408b981 */ /* 0x000ee2000c1e1100 */
[----:B0-----:R-:W0:Y:S01]  /*cd50*/  @!P3 LDC.64 R6, c[0x0][0x5c0] ;  /* 0x00017000ff06bb82 */ /* 0x001e220000000a00 */
[----:B------:R-:W-:Y:S02]  /*cd60*/  @!P3 IADD3 R11, P4, P5, R11, UR9, R26 ;  /* 0x000000090b0bbc10 */ /* 0x000fe4000fd9e01a */
[----:B------:R-:W-:Y:S02]  /*cd70*/  ISETP.LT.OR P2, PT, R34, 0xa, !P1 ;  /* 0x0000000a2200780c */ /* 0x000fe40004f41670 */
[----:B------:R-:W-:-:S02]  /*cd80*/  @!P3 IADD3.X R10, R10, UR8, R35, P4, P5 ;  /* 0x000000080a0abc10 */ /* 0x000fc4000a7ea423 */
[----:B0-----:R-:W-:-:S05]  /*cd90*/  @!P3 IADD3 R6, P4, R11, R6, RZ ;  /* 0x000000060b06b210 */ /* 0x001fca0007f9e0ff */
[----:B------:R-:W-:Y:S01]  /*cda0*/  @!P3 IMAD.X R7, R10, 0x1, R7, P4 ;  /* 0x000000010a07b824 */ /* 0x000fe200020e0607 */
        /* <DEDUP_REMOVED lines=8> */
[----:B------:R-:W-:Y:S01]  /*ce30*/  IMAD.U32 R10, RZ, RZ, UR10 ;  /* 0x0000000aff0a7e24 */ /* 0x000fe2000f8e00ff */
[----:B------:R-:W-:Y:S01]  /*ce40*/  PRMT R8, RZ, 0x7610, R8 ;  /* 0x00007610ff087816 */ /* 0x000fe20000000008 */
[----:B------:R-:W3:Y:S04]  /*ce50*/  LDL.LU R226, [R1+0x60] ;  /* 0x0000600001e27983 */ /* 0x000ee80000300800 */
[----:B------:R0:W-:Y:S04]  /*ce60*/  @!P3 STG.E.U8 desc[UR26][R6.64+0x8], R9 ;  /* 0x000008090600b986 */ /* 0x0001e8000c10111a */
[----:B------:R-:W4:Y:S01]  /*ce70*/  @!P2 LDG.E.U8 R8, desc[UR26][R4.64+0x9] ;  /* 0x0000091a0408a981 */ /* 0x000f22000c1e1100 */
[----:B0-----:R-:W0:Y:S01]  /*ce80*/  @!P2 LDC.64 R6, c[0x0][0x5c0] ;  /* 0x00017000ff06ab82 */ /* 0x001e220000000a00 */
        /* <DEDUP_REMOVED lines=487> */
[----:B------:R-:W-:Y:S01]  /*ed00*/  FFMA R8, R226, UR19, R8 ;  /* 0x00000013e2087c23 */ /* 0x000fe20008000008 */
[----:B------:R-:W-:Y:S01]  /*ed10*/  @!P3 IADD3 R11, P4, P5, R11, UR9, R26 ;  /* 0x000000090b0bbc10 */ /* 0x000fe2000fd9e01a */
[----:B------:R-:W3:Y:S03]  /*ed20*/  LDL.LU R226, [R1+0xdc] ;  /* 0x0000dc0001e27983 */ /* 0x000ee60000300800 */
[----:B------:R-:W-:Y:S02]  /*ed30*/  F2FP.SATFINITE.E4M3.F32.PACK_AB_MERGE_C R9, RZ, R8, RZ ;  /* 0x00000008ff09723e */ /* 0x000fe400048070ff */
[----:B------:R-:W-:-:S03]  /*ed40*/  PRMT R8, RZ, 0x7610, R8 ;  /* 0x00007610ff087816 */ /* 0x000fc60000000008 */
[----:B------:R0:W-:Y:S04]  /*ed50*/  @!P2 STG.E.U8 desc[UR26][R6.64+0x49], R9 ;  /* 0x000049090600a986 */ /* 0x0001e8000c10111a */
[----:B------:R-:W2:Y:S01]  /*ed60*/  @!P3 LDG.E.U8 R8, desc[UR26][R4.64+0x48] ;  /* 0x0000481a0408b981 */ /* 0x000ea2000c1e1100 */
[----:B0-----:R-:W0:Y:S01]  /*ed70*/  @!P3 LDC.64 R6, c[0x0][0x5c0] ;  /* 0x00017000ff06bb82 */ /* 0x001e220000000a00 */
[----:B------:R-:W-:Y:S02]  /*ed80*/  ISETP.LT.OR P2, PT, R34, 0x4a, !P1 ;  /* 0x0000004a2200780c */ /* 0x000fe40004f41670 */
[----:B------:R-:W-:Y:S02]  /*ed90*/  @!P3 IADD3.X R10, R10, UR8, R35, P4, P5 ;  /* 0x000000080a0abc10 */ /* 0x000fe4000a7ea423 */
[----:B0-----:R-:W-:-:S05]  /*eda0*/  @!P3 IADD3 R6, P4, R11, R6, RZ ;  /* 0x000000060b06b210 */ /* 0x001fca0007f9e0ff */
[----:B------:R-:W-:Y:S01]  /*edb0*/  @!P3 IMAD.X R7, R10, 0x1, R7, P4 ;  /* 0x000000010a07b824 */ /* 0x000fe200020e0607 */
[----:B--2---:R-:W-:-:S04]  /*edc0*/  LOP3.LUT R8, R8, 0xff, RZ, 0xc0, !PT ;  /* 0x000000ff08087812 */ /* 0x004fc800078ec0ff */
[----:B------:R-:W-:-:S05]  /*edd0*/  F2FP.F16.E4M3.UNPACK_B R8, R8 ;  /* 0x00000008ff08723e */ /* 0x000fca00020006ff */
[----:B------:R-:W-:-:S05]  /*ede0*/  HADD2.F32 R8, -RZ, R8.H0_H0 ;  /* 0x20000008ff087230 */ /* 0x000fca0000004100 */
[----:B------:R-:W-:-:S04]  /*edf0*/  FMUL R8, R8, UR18 ;  /* 0x0000001208087c20 */ /* 0x000fc80008400000 */
[----:B------:R-:W-:Y:S01]  /*ee00*/  FFMA R8, R227, UR19, R8 ;  /* 0x00000013e3087c23 */ /* 0x000fe20008000008 */
[----:B------:R-:W-:Y:S01]  /*ee10*/  IMAD.U32 R11, RZ, RZ, UR11 ;  /* 0x0000000bff0b7e24 */ /* 0x000fe2000f8e00ff */
[----:B------:R-:W2:Y:S03]  /*ee20*/  LDL.LU R227, [R1+0xe0] ;  /* 0x0000e00001e37983 */ /* 0x000ea60000300800 */
[----:B------:R-:W-:Y:S02]  /*ee30*/  F2FP.SATFINITE.E4M3.F32.PACK_AB_MERGE_C R9, RZ, R8, RZ ;  /* 0x00000008ff09723e */ /* 0x000fe400048070ff */
[----:B------:R-:W-:-:S03]  /*ee40*/  PRMT R8, RZ, 0x7610, R8 ;  /* 0x00007610ff087816 */ /* 0x000fc60000000008 */
[----:B------:R0:W-:Y:S04]  /*ee50*/  @!P3 STG.E.U8 desc[UR26][R6.64+0x48], R9 ;  /* 0x000048090600b986 */ /* 0x0001e8000c10111a */
[----:B------:R-:W4:Y:S01]  /*ee60*/  @!P2 LDG.E.U8 R8, desc[UR26][R4.64+0x49] ;  /* 0x0000491a0408a981 */ /* 0x000f22000c1e1100 */
[----:B0-----:R-:W0:Y:S01]  /*ee70*/  @!P2 LDC.64 R6, c[0x0][0x5c0] ;  /* 0x00017000ff06ab82 */ /* 0x001e220000000a00 */
[----:B------:R-:W-:Y:S01]  /*ee80*/  IMAD.U32 R10, RZ, RZ, UR10 ;  /* 0x0000000aff0a7e24 */ /* 0x000fe2000f8e00ff */
[----:B------:R-:W-:Y:S02]  /*ee90*/  @!P2 IADD3 R11, P4, P5, R11, UR9, R26 ;  /* 0x000000090b0bac10 */ /* 0x000fe4000fd9e01a */
[----:B------:R-:W-:Y:S02]  /*eea0*/  ISETP.LT.OR P3, PT, R34, 0x51, !P0 ;  /* 0x000000512200780c */ /* 0x000fe40004761670 */
[----:B------:R-:W-:-:S02]  /*eeb0*/  @!P2 IADD3.X R10, R10, UR8, R35, P4, P5 ;  /* 0x000000080a0aac10 */ /* 0x000fc4000a7ea423 */
        /* <DEDUP_REMOVED lines=19> */
[----:B---3--:R-:W-:Y:S02]  /*eff0*/  FFMA R8, R226, UR19, R8 ;  /* 0x00000013e2087c23 */ /* 0x008fe40008000008 */
[----:B------:R-:W3:Y:S03]  /*f000*/  LDL.LU R226, [R1+0xe4] ;  /* 0x0000e40001e27983 */ /* 0x000ee60000300800 */
        /* <DEDUP_REMOVED lines=18> */
[----:B------:R-:W4:Y:S04]  /*f130*/  LDL.LU R225, [R1+0xec] ;  /* 0x0000ec0001e17983 */ /* 0x000f280000300800 */
[----:B------:R0:W-:Y:S04]  /*f140*/  @!P2 STG.E.U8 desc[UR26][R6.64+0x51], R9 ;  /* 0x000051090600a986 */ /* 0x0001e8000c10111a */
[----:B------:R-:W3:Y:S01]  /*f150*/  @!P3 LDG.E.U8 R8, desc[UR26][R4.64+0x50] ;  /* 0x0000501a0408b981 */ /* 0x000ee2000c1e1100 */
[----:B0-----:R-:W0:Y:S01]  /*f160*/  @!P3 LDC.64 R6, c[0x0][0x5c0] ;  /* 0x00017000ff06bb82 */ /* 0x001e220000000a00 */
[----:B------:R-:W-:-:S02]  /*f170*/  @!P3 IADD3 R11, P4, P5, R11, UR9, R26 ;  /* 0x000000090b0bbc10 */ /* 0x000fc4000fd9e01a */
[----:B------:R-:W-:Y:S02]  /*f180*/  ISETP.LT.OR P2, PT, R34, 0x52, !P1 ;  /* 0x000000522200780c */ /* 0x000fe40004f41670 */
[----:B------:R-:W-:Y:S02]  /*f190*/  @!P3 IADD3.X R10, R10, UR8, R35, P4, P5 ;  /* 0x000000080a0abc10 */ /* 0x000fe4000a7ea423 */
[----:B0-----:R-:W-:-:S05]  /*f1a0*/  @!P3 IADD3 R6, P4, R11, R6, RZ ;  /* 0x000000060b06b210 */ /* 0x001fca0007f9e0ff */
[----:B------:R-:W-:Y:S01]  /*f1b0*/  @!P3 IMAD.X R7, R10, 0x1, R7, P4 ;  /* 0x000000010a07b824 */ /* 0x000fe200020e0607 */
[----:B---3--:R-:W-:-:S04]  /*f1c0*/  LOP3.LUT R8, R8, 0xff, RZ, 0xc0, !PT ;  /* 0x000000ff08087812 */ /* 0x008fc800078ec0ff */
[----:B------:R-:W-:-:S05]  /*f1d0*/  F2FP.F16.E4M3.UNPACK_B R8, R8 ;  /* 0x00000008ff08723e */ /* 0x000fca00020006ff */
[----:B------:R-:W-:-:S05]  /*f1e0*/  HADD2.F32 R8, -RZ, R8.H0_H0 ;  /* 0x20000008ff087230 */ /* 0x000fca0000004100 */
[----:B------:R-:W-:-:S04]  /*f1f0*/  FMUL R8, R8, UR18 ;  /* 0x0000001208087c20 */ /* 0x000fc80008400000 */
[----:B------:R-:W-:Y:S01]  /*f200*/  FFMA R8, R226, UR19, R8 ;  /* 0x00000013e2087c23 */ /* 0x000fe20008000008 */
[----:B------:R-:W-:Y:S01]  /*f210*/  IMAD.U32 R11, RZ, RZ, UR11 ;  /* 0x0000000bff0b7e24 */ /* 0x000fe2000f8e00ff */
[----:B------:R-:W3:Y:S03]  /*f220*/  LDL.LU R226, [R1+0xf0] ;  /* 0x0000f00001e27983 */ /* 0x000ee60000300800 */
[----:B------:R-:W-:Y:S02]  /*f230*/  F2FP.SATFINITE.E4M3.F32.PACK_AB_MERGE_C R9, RZ, R8, RZ ;  /* 0x00000008ff09723e */ /* 0x000fe400048070ff */
[----:B------:R-:W-:-:S03]  /*f240*/  PRMT R8, RZ, 0x7610, R8 ;  /* 0x00007610ff087816 */ /* 0x000fc60000000008 */
[----:B------:R0:W-:Y:S04]  /*f250*/  @!P3 STG.E.U8 desc[UR26][R6.64+0x50], R9 ;  /* 0x000050090600b986 */ /* 0x0001e8000c10111a */
[----:B------:R-:W2:Y:S01]  /*f260*/  @!P2 LDG.E.U8 R8, desc[UR26][R4.64+0x51] ;  /* 0x0000511a0408a981 */ /* 0x000ea2000c1e1100 */
[----:B0-----:R-:W0:Y:S01]  /*f270*/  @!P2 LDC.64 R6, c[0x0][0x5c0] ;  /* 0x00017000ff06ab82 */ /* 0x001e220000000a00 */
[----:B------:R-:W-:Y:S01]  /*f280*/  IMAD.U32 R10, RZ, RZ, UR10 ;  /* 0x0000000aff0a7e24 */ /* 0x000fe2000f8e00ff */
[----:B------:R-:W-:Y:S02]  /*f290*/  @!P2 IADD3 R11, P4, P5, R11, UR9, R26 ;  /* 0x000000090b0bac10 */ /* 0x000fe4000fd9e01a */
[----:B------:R-:W-:Y:S02]  /*f2a0*/  ISETP.LT.OR P3, PT, R34, 0x59, !P0 ;  /* 0x000000592200780c */ /* 0x000fe40004761670 */
[----:B------:R-:W-:-:S02]  /*f2b0*/  @!P2 IADD3.X R10, R10, UR8, R35, P4, P5 ;  /* 0x000000080a0aac10 */ /* 0x000fc4000a7ea423 */
[----:B0-----:R-:W-:-:S05]  /*f2c0*/  @!P2 IADD3 R6, P4, R11, R6, RZ ;  /* 0x000000060b06a210 */ /* 0x001fca0007f9e0ff */
[----:B------:R-:W-:Y:S01]  /*f2d0*/  @!P2 IMAD.X R7, R10, 0x1, R7, P4 ;  /* 0x000000010a07a824 */ /* 0x000fe200020e0607 */
[----:B--2---:R-:W-:-:S04]  /*f2e0*/  LOP3.LUT R8, R8, 0xff, RZ, 0xc0, !PT ;  /* 0x000000ff08087812 */ /* 0x004fc800078ec0ff */
[----:B------:R-:W-:-:S05]  /*f2f0*/  F2FP.F16.E4M3.UNPACK_B R8, R8 ;  /* 0x00000008ff08723e */ /* 0x000fca00020006ff */
[----:B------:R-:W-:-:S05]  /*f300*/  HADD2.F32 R8, -RZ, R8.H0_H0 ;  /* 0x20000008ff087230 */ /* 0x000fca0000004100 */
[----:B------:R-:W-:-:S04]  /*f310*/  FMUL R8, R8, UR18 ;  /* 0x0000001208087c20 */ /* 0x000fc80008400000 */
[----:B------:R-:W-:Y:S01]  /*f320*/  FFMA R8, R227, UR19, R8 ;  /* 0x00000013e3087c23 */ /* 0x000fe20008000008 */
[----:B------:R-:W-:Y:S01]  /*f330*/  ISETP.LT.OR P0, PT, R34, 0x5a, !P0 ;  /* 0x0000005a2200780c */ /* 0x000fe20004701670 */
[----:B------:R-:W2:Y:S03]  /*f340*/  LDL.LU R227, [R1+0xf4] ;  /* 0x0000f40001e37983 */ /* 0x000ea60000300800 */
        /* <DEDUP_REMOVED lines=15> */
[----:B------:R1:W4:Y:S02]  /*f440*/  @!P0 LDG.E.U8 R8, desc[UR26][R2.64+0x59] ;  /* 0x0000591a02088981 */ /* 0x000324000c1e1100 */
[----:B-1----:R-:W1:Y:S01]  /*f450*/  @!P0 LDC.64 R2, c[0x0][0x5c0] ;  /* 0x00017000ff028b82 */ /* 0x002e620000000a00 */
[----:B------:R-:W-:Y:S02]  /*f460*/  ISETP.LT.OR P2, PT, R34, 0x59, !P1 ;  /* 0x000000592200780c */ /* 0x000fe40004f41670 */
[----:B0-----:R-:W-:Y:S02]  /*f470*/  PRMT R6, RZ, 0x7610, R6 ;  /* 0x00007610ff067816 */ /* 0x001fe40000000006 */
[----:B-1----:R-:W-:-:S04]  /*f480*/  @!P0 IADD3 R2, P3, P4, R26, UR9, R2 ;  /* 0x000000091a028c10 */ /* 0x002fc8000fc7e002 */
[----:B------:R-:W-:Y:S02]  /*f490*/  @!P0 IADD3.X R3, R35, UR8, R3, P3, P4 ;  /* 0x0000000823038c10 */ /* 0x000fe40009fe8403 */
[----:B----4-:R-:W-:-:S04]  /*f4a0*/  LOP3.LUT R8, R8, 0xff, RZ, 0xc0, !PT ;  /* 0x000000ff08087812 */ /* 0x010fc800078ec0ff */
[----:B------:R-:W-:-:S05]  /*f4b0*/  F2FP.F16.E4M3.UNPACK_B R8, R8 ;  /* 0x00000008ff08723e */ /* 0x000fca00020006ff */
[----:B------:R-:W-:-:S05]  /*f4c0*/  HADD2.F32 R8, -RZ, R8.H0_H0 ;  /* 0x20000008ff087230 */ /* 0x000fca0000004100 */
[----:B------:R-:W-:-:S04]  /*f4d0*/  FMUL R8, R8, UR18 ;  /* 0x0000001208087c20 */ /* 0x000fc80008400000 */
[----:B---3--:R-:W-:Y:S01]  /*f4e0*/  FFMA R8, R226, UR19, R8 ;  /* 0x00000013e2087c23 */ /* 0x008fe20008000008 */
[----:B------:R-:W-:Y:S01]  /*f4f0*/  IMAD.U32 R9, RZ, RZ, UR11 ;  /* 0x0000000bff097e24 */ /* 0x000fe2000f8e00ff */
[----:B------:R-:W-:Y:S01]  /*f500*/  ISETP.LT.OR P1, PT, R34, 0x5a, !P1 ;  /* 0x0000005a2200780c */ /* 0x000fe20004f21670 */
[----:B------:R-:W3:Y:S02]  /*f510*/  LDL.LU R226, [R1+0xf8] ;  /* 0x0000f80001e27983 */ /* 0x000ee40000300800 */
[----:B------:R-:W-:-:S05]  /*f520*/  F2FP.SATFINITE.E4M3.F32.PACK_AB_MERGE_C R7, RZ, R8, RZ ;  /* 0x00000008ff07723e */ /* 0x000fca00048070ff */
[----:B------:R0:W-:Y:S04]  /*f530*/  @!P0 STG.E.U8 desc[UR26][R2.64+0x59], R7 ;  /* 0x0000590702008986 */ /* 0x0001e8000c10111a */
[----:B------:R-:W4:Y:S01]  /*f540*/  @!P2 LDG.E.U8 R6, desc[UR26][R4.64+0x58] ;  /* 0x0000581a0406a981 */ /* 0x000f22000c1e1100 */
[----:B0-----:R-:W0:Y:S01]  /*f550*/  @!P2 LDC.64 R2, c[0x0][0x5c0] ;  /* 0x00017000ff02ab82 */ /* 0x001e220000000a00 */
[----:B------:R-:W-:Y:S01]  /*f560*/  IMAD.U32 R8, RZ, RZ, UR10 ;  /* 0x0000000aff087e24 */ /* 0x000fe2000f8e00ff */
[----:B------:R-:W-:-:S04]  /*f570*/  @!P2 IADD3 R9, P0, P3, R9, UR9, R26 ;  /* 0x000000090909ac10 */ /* 0x000fc8000fb1e01a */
[----:B------:R-:W-:Y:S02]  /*f580*/  @!P2 IADD3.X R8, R8, UR8, R35, P0, P3 ;  /* 0x000000080808ac10 */ /* 0x000fe400087e6423 */
[----:B0-----:R-:W-:-:S05]  /*f590*/  @!P2 IADD3 R2, P4, R9, R2, RZ ;  /* 0x000000020902a210 */ /* 0x001fca0007f9e0ff */
[----:B------:R-:W-:Y:S01]  /*f5a0*/  @!P2 IMAD.X R3, R8, 0x1, R3, P4 ;  /* 0x000000010803a824 */ /* 0x000fe200020e0603 */
[----:B----4-:R-:W-:-:S04]  /*f5b0*/  LOP3.LUT R6, R6, 0xff, RZ, 0xc0, !PT ;  /* 0x000000ff06067812 */ /* 0x010fc800078ec0ff */
[----:B------:R-:W-:-:S05]  /*f5c0*/  F2FP.F16.E4M3.UNPACK_B R6, R6 ;  /* 0x00000006ff06723e */ /* 0x000fca00020006ff */
[----:B------:R-:W-:-:S05]  /*f5d0*/  HADD2.F32 R6, -RZ, R6.H0_H0 ;  /* 0x20000006ff067230 */ /* 0x000fca0000004100 */
[----:B------:R-:W-:-:S04]  /*f5e0*/  FMUL R6, R6, UR18 ;  /* 0x0000001206067c20 */ /* 0x000fc80008400000 */
[----:B--2---:R-:W-:Y:S01]  /*f5f0*/  FFMA R6, R227, UR19, R6 ;  /* 0x00000013e3067c23 */ /* 0x004fe20008000006 */
[----:B------:R-:W-:Y:S01]  /*f600*/  IADD3 R7, P0, R37, 0x100, RZ ;  /* 0x0000010025077810 */ /* 0x000fe20007f1e0ff */
[----:B------:R-:W-:Y:S01]  /*f610*/  IMAD.U32 R11, RZ, RZ, UR11 ;  /* 0x0000000bff0b7e24 */ /* 0x000fe2000f8e00ff */
[----:B------:R-:W2:Y:S02]  /*f620*/  LDL.LU R227, [R1+0xfc] ;  /* 0x0000fc0001e37983 */ /* 0x000ea40000300800 */
[----:B------:R-:W-:Y:S02]  /*f630*/  F2FP.SATFINITE.E4M3.F32.PACK_AB_MERGE_C R9, RZ, R6, RZ ;  /* 0x00000006ff09723e */ /* 0x000fe400048070ff */
[----:B------:R-:W-:-:S03]  /*f640*/  PRMT R6, RZ, 0x7610, R6 ;  /* 0x00007610ff067816 */ /* 0x000fc60000000006 */
[----:B------:R0:W-:Y:S04]  /*f650*/  @!P2 STG.E.U8 desc[UR26][R2.64+0x58], R9 ;  /* 0x000058090200a986 */ /* 0x0001e8000c10111a */
[----:B------:R1:W4:Y:S02]  /*f660*/  @!P1 LDG.E.U8 R6, desc[UR26][R4.64+0x59] ;  /* 0x0000591a04069981 */ /* 0x000324000c1e1100 */
[----:B-1----:R-:W1:Y:S01]  /*f670*/  @!P1 LDC.64 R4, c[0x0][0x5c0] ;  /* 0x00017000ff049b82 */ /* 0x002e620000000a00 */
[----:B------:R-:W-:Y:S01]  /*f680*/  IMAD.X R8, RZ, RZ, R41, P0 ;  /* 0x000000ffff087224 */ /* 0x000fe200000e0629 */
[----:B------:R-:W-:Y:S01]  /*f690*/  ISETP.GE.AND P0, PT, R36, 0x101, PT ;  /* 0x000001012400780c */ /* 0x000fe20003f06270 */
[----:B------:R-:W-:Y:S01]  /*f6a0*/  IMAD.U32 R10, RZ, RZ, UR10 ;  /* 0x0000000aff0a7e24 */ /* 0x000fe2000f8e00ff */
[----:B0-----:R-:W-:Y:S01]  /*f6b0*/  @!P1 IADD3 R9, P4, P5, R11, UR9, R26 ;  /* 0x000000090b099c10 */ /* 0x001fe2000fd9e01a */
[----:B------:R-:W-:Y:S01]  /*f6c0*/  IMAD R8, R8, UR20, RZ ;  /* 0x0000001408087c24 */ /* 0x000fe2000f8e02ff */
[----:B------:R-:W-:Y:S01]  /*f6d0*/  ISETP.LT.OR P2, PT, R34, 0x1, !P0 ;  /* 0x000000012200780c */ /* 0x000fe20004741670 */
[----:B------:R-:W-:Y:S01]  /*f6e0*/  IMAD.WIDE.U32 R2, R7, UR20, R32 ;  /* 0x0000001407027c25 */ /* 0x000fe2000f8e0020 */
[----:B------:R-:W-:-:S03]  /*f6f0*/  @!P1 IADD3.X R10, R10, UR8, R35, P4, P5 ;  /* 0x000000080a0a9c10 */ /* 0x000fc6000a7ea423 */
[----:B------:R-:W-:Y:S01]  /*f700*/  IMAD R7, R7, UR21, R8 ;  /* 0x0000001507077c24 */ /* 0x000fe2000f8e0208 */
[----:B------:R-:W-:-:S04]  /*f710*/  IADD3 R2, P4, R2, UR22, RZ ;  /* 0x0000001602027c10 */ /* 0x000fc8000ff9e0ff */
[----:B------:R-:W-:Y:S02]  /*f720*/  IADD3.X R3, R3, UR23, R7, P4, !PT ;  /* 0x0000001703037c10 */ /* 0x000fe4000a7fe407 */
[----:B-1----:R-:W-:-:S05]  /*f730*/  @!P1 IADD3 R4, P3, R9, R4, RZ ;  /* 0x0000000409049210 */ /* 0x002fca0007f7e0ff */
[----:B------:R-:W-:Y:S01]  /*f740*/  @!P1 IMAD.X R5, R10, 0x1, R5, P3 ;  /* 0x000000010a059824 */ /* 0x000fe200018e0605 */
        /* <DEDUP_REMOVED lines=24> */
[----:B------:R-:W4:Y:S04]  /*f8d0*/  LDL.LU R225, [R1+0x108] ;  /* 0x0001080001e17983 */ /* 0x000f280000300800 */
[----:B------:R0:W-:Y:S04]  /*f8e0*/  @!P2 STG.E.U8 desc[UR26][R4.64], R11 ;  /* 0x0000000b0400a986 */ /* 0x0001e8000c10111a */
[----:B------:R-:W3:Y:S01]  /*f8f0*/  @!P3 LDG.E.U8 R6, desc[UR26][R2.64+0x1] ;  /* 0x0000011a0206b981 */ /* 0x000ee2000c1e1100 */
[----:B0-----:R-:W0:Y:S01]  /*f900*/  @!P3 LDC.64 R4, c[0x0][0x5c0] ;  /* 0x00017000ff04bb82 */ /* 0x001e220000000a00 */
[----:B------:R-:W-:Y:S01]  /*f910*/  ISETP.GE.AND P1, PT, R36, 0x109, PT ;  /* 0x000001092400780c */ /* 0x000fe20003f26270 */
[----:B------:R-:W-:-:S03]  /*f920*/  IMAD R10, R7, UR20, RZ ;  /* 0x00000014070a7c24 */ /* 0x000fc6000f8e02ff */
[----:B------:R-:W-:Y:S02]  /*f930*/  ISETP.LT.OR P2, PT, R34, 0x1, !P1 ;  /* 0x000000012200780c */ /* 0x000fe40004f41670 */
[----:B0-----:R-:W-:-:S04]  /*f940*/  @!P3 IADD3 R4, P4, P5, R26, UR13, R4 ;  /* 0x0000000d1a04bc10 */ /* 0x001fc8000fd9e004 */
[----:B------:R-:W-:Y:S02]  /*f950*/  @!P3 IADD3.X R5, R35, UR12, R5, P4, P5 ;  /* 0x0000000c2305bc10 */ /* 0x000fe4000a7ea405 */
[----:B---3--:R-:W-:-:S04]  /*f960*/  LOP3.LUT R6, R6, 0xff, RZ, 0xc0, !PT ;  /* 0x000000ff06067812 */ /* 0x008fc800078ec0ff */
[----:B------:R-:W-:-:S05]  /*f970*/  F2FP.F16.E4M3.UNPACK_B R6, R6 ;  /* 0x00000006ff06723e */ /* 0x000fca00020006ff */
[----:B------:R-:W-:-:S05]  /*f980*/  HADD2.F32 R6, -RZ, R6.H0_H0 ;  /* 0x20000006ff067230 */ /* 0x000fca0000004100 */
[----:B------:R-:W-:Y:S01]  /*f990*/  FMUL R8, R6, UR18 ;  /* 0x0000001206087c20 */ /* 0x000fe20008400000 */
[----:B------:R-:W-:-:S04]  /*f9a0*/  IMAD.WIDE.U32 R6, R9, UR20, R32 ;  /* 0x0000001409067c25 */ /* 0x000fc8000f8e0020 */
[----:B------:R-:W-:Y:S01]  /*f9b0*/  FFMA R8, R226, UR19, R8 ;  /* 0x00000013e2087c23 */ /* 0x000fe20008000008 */
[--C-:B------:R-:W-:Y:S01]  /*f9c0*/  IMAD R9, R9, UR21, R10.reuse ;  /* 0x0000001509097c24 */ /* 0x100fe2000f8e020a */
[----:B------:R-:W-:Y:S02]  /*f9d0*/  IADD3 R6, P4, R6, UR22, RZ ;  /* 0x0000001606067c10 */ /* 0x000fe4000ff9e0ff */
[----:B------:R-:W-:Y:S02]  /*f9e0*/  PRMT R10, RZ, 0x7610, R10 ;  /* 0x00007610ff0a7816 */ /* 0x000fe4000000000a */
[----:B------:R-:W-:Y:S02]  /*f9f0*/  F2FP.SATFINITE.E4M3.F32.PACK_AB_MERGE_C R13, RZ, R8, RZ ;  /* 0x00000008ff0d723e */ /* 0x000fe400048070ff */
[----:B------:R-:W-:Y:S02]  /*fa00*/  IADD3.X R7, R7, UR23, R9, P4, !PT ;  /* 0x0000001707077c10 */ /* 0x000fe4000a7fe409 */
[----:B------:R-:W0:Y:S01]  /*fa10*/  @!P2 LDC.64 R8, c[0x0][0x5c0] ;  /* 0x00017000ff08ab82 */ /* 0x000e220000000a00 */
[----:B------:R1:W-:Y:S04]  /*fa20*/  @!P3 STG.E.U8 desc[UR26][R4.64+0x1], R13 ;  /* 0x0000010d0400b986 */ /* 0x0003e8000c10111a */
[----:B------:R-:W3:Y:S01]  /*fa30*/  @!P2 LDG.E.U8 R10, desc[UR26][R6.64] ;  /* 0x0000001a060aa981 */ /* 0x000ee2000c1e1100 */
[----:B------:R-:W-:Y:S01]  /*fa40*/  IMAD.U32 R11, RZ, RZ, UR11 ;  /* 0x0000000bff0b7e24 */ /* 0x000fe2000f8e00ff */
[----:B------:R-:W-:-:S04]  /*fa50*/  ISETP.LT.OR P3, PT, R34, 0x2, !P1 ;  /* 0x000000022200780c */ /* 0x000fc80004f61670 */
[----:B------:R-:W-:-:S04]  /*fa60*/  @!P2 IADD3 R11, P4, P5, R11, UR13, R26 ;  /* 0x0000000d0b0bac10 */ /* 0x000fc8000fd9e01a */
[----:B-1----:R-:W-:Y:S02]  /*fa70*/  @!P2 IADD3.X R4, R12, UR12, R35, P4, P5 ;  /* 0x0000000c0c04ac10 */ /* 0x002fe4000a7ea423 */
[----:B0-----:R-:W-:-:S05]  /*fa80*/  @!P2 IADD3 R8, P4, R11, R8, RZ ;  /* 0x000000080b08a210 */ /* 0x001fca0007f9e0ff */
[----:B------:R-:W-:Y:S02]  /*fa90*/  @!P2 IMAD.X R9, R4, 0x1, R9, P4 ;  /* 0x000000010409a824 */ /* 0x000fe400020e0609 */
[----:B------:R-:W0:Y:S01]  /*faa0*/  @!P3 LDC.64 R4, c[0x0][0x5c0] ;  /* 0x00017000ff04bb82 */ /* 0x000e220000000a00 */
        /* <DEDUP_REMOVED lines=8> */
[----:B------:R-:W3:Y:S01]  /*fb30*/  LDL.LU R226, [R1+0x110] ;  /* 0x0001100001e27983 */ /* 0x000ee20000300800 */
[----:B------:R-:W-:-:S03]  /*fb40*/  PRMT R10, RZ, 0x7610, R10 ;  /* 0x00007610ff0a7816 */ /* 0x000fc6000000000a */
[----:B------:R1:W-:Y:S04]  /*fb50*/  @!P2 STG.E.U8 desc[UR26][R8.64], R11 ;  /* 0x0000000b0800a986 */ /* 0x0003e8000c10111a */
[----:B------:R-:W4:Y:S01]  /*fb60*/  @!P3 LDG.E.U8 R10, desc[UR26][R6.64+0x1] ;  /* 0x0000011a060ab981 */ /* 0x000f22000c1e1100 */
[----:B------:R-:W-:Y:S02]  /*fb70*/  @!P3 IADD3 R13, P4, P5, R13, UR13, R26 ;  /* 0x0000000d0d0dbc10 */ /* 0x000fe4000fd9e01a */
[----:B------:R-:W-:Y:S02]  /*fb80*/  ISETP.LT.OR P2, PT, R34, 0x9, !P0 ;  /* 0x000000092200780c */ /* 0x000fe40004741670 */
[----:B-1----:R-:W-:Y:S02]  /*fb90*/  @!P3 IADD3.X R8, R12, UR12, R35, P4, P5 ;  /* 0x0000000c0c08bc10 */ /* 0x002fe4000a7ea423 */
[----:B0-----:R-:W-:-:S05]  /*fba0*/  @!P3 IADD3 R4, P4, R13, R4, RZ ;  /* 0x000000040d04b210 */ /* 0x001fca0007f9e0ff */
[----:B------:R-:W-:-:S04]  /*fbb0*/  @!P3 IMAD.X R5, R8, 0x1, R5, P4 ;  /* 0x000000010805b824 */ /* 0x000fc800020e0605 */
[----:B------:R-:W0:Y:S01]  /*fbc0*/  @!P2 LDC.64 R8, c[0x0][0x5c0] ;  /* 0x00017000ff08ab82 */ /* 0x000e220000000a00 */
        /* <DEDUP_REMOVED lines=9> */
[----:B------:R-:W-:Y:S02]  /*fc60*/  ISETP.LT.OR P3, PT, R34, 0xa, !P0 ;  /* 0x0000000a2200780c */ /* 0x000fe40004761670 */
[----:B0-----:R-:W-:-:S04]  /*fc70*/  @!P2 IADD3 R8, P4, P5, R26, UR13, R8 ;  /* 0x0000000d1a08ac10 */ /* 0x001fc8000fd9e008 */
[----:B------:R-:W-:-:S07]  /*fc80*/  @!P2 IADD3.X R9, R35, UR12, R9, P4, P5 ;  /* 0x0000000c2309ac10 */ /* 0x000fce000a7ea409 */
[----:B-1----:R-:W0:Y:S01]  /*fc90*/  @!P3 LDC.64 R4, c[0x0][0x5c0] ;  /* 0x00017000ff04bb82 */ /* 0x002e220000000a00 */
        /* <DEDUP_REMOVED lines=9> */
[----:B------:R-:W4:Y:S04]  /*fd30*/  LDL.LU R225, [R1+0x118] ;  /* 0x0001180001e17983 */ /* 0x000f280000300800 */
[----:B------:R1:W-:Y:S04]  /*fd40*/  @!P2 STG.E.U8 desc[UR26][R8.64+0x8], R13 ;  /* 0x0000080d0800a986 */ /* 0x0003e8000c10111a */
[----:B------:R-:W3:Y:S01]  /*fd50*/  @!P3 LDG.E.U8 R10, desc[UR26][R2.64+0x9] ;  /* 0x0000091a020ab981 */ /* 0x000ee2000c1e1100 */
[----:B------:R-:W-:-:S02]  /*fd60*/  ISETP.LT.OR P2, PT, R34, 0x9, !P1 ;  /* 0x000000092200780c */ /* 0x000fc40004f41670 */
[----:B-1----:R-:W-:Y:S02]  /*fd70*/  PRMT R8, RZ, 0x7610, R8 ;  /* 0x00007610ff087816 */ /* 0x002fe40000000008 */
[----:B---3--:R-:W-:-:S04]  /*fd80*/  LOP3.LUT R10, R10, 0xff, RZ, 0xc0, !PT ;  /* 0x000000ff0a0a7812 */ /* 0x008fc800078ec0ff */
[----:B------:R-:W-:-:S05]  /*fd90*/  F2FP.F16.E4M3.UNPACK_B R10, R10 ;  /* 0x0000000aff0a723e */ /* 0x000fca00020006ff */
[----:B------:R-:W-:-:S05]  /*fda0*/  HADD2.F32 R10, -RZ, R10.H0_H0 ;  /* 0x2000000aff0a7230 */ /* 0x000fca0000004100 */
[----:B------:R-:W-:Y:S01]  /*fdb0*/  FMUL R11, R10, UR18 ;  /* 0x000000120a0b7c20 */ /* 0x000fe20008400000 */
[----:B0-----:R-:W-:-:S03]  /*fdc0*/  @!P3 IADD3 R10, P4, P5, R26, UR13, R4 ;  /* 0x0000000d1a0abc10 */ /* 0x001fc6000fd9e004 */
[----:B------:R-:W-:Y:S01]  /*fdd0*/  FFMA R4, R226, UR19, R11 ;  /* 0x00000013e2047c23 */ /* 0x000fe2000800000b */
[----:B------:R-:W-:-:S04]  /*fde0*/  @!P3 IADD3.X R11, R35, UR12, R5, P4, P5 ;  /* 0x0000000c230bbc10 */ /* 0x000fc8000a7ea405 */
[----:B------:R-:W-:Y:S02]  /*fdf0*/  F2FP.SATFINITE.E4M3.F32.PACK_AB_MERGE_C R13, RZ, R4, RZ ;  /* 0x00000004ff0d723e */ /* 0x000fe400048070ff */
[----:B------:R-:W0:Y:S03]  /*fe00*/  @!P2 LDC.64 R4, c[0x0][0x5c0] ;  /* 0x00017000ff04ab82 */ /* 0x000e260000000a00 */
[----:B------:R1:W-:Y:S04]  /*fe10*/  @!P3 STG.E.U8 desc[UR26][R10.64+0x9], R13 ;  /* 0x0000090d0a00b986 */ /* 0x0003e8000c10111a */
[----:B------:R-:W3:Y:S01]  /*fe20*/  @!P2 LDG.E.U8 R8, desc[UR26][R6.64+0x8] ;  /* 0x0000081a0608a981 */ /* 0x000ee2000c1e1100 */
[----:B------:R-:W-:-:S02]  /*fe30*/  @!P2 IADD3 R15, P4, P5, R15, UR13, R26 ;  /* 0x0000000d0f0fac10 */ /* 0x000fc4000fd9e01a */
[----:B------:R-:W-:Y:S02]  /*fe40*/  ISETP.LT.OR P3, PT, R34, 0xa, !P1 ;  /* 0x0000000a2200780c */ /* 0x000fe40004f61670 */
[----:B-1----:R-:W-:Y:S02]  /*fe50*/  @!P2 IADD3.X R10, R12, UR12, R35, P4, P5 ;  /* 0x0000000c0c0aac10 */ /* 0x002fe4000a7ea423 */
[----:B---3--:R-:W-:-:S04]  /*fe60*/  LOP3.LUT R8, R8, 0xff, RZ, 0xc0, !PT ;  /* 0x000000ff08087812 */ /* 0x008fc800078ec0ff */
[----:B------:R-:W-:-:S05]  /*fe70*/  F2FP.F16.E4M3.UNPACK_B R8, R8 ;  /* 0x00000008ff08723e */ /* 0x000fca00020006ff */
[----:B------:R-:W-:-:S05]  /*fe80*/  HADD2.F32 R8, -RZ, R8.H0_H0 ;  /* 0x20000008ff087230 */ /* 0x000fca0000004100 */
[----:B------:R-:W-:Y:S01]  /*fe90*/  FMUL R9, R8, UR18 ;  /* 0x0000001208097c20 */ /* 0x000fe20008400000 */
[----:B0-----:R-:W-:-:S03]  /*fea0*/  @!P2 IADD3 R8, P4, R15, R4, RZ ;  /* 0x000000040f08a210 */ /* 0x001fc60007f9e0ff */
[----:B--2---:R-:W-:Y:S02]  /*feb0*/  FFMA R4, R227, UR19, R9 ;  /* 0x00000013e3047c23 */ /* 0x004fe40008000009 */
[----:B------:R-:W-:Y:S01]  /*fec0*/  @!P2 IMAD.X R9, R10, 0x1, R5, P4 ;  /* 0x000000010a09a824 */ /* 0x000fe200020e0605 */
[----:B------:R-:W-:Y:S01]  /*fed0*/  PRMT R10, RZ, 0x7610, R10 ;  /* 0x00007610ff0a7816 */ /* 0x000fe2000000000a */
[----:B------:R-:W-:Y:S01]  /*fee0*/  IMAD.U32 R13, RZ, RZ, UR11 ;  /* 0x0000000bff0d7e24 */ /* 0x000fe2000f8e00ff */
[----:B------:R-:W-:Y:S01]  /*fef0*/  F2FP.SATFINITE.E4M3.F32.PACK_AB_MERGE_C R11, RZ, R4, RZ ;  /* 0x00000004ff0b723e */ /* 0x000fe200048070ff */
[----:B------:R-:W2:Y:S01]  /*ff00*/  LDL.LU R227, [R1+0x11c] ;  /* 0x00011c0001e37983 */ /* 0x000ea20000300800 */
[----:B------:R-:W0:Y:S03]  /*ff10*/  @!P3 LDC.64 R4, c[0x0][0x5c0] ;  /* 0x00017000ff04bb82 */ /* 0x000e260000000a00 */
[----:B------:R1:W-:Y:S04]  /*ff20*/  @!P2 STG.E.U8 desc[UR26][R8.64+0x8], R11 ;  /* 0x0000080b0800a986 */ /* 0x0003e8000c10111a */
[----:B------:R-:W3:Y:S01]  /*ff30*/  @!P3 LDG.E.U8 R10, desc[UR26][R6.64+0x9] ;  /* 0x0000091a060ab981 */ /* 0x000ee2000c1e1100 */
[----:B------:R-:W-:-:S02]  /*ff40*/  @!P3 IADD3 R13, P4, P5, R13, UR13, R26 ;  /* 0x0000000d0d0dbc10 */ /* 0x000fc4000fd9e01a */
[----:B------:R-:W-:Y:S01]  /*ff50*/  ISETP.LT.OR P2, PT, R34, 0x11, !P0 ;  /* 0x000000112200780c */ /* 0x000fe20004741670 */
[----:B------:R-:W2:Y:S01]  /*ff60*/  LDL.LU R226, [R1+0x120] ;  /* 0x0001200001e27983 */ /* 0x000ea20000300800 */
[----:B-1----:R-:W-:Y:S02]  /*ff70*/  @!P3 IADD3.X R8, R12, UR12, R35, P4, P5 ;  /* 0x0000000c0c08bc10 */ /* 0x002fe4000a7ea423 */
[----:B0-----:R-:W-:-:S09]  /*ff80*/  @!P3 IADD3 R4, P4, R13, R4, RZ ;  /* 0x000000040d04b210 */ /* 0x001fd20007f9e0ff */
[----:B------:R-:W0:Y:S01]  /*ff90*/  @!P2 LDC.64 R12, c[0x0][0x5c0] ;  /* 0x00017000ff0cab82 */ /* 0x000e220000000a00 */
[----:B------:R-:W-:Y:S01]  /*ffa0*/  @!P3 IMAD.X R5, R8, 0x1, R5, P4 ;  /* 0x000000010805b824 */ /* 0x000fe200020e0605 */
[----:B------:R-:W-:Y:S02]  /*ffb0*/  PRMT R8, RZ, 0x7610, R8 ;  /* 0x00007610ff087816 */ /* 0x000fe40000000008 */
[----:B---3--:R-:W-:-:S04]  /*ffc0*/  LOP3.LUT R10, R10, 0xff, RZ, 0xc0, !PT ;  /* 0x000000ff0a0a7812 */ /* 0x008fc800078ec0ff */
[----:B------:R-:W-:-:S05]  /*ffd0*/  F2FP.F16.E4M3.UNPACK_B R10, R10 ;  /* 0x0000000aff0a723e */ /* 0x000fca00020006ff */
[----:B------:R-:W-:-:S05]  /*ffe0*/  HADD2.F32 R10, -RZ, R10.H0_H0 ;  /* 0x2000000aff0a7230 */ /* 0x000fca0000004100 */
[----:B------:R-:W-:-:S04]  /*fff0*/  FMUL R10, R10, UR18 ;  /* 0x000000120a0a7c20 */ /* 0x000fc80008400000 */
[----:B----4-:R-:W-:-:S05]  /*10000*/  FFMA R10, R225, UR19, R10 ;  /* 0x00000013e10a7c23 */ /* 0x010fca000800000a */
[----:B------:R-:W-:-:S05]  /*10010*/  F2FP.SATFINITE.E4M3.F32.PACK_AB_MERGE_C R11, RZ, R10, RZ ;  /* 0x0000000aff0b723e */ /* 0x000fca00048070ff */
[----:B------:R1:W-:Y:S04]  /*10020*/  @!P3 STG.E.U8 desc[UR26][R4.64+0x9], R11 ;  /* 0x0000090b0400b986 */ /* 0x0003e8000c10111a */
[----:B------:R-:W3:Y:S01]  /*10030*/  @!P2 LDG.E.U8 R8, desc[UR26][R2.64+0x10] ;  /* 0x0000101a0208a981 */ /* 0x000ee2000c1e1100 */
[----:B------:R-:W-:Y:S02]  /*10040*/  ISETP.LT.OR P3, PT, R34, 0x12, !P0 ;  /* 0x000000122200780c */ /* 0x000fe40004761670 */
[----:B-1----:R-:W-:Y:S02]  /*10050*/  PRMT R4, RZ, 0x7610, R4 ;  /* 0x00007610ff047816 */ /* 0x002fe40000000004 */
[----:B---3--:R-:W-:-:S04]  /*10060*/  LOP3.LUT R8, R8, 0xff, RZ, 0xc0, !PT ;  /* 0x000000ff08087812 */ /* 0x008fc800078ec0ff */
[----:B------:R-:W-:-:S05]  /*10070*/  F2FP.F16.E4M3.UNPACK_B R8, R8 ;  /* 0x00000008ff08723e */ /* 0x000fca00020006ff */
[----:B------:R-:W-:-:S05]  /*10080*/  HADD2.F32 R8, -RZ, R8.H0_H0 ;  /* 0x20000008ff087230 */ /* 0x000fca0000004100 */
[----:B------:R-:W-:Y:S01]  /*10090*/  FMUL R9, R8, UR18 ;  /* 0x0000001208097c20 */ /* 0x000fe20008400000 */
[----:B0-----:R-:W-:-:S03]  /*100a0*/  @!P2 IADD3 R8, P4, P5, R26, UR13, R12 ;  /* 0x0000000d1a08ac10 */ /* 0x001fc6000fd9e00c */
[----:B--2---:R-:W-:Y:S01]  /*100b0*/  FFMA R10, R227, UR19, R9 ;  /* 0x00000013e30a7c23 */ /* 0x004fe20008000009 */
[----:B------:R-:W-:Y:S01]  /*100c0*/  @!P2 IADD3.X R9, R35, UR12, R13, P4, P5 ;  /* 0x0000000c2309ac10 */ /* 0x000fe2000a7ea40d */
[----:B------:R-:W2:Y:S03]  /*100d0*/  LDL.LU R227, [R1+0x124] ;  /* 0x0001240001e37983 */ /* 0x000ea60000300800 */
[----:B------:R-:W-:Y:S01]  /*100e0*/  F2FP.SATFINITE.E4M3.F32.PACK_AB_MERGE_C R5, RZ, R10, RZ ;  /* 0x0000000aff05723e */ /* 0x000fe200048070ff */
[----:B------:R-:W-:Y:S01]  /*100f0*/  IMAD.U32 R15, RZ, RZ, UR11 ;  /* 0x0000000bff0f7e24 */ /* 0x000fe2000f8e00ff */
[----:B------:R-:W0:Y:S01]  /*10100*/  @!P3 LDC.64 R10, c[0x0][0x5c0] ;  /* 0x00017000ff0abb82 */ /* 0x000e220000000a00 */
[----:B------:R-:W-:Y:S01]  /*10110*/  IMAD.U32 R12, RZ, RZ, UR10 ;  /* 0x0000000aff0c7e24 */ /* 0x000fe2000f8e00ff */
[----:B------:R-:W3:Y:S04]  /*10120*/  LDL.LU R225, [R1+0x128] ;  /* 0x0001280001e17983 */ /* 0x000ee80000300800 */
[----:B------:R1:W-:Y:S04]  /*10130*/  @!P2 STG.E.U8 desc[UR26][R8.64+0x10], R5 ;  /* 0x000010050800a986 */ /* 0x0003e8000c10111a */
[----:B------:R-:W4:Y:S01]  /*10140*/  @!P3 LDG.E.U8 R4, desc[UR26][R2.64+0x11] ;  /* 0x0000111a0204b981 */ /* 0x000f22000c1e1100 */
[----:B------:R-:W-:-:S02]  /*10150*/  ISETP.LT.OR P2, PT, R34, 0x11, !P1 ;  /* 0x000000112200780c */ /* 0x000fc40004f41670 */
[----:B-1----:R-:W-:Y:S02]  /*10160*/  PRMT R8, RZ, 0x7610, R8 ;  /* 0x00007610ff087816 */ /* 0x002fe40000000008 */
        /* <DEDUP_REMOVED lines=8> */
[----:B------:R-:W0:Y:S03]  /*101f0*/  @!P2 LDC.64 R4, c[0x0][0x5c0] ;  /* 0x00017000ff04ab82 */ /* 0x000e260000000a00 */
[----:B------:R1:W-:Y:S04]  /*10200*/  @!P3 STG.E.U8 desc[UR26][R10.64+0x11], R13 ;  /* 0x0000110d0a00b986 */ /* 0x0003e8000c10111a */
[----:B------:R-:W4:Y:S01]  /*10210*/  @!P2 LDG.E.U8 R8, desc[UR26][R6.64+0x10] ;  /* 0x0000101a0608a981 */ /* 0x000f22000c1e1100 */
[----:B------:R-:W-:-:S02]  /*10220*/  @!P2 IADD3 R15, P4, P5, R15, UR13, R26 ;  /* 0x0000000d0f0fac10 */ /* 0x000fc4000fd9e01a */
[----:B------:R-:W-:Y:S02]  /*10230*/  ISETP.LT.OR P3, PT, R34, 0x12, !P1 ;  /* 0x000000122200780c */ /* 0x000fe40004f61670 */
[----:B-1----:R-:W-:Y:S02]  /*10240*/  @!P2 IADD3.X R10, R12, UR12, R35, P4, P5 ;  /* 0x0000000c0c0aac10 */ /* 0x002fe4000a7ea423 */
[----:B----4-:R-:W-:-:S04]  /*10250*/  LOP3.LUT R8, R8, 0xff, RZ, 0xc0, !PT ;  /* 0x000000ff08087812 */ /* 0x010fc800078ec0ff */
        /* <DEDUP_REMOVED lines=12> */
[----:B------:R-:W4:Y:S01]  /*10320*/  @!P3 LDG.E.U8 R10, desc[UR26][R6.64+0x11] ;  /* 0x0000111a060ab981 */ /* 0x000f22000c1e1100 */
        /* <DEDUP_REMOVED lines=8> */
[----:B----4-:R-:W-:-:S04]  /*103b0*/  LOP3.LUT R10, R10, 0xff, RZ, 0xc0, !PT ;  /* 0x000000ff0a0a7812 */ /* 0x010fc800078ec0ff */
[----:B------:R-:W-:-:S05]  /*103c0*/  F2FP.F16.E4M3.UNPACK_B R10, R10 ;  /* 0x0000000aff0a723e */ /* 0x000fca00020006ff */
[----:B------:R-:W-:-:S05]  /*103d0*/  HADD2.F32 R10, -RZ, R10.H0_H0 ;  /* 0x2000000aff0a7230 */ /* 0x000fca0000004100 */
[----:B------:R-:W-:-:S04]  /*103e0*/  FMUL R10, R10, UR18 ;  /* 0x000000120a0a7c20 */ /* 0x000fc80008400000 */
[----:B---3--:R-:W-:-:S05]  /*103f0*/  FFMA R10, R225, UR19, R10 ;  /* 0x00000013e10a7c23 */ /* 0x008fca000800000a */
        /* <DEDUP_REMOVED lines=12> */
[----:B------:R-:W2:Y:S01]  /*104c0*/  LDL.LU R227, [R1+0x134] ;  /* 0x0001340001e37983 */ /* 0x000ea20000300800 */
[----:B------:R-:W0:Y:S02]  /*104d0*/  @!P3 LDC.64 R12, c[0x0][0x5c0] ;  /* 0x00017000ff0cbb82 */ /* 0x000e240000000a00 */
[----:B------:R-:W-:Y:S01]  /*104e0*/  F2FP.SATFINITE.E4M3.F32.PACK_AB_MERGE_C R11, RZ, R10, RZ ;  /* 0x0000000aff0b723e */ /* 0x000fe200048070ff */
[----:B------:R-:W3:Y:S04]  /*104f0*/  LDL.LU R225, [R1+0x138] ;  /* 0x0001380001e17983 */ /* 0x000ee80000300800 */
[----:B------:R1:W-:Y:S04]  /*10500*/  @!P2 STG.E.U8 desc[UR26][R8.64+0x18], R11 ;  /* 0x0000180b0800a986 */ /* 0x0003e8000c10111a */
[----:B------:R-:W4:Y:S01]  /*10510*/  @!P3 LDG.E.U8 R4, desc[UR26][R2.64+0x19] ;  /* 0x0000191a0204b981 */ /* 0x000f22000c1e1100 */
[----:B------:R-:W-:-:S02]  /*10520*/  ISETP.LT.OR P2, PT, R34, 0x19, !P1 ;  /* 0x000000192200780c */ /* 0x000fc40004f41670 */
[----:B-1----:R-:W-:Y:S02]  /*10530*/  PRMT R8, RZ, 0x7610, R8 ;  /* 0x00007610ff087816 */ /* 0x002fe40000000008 */
[----:B----4-:R-:W-:-:S04]  /*10540*/  LOP3.LUT R4, R4, 0xff, RZ, 0xc0, !PT ;  /* 0x000000ff04047812 */ /* 0x010fc800078ec0ff */
[----:B------:R-:W-:-:S05]  /*10550*/  F2FP.F16.E4M3.UNPACK_B R4, R4 ;  /* 0x00000004ff04723e */ /* 0x000fca00020006ff */
[----:B------:R-:W-:-:S05]  /*10560*/  HADD2.F32 R4, -RZ, R4.H0_H0 ;  /* 0x20000004ff047230 */ /* 0x000fca0000004100 */
[----:B------:R-:W-:Y:S01]  /*10570*/  FMUL R5, R4, UR18 ;  /* 0x0000001204057c20 */ /* 0x000fe20008400000 */
[----:B0-----:R-:W-:-:S03]  /*10580*/  @!P3 IADD3 R4, P4, P5, R26, UR13, R12 ;  /* 0x0000000d1a04bc10 */ /* 0x001fc6000fd9e00c */
[----:B------:R-:W-:Y:S01]  /*10590*/  FFMA R10, R226, UR19, R5 ;  /* 0x00000013e20a7c23 */ /* 0x000fe20008000005 */
[----:B------:R-:W-:Y:S02]  /*105a0*/  @!P3 IADD3.X R5, R35, UR12, R13, P4, P5 ;  /* 0x0000000c2305bc10 */ /* 0x000fe4000a7ea40d */
[----:B------:R-:W0:Y:S02]  /*105b0*/  @!P2 LDC.64 R12, c[0x0][0x5c0] ;  /* 0x00017000ff0cab82 */ /* 0x000e240000000a00 */
[----:B------:R-:W-:-:S05]  /*105c0*/  F2FP.SATFINITE.E4M3.F32.PACK_AB_MERGE_C R9, RZ, R10, RZ ;  /* 0x0000000aff09723e */ /* 0x000fca00048070ff */
[----:B------:R0:W-:Y:S04]  /*105d0*/  @!P3 STG.E.U8 desc[UR26][R4.64+0x19], R9 ;  /* 0x000019090400b986 */ /* 0x0001e8000c10111a */
[----:B------:R-:W4:Y:S01]  /*105e0*/  @!P2 LDG.E.U8 R8, desc[UR26][R6.64+0x18] ;  /* 0x0000181a0608a981 */ /* 0x000f22000c1e1100 */
[----:B------:R-:W-:Y:S02]  /*105f0*/  IMAD.U32 R11, RZ, RZ, UR11 ;  /* 0x0000000bff0b7e24 */ /* 0x000fe4000f8e00ff */
[----:B------:R-:W-:-:S03]  /*10600*/  IMAD.U32 R10, RZ, RZ, UR10 ;  /* 0x0000000aff0a7e24 */ /* 0x000fc6000f8e00ff */
[----:B------:R-:W-:Y:S02]  /*10610*/  @!P2 IADD3 R11, P4, P5, R11, UR13, R26 ;  /* 0x0000000d0b0bac10 */ /* 0x000fe4000fd9e01a */
[----:B------:R-:W-:Y:S02]  /*10620*/  ISETP.LT.OR P3, PT, R34, 0x1a, !P1 ;  /* 0x0000001a2200780c */ /* 0x000fe40004f61670 */
[----:B------:R-:W-:Y:S02]  /*10630*/  @!P2 IADD3.X R10, R10, UR12, R35, P4, P5 ;  /* 0x0000000c0a0aac10 */ /* 0x000fe4000a7ea423 */
[----:B0-----:R-:W-:-:S05]  /*10640*/  @!P2 IADD3 R4, P4, R11, R12, RZ ;  /* 0x0000000c0b04a210 */ /* 0x001fca0007f9e0ff */
[----:B------:R-:W-:-:S04]  /*10650*/  @!P2 IMAD.X R5, R10, 0x1, R13, P4 ;  /* 0x000000010a05a824 */ /* 0x000fc800020e060d */
[----:B------:R-:W0:Y:S01]  /*10660*/  @!P3 LDC.64 R12, c[0x0][0x5c0] ;  /* 0x00017000ff0cbb82 */ /* 0x000e220000000a00 */
        /* <DEDUP_REMOVED lines=13> */
[----:B------:R-:W-:-:S02]  /*10740*/  @!P3 IADD3 R11, P4, P5, R11, UR13, R26 ;  /* 0x0000000d0b0bbc10 */ /* 0x000fc4000fd9e01a */
[----:B------:R-:W-:Y:S02]  /*10750*/  ISETP.LT.OR P2, PT, R34, 0x21, !P0 ;  /* 0x000000212200780c */ /* 0x000fe40004741670 */
[----:B------:R-:W-:Y:S02]  /*10760*/  @!P3 IADD3.X R10, R10, UR12, R35, P4, P5 ;  /* 0x0000000c0a0abc10 */ /* 0x000fe4000a7ea423 */
[----:B0-----:R-:W-:-:S05]  /*10770*/  @!P3 IADD3 R4, P4, R11, R12, RZ ;  /* 0x0000000c0b04b210 */ /* 0x001fca0007f9e0ff */
[----:B------:R-:W-:-:S04]  /*10780*/  @!P3 IMAD.X R5, R10, 0x1, R13, P4 ;  /* 0x000000010a05b824 */ /* 0x000fc800020e060d */
[----:B------:R-:W0:Y:S01]  /*10790*/  @!P2 LDC.64 R12, c[0x0][0x5c0] ;  /* 0x00017000ff0cab82 */ /* 0x000e220000000a00 */
        /* <DEDUP_REMOVED lines=352> */
[----:B------:R-:W-:Y:S01]  /*11da0*/  @!P3 IADD3.X R5, R35, UR12, R13, P4, P5 ;  /* 0x0000000c2305bc10 */ /* 0x000fe2000a7ea40d */
[----:B------:R-:W-:Y:S01]  /*11db0*/  IMAD.U32 R11, RZ, RZ, UR11 ;  /* 0x0000000bff0b7e24 */ /* 0x000fe2000f8e00ff */
[----:B------:R-:W0:Y:S01]  /*11dc0*/  @!P2 LDC.64 R12, c[0x0][0x5c0] ;  /* 0x00017000ff0cab82 */ /* 0x000e220000000a00 */
[----:B------:R-:W4:Y:S01]  /*11dd0*/  LDL.LU R226, [R1+0x19c] ;  /* 0x00019c0001e27983 */ /* 0x000f220000300800 */
[----:B------:R-:W-:-:S05]  /*11de0*/  F2FP.SATFINITE.E4M3.F32.PACK_AB_MERGE_C R9, RZ, R10, RZ ;  /* 0x0000000aff09723e */ /* 0x000fca00048070ff */
[----:B------:R0:W-:Y:S04]  /*11df0*/  @!P3 STG.E.U8 desc[UR26][R4.64+0x49], R9 ;  /* 0x000049090400b986 */ /* 0x0001e8000c10111a */
[----:B------:R-:W2:Y:S01]  /*11e00*/  @!P2 LDG.E.U8 R8, desc[UR26][R6.64+0x48] ;  /* 0x0000481a0608a981 */ /* 0x000ea2000c1e1100 */
[----:B------:R-:W-:Y:S01]  /*11e10*/  IMAD.U32 R10, RZ, RZ, UR10 ;  /* 0x0000000aff0a7e24 */ /* 0x000fe2000f8e00ff */
[----:B------:R-:W-:Y:S02]  /*11e20*/  @!P2 IADD3 R11, P4, P5, R11, UR13, R26 ;  /* 0x0000000d0b0bac10 */ /* 0x000fe4000fd9e01a */
[----:B------:R-:W-:Y:S02]  /*11e30*/  ISETP.LT.OR P3, PT, R34, 0x4a, !P1 ;  /* 0x0000004a2200780c */ /* 0x000fe40004f61670 */
[----:B------:R-:W-:-:S02]  /*11e40*/  @!P2 IADD3.X R10, R10, UR12, R35, P4, P5 ;  /* 0x0000000c0a0aac10 */ /* 0x000fc4000a7ea423 */
[----:B0-----:R-:W-:-:S05]  /*11e50*/  @!P2 IADD3 R4, P4, R11, R12, RZ ;  /* 0x0000000c0b04a210 */ /* 0x001fca0007f9e0ff */
[----:B------:R-:W-:-:S04]  /*11e60*/  @!P2 IMAD.X R5, R10, 0x1, R13, P4 ;  /* 0x000000010a05a824 */ /* 0x000fc800020e060d */
[----:B------:R-:W0:Y:S01]  /*11e70*/  @!P3 LDC.64 R12, c[0x0][0x5c0] ;  /* 0x00017000ff0cbb82 */ /* 0x000e220000000a00 */
        /* <DEDUP_REMOVED lines=10> */
[----:B------:R-:W3:Y:S01]  /*11f20*/  @!P3 LDG.E.U8 R8, desc[UR26][R6.64+0x49] ;  /* 0x0000491a0608b981 */ /* 0x000ee2000c1e1100 */
[----:B------:R-:W-:Y:S01]  /*11f30*/  IMAD.U32 R10, RZ, RZ, UR10 ;  /* 0x0000000aff0a7e24 */ /* 0x000fe2000f8e00ff */
[----:B------:R-:W-:Y:S02]  /*11f40*/  @!P3 IADD3 R11, P4, P5, R11, UR13, R26 ;  /* 0x0000000d0b0bbc10 */ /* 0x000fe4000fd9e01a */
[----:B------:R-:W-:Y:S02]  /*11f50*/  ISETP.LT.OR P2, PT, R34, 0x51, !P0 ;  /* 0x000000512200780c */ /* 0x000fe40004741670 */
[----:B------:R-:W-:-:S02]  /*11f60*/  @!P3 IADD3.X R10, R10, UR12, R35, P4, P5 ;  /* 0x0000000c0a0abc10 */ /* 0x000fc4000a7ea423 */
        /* <DEDUP_REMOVED lines=19> */
[----:B----4-:R-:W-:Y:S01]  /*120a0*/  FFMA R10, R226, UR19, R9 ;  /* 0x00000013e20a7c23 */ /* 0x010fe20008000009 */
[----:B------:R-:W-:Y:S01]  /*120b0*/  @!P2 IADD3.X R9, R35, UR12, R13, P4, P5 ;  /* 0x0000000c2309ac10 */ /* 0x000fe2000a7ea40d */
[----:B------:R-:W3:Y:S01]  /*120c0*/  LDL.LU R226, [R1+0x1a4] ;  /* 0x0001a40001e27983 */ /* 0x000ee20000300800 */
[----:B------:R-:W0:Y:S02]  /*120d0*/  @!P3 LDC.64 R12, c[0x0][0x5c0] ;  /* 0x00017000ff0cbb82 */ /* 0x000e240000000a00 */
[----:B------:R-:W-:-:S05]  /*120e0*/  F2FP.SATFINITE.E4M3.F32.PACK_AB_MERGE_C R11, RZ, R10, RZ ;  /* 0x0000000aff0b723e */ /* 0x000fca00048070ff */
[----:B------:R1:W-:Y:S04]  /*120f0*/  @!P2 STG.E.U8 desc[UR26][R8.64+0x50], R11 ;  /* 0x0000500b0800a986 */ /* 0x0003e8000c10111a */
[----:B------:R-:W4:Y:S01]  /*12100*/  @!P3 LDG.E.U8 R4, desc[UR26][R2.64+0x51] ;  /* 0x0000511a0204b981 */ /* 0x000f22000c1e1100 */
[----:B------:R-:W-:Y:S02]  /*12110*/  ISETP.LT.OR P2, PT, R34, 0x51, !P1 ;  /* 0x000000512200780c */ /* 0x000fe40004f41670 */
[----:B-1----:R-:W-:Y:S02]  /*12120*/  PRMT R8, RZ, 0x7610, R8 ;  /* 0x00007610ff087816 */ /* 0x002fe40000000008 */
[----:B----4-:R-:W-:-:S04]  /*12130*/  LOP3.LUT R4, R4, 0xff, RZ, 0xc0, !PT ;  /* 0x000000ff04047812 */ /* 0x010fc800078ec0ff */
[----:B------:R-:W-:-:S05]  /*12140*/  F2FP.F16.E4M3.UNPACK_B R4, R4 ;  /* 0x00000004ff04723e */ /* 0x000fca00020006ff */
[----:B------:R-:W-:-:S05]  /*12150*/  HADD2.F32 R4, -RZ, R4.H0_H0 ;  /* 0x20000004ff047230 */ /* 0x000fca0000004100 */
[----:B------:R-:W-:Y:S01]  /*12160*/  FMUL R5, R4, UR18 ;  /* 0x0000001204057c20 */ /* 0x000fe20008400000 */
[----:B0-----:R-:W-:-:S03]  /*12170*/  @!P3 IADD3 R4, P4, P5, R26, UR13, R12 ;  /* 0x0000000d1a04bc10 */ /* 0x001fc6000fd9e00c */
[----:B--2---:R-:W-:Y:S01]  /*12180*/  FFMA R10, R227, UR19, R5 ;  /* 0x00000013e30a7c23 */ /* 0x004fe20008000005 */
[----:B------:R-:W-:Y:S01]  /*12190*/  @!P3 IADD3.X R5, R35, UR12, R13, P4, P5 ;  /* 0x0000000c2305bc10 */ /* 0x000fe2000a7ea40d */
[----:B------:R-:W-:Y:S01]  /*121a0*/  IMAD.U32 R11, RZ, RZ, UR11 ;  /* 0x0000000bff0b7e24 */ /* 0x000fe2000f8e00ff */
[----:B------:R-:W0:Y:S01]  /*121b0*/  @!P2 LDC.64 R12, c[0x0][0x5c0] ;  /* 0x00017000ff0cab82 */ /* 0x000e220000000a00 */
[----:B------:R-:W2:Y:S01]  /*121c0*/  LDL.LU R227, [R1+0x1a8] ;  /* 0x0001a80001e37983 */ /* 0x000ea20000300800 */
[----:B------:R-:W-:Y:S02]  /*121d0*/  F2FP.SATFINITE.E4M3.F32.PACK_AB_MERGE_C R9, RZ, R10, RZ ;  /* 0x0000000aff09723e */ /* 0x000fe400048070ff */
[----:B------:R-:W-:Y:S01]  /*121e0*/  @!P2 IADD3 R11, P4, P5, R11, UR13, R26 ;  /* 0x0000000d0b0bac10 */ /* 0x000fe2000fd9e01a */
[----:B------:R-:W4:Y:S04]  /*121f0*/  LDL.LU R225, [R1+0x1ac] ;  /* 0x0001ac0001e17983 */ /* 0x000f280000300800 */
[----:B------:R0:W-:Y:S04]  /*12200*/  @!P3 STG.E.U8 desc[UR26][R4.64+0x51], R9 ;  /* 0x000051090400b986 */ /* 0x0001e8000c10111a */
[----:B------:R-:W3:Y:S01]  /*12210*/  @!P2 LDG.E.U8 R8, desc[UR26][R6.64+0x50] ;  /* 0x0000501a0608a981 */ /* 0x000ee2000c1e1100 */
[----:B------:R-:W-:Y:S01]  /*12220*/  IMAD.U32 R10, RZ, RZ, UR10 ;  /* 0x0000000aff0a7e24 */ /* 0x000fe2000f8e00ff */
[----:B------:R-:W-:-:S04]  /*12230*/  ISETP.LT.OR P3, PT, R34, 0x52, !P1 ;  /* 0x000000522200780c */ /* 0x000fc80004f61670 */
[----:B------:R-:W-:Y:S02]  /*12240*/  @!P2 IADD3.X R10, R10, UR12, R35, P4, P5 ;  /* 0x0000000c0a0aac10 */ /* 0x000fe4000a7ea423 */
[----:B0-----:R-:W-:-:S05]  /*12250*/  @!P2 IADD3 R4, P4, R11, R12, RZ ;  /* 0x0000000c0b04a210 */ /* 0x001fca0007f9e0ff */
[----:B------:R-:W-:Y:S02]  /*12260*/  @!P2 IMAD.X R5, R10, 0x1, R13, P4 ;  /* 0x000000010a05a824 */ /* 0x000fe400020e060d */
[----:B------:R-:W0:Y:S01]  /*12270*/  @!P3 LDC.64 R12, c[0x0][0x5c0] ;  /* 0x00017000ff0cbb82 */ /* 0x000e220000000a00 */
        /* <DEDUP_REMOVED lines=40> */
[----:B------:R4:W3:Y:S01]  /*12500*/  @!P0 LDG.E.U8 R4, desc[UR26][R2.64+0x59] ;  /* 0x0000591a02048981 */ /* 0x0008e2000c1e1100 */
[----:B------:R-:W-:Y:S02]  /*12510*/  ISETP.LT.OR P2, PT, R34, 0x59, !P1 ;  /* 0x000000592200780c */ /* 0x000fe40004f41670 */
[----:B----4-:R-:W-:Y:S02]  /*12520*/  PRMT R2, RZ, 0x7610, R2 ;  /* 0x00007610ff027816 */ /* 0x010fe40000000002 */
[----:B---3--:R-:W-:-:S04]  /*12530*/  LOP3.LUT R4, R4, 0xff, RZ, 0xc0, !PT ;  /* 0x000000ff04047812 */ /* 0x008fc800078ec0ff */
[----:B------:R-:W-:-:S05]  /*12540*/  F2FP.F16.E4M3.UNPACK_B R4, R4 ;  /* 0x00000004ff04723e */ /* 0x000fca00020006ff */
[----:B------:R-:W-:-:S05]  /*12550*/  HADD2.F32 R4, -RZ, R4.H0_H0 ;  /* 0x20000004ff047230 */ /* 0x000fca0000004100 */
[----:B------:R-:W-:Y:S01]  /*12560*/  FMUL R5, R4, UR18 ;  /* 0x0000001204057c20 */ /* 0x000fe20008400000 */
[----:B0-----:R-:W-:-:S03]  /*12570*/  @!P0 IADD3 R4, P3, P4, R26, UR13, R12 ;  /* 0x0000000d1a048c10 */ /* 0x001fc6000fc7e00c */
[----:B------:R-:W-:Y:S01]  /*12580*/  FFMA R10, R226, UR19, R5 ;  /* 0x00000013e20a7c23 */ /* 0x000fe20008000005 */
[----:B------:R-:W-:Y:S01]  /*12590*/  @!P0 IADD3.X R5, R35, UR12, R13, P3, P4 ;  /* 0x0000000c23058c10 */ /* 0x000fe20009fe840d */
[----:B-1----:R-:W-:Y:S01]  /*125a0*/  IMAD.U32 R11, RZ, RZ, UR11 ;  /* 0x0000000bff0b7e24 */ /* 0x002fe2000f8e00ff */
[----:B------:R-:W0:Y:S01]  /*125b0*/  @!P2 LDC.64 R12, c[0x0][0x5c0] ;  /* 0x00017000ff0cab82 */ /* 0x000e220000000a00 */
[----:B------:R-:W-:Y:S01]  /*125c0*/  IMAD.U32 R8, RZ, RZ, UR10 ;  /* 0x0000000aff087e24 */ /* 0x000fe2000f8e00ff */
[----:B------:R-:W-:Y:S01]  /*125d0*/  F2FP.SATFINITE.E4M3.F32.PACK_AB_MERGE_C R9, RZ, R10, RZ ;  /* 0x0000000aff09723e */ /* 0x000fe200048070ff */
[----:B------:R-:W3:Y:S04]  /*125e0*/  LDL.LU R226, [R1+0x1b8] ;  /* 0x0001b80001e27983 */ /* 0x000ee80000300800 */
[----:B------:R2:W-:Y:S04]  /*125f0*/  @!P0 STG.E.U8 desc[UR26][R4.64+0x59], R9 ;  /* 0x0000590904008986 */ /* 0x0005e8000c10111a */
[----:B------:R-:W4:Y:S01]  /*12600*/  @!P2 LDG.E.U8 R2, desc[UR26][R6.64+0x58] ;  /* 0x0000581a0602a981 */ /* 0x000f22000c1e1100 */
[----:B------:R-:W-:-:S02]  /*12610*/  @!P2 IADD3 R11, P0, P3, R11, UR13, R26 ;  /* 0x0000000d0b0bac10 */ /* 0x000fc4000fb1e01a */
[----:B------:R-:W-:Y:S02]  /*12620*/  ISETP.LT.OR P1, PT, R34, 0x5a, !P1 ;  /* 0x0000005a2200780c */ /* 0x000fe40004f21670 */
[----:B------:R-:W-:Y:S02]  /*12630*/  @!P2 IADD3.X R8, R8, UR12, R35, P0, P3 ;  /* 0x0000000c0808ac10 */ /* 0x000fe400087e6423 */
[----:B----4-:R-:W-:-:S04]  /*12640*/  LOP3.LUT R2, R2, 0xff, RZ, 0xc0, !PT ;  /* 0x000000ff02027812 */ /* 0x010fc800078ec0ff */
[----:B------:R-:W-:-:S05]  /*12650*/  F2FP.F16.E4M3.UNPACK_B R2, R2 ;  /* 0x00000002ff02723e */ /* 0x000fca00020006ff */
[----:B------:R-:W-:-:S05]  /*12660*/  HADD2.F32 R2, -RZ, R2.H0_H0 ;  /* 0x20000002ff027230 */ /* 0x000fca0000004100 */
[----:B------:R-:W-:Y:S01]  /*12670*/  FMUL R3, R2, UR18 ;  /* 0x0000001202037c20 */ /* 0x000fe20008400000 */
[----:B0-----:R-:W-:Y:S02]  /*12680*/  @!P2 IADD3 R2, P4, R11, R12, RZ ;  /* 0x0000000c0b02a210 */ /* 0x001fe40007f9e0ff */
[----:B------:R-:W0:Y:S01]  /*12690*/  @!P1 LDC.64 R10, c[0x0][0x5c0] ;  /* 0x00017000ff0a9b82 */ /* 0x000e220000000a00 */
[----:B--2---:R-:W-:Y:S02]  /*126a0*/  FFMA R4, R227, UR19, R3 ;  /* 0x00000013e3047c23 */ /* 0x004fe40008000003 */
[----:B------:R-:W-:Y:S01]  /*126b0*/  @!P2 IMAD.X R3, R8, 0x1, R13, P4 ;  /* 0x000000010803a824 */ /* 0x000fe200020e060d */
[----:B------:R-:W-:Y:S01]  /*126c0*/  IADD3 R5, P0, R37, 0x180, RZ ;  /* 0x0000018025057810 */ /* 0x000fe20007f1e0ff */
[----:B------:R-:W-:Y:S01]  /*126d0*/  IMAD.U32 R12, RZ, RZ, UR10 ;  /* 0x0000000aff0c7e24 */ /* 0x000fe2000f8e00ff */
[----:B------:R-:W-:Y:S01]  /*126e0*/  F2FP.SATFINITE.E4M3.F32.PACK_AB_MERGE_C R9, RZ, R4, RZ ;  /* 0x00000004ff09723e */ /* 0x000fe200048070ff */
[----:B------:R-:W2:Y:S01]  /*126f0*/  LDL.LU R227, [R1+0x1bc] ;  /* 0x0001bc0001e37983 */ /* 0x000ea20000300800 */
[----:B------:R-:W-:-:S03]  /*12700*/  PRMT R4, RZ, 0x7610, R4 ;  /* 0x00007610ff047816 */ /* 0x000fc60000000004 */
[----:B------:R1:W-:Y:S04]  /*12710*/  @!P2 STG.E.U8 desc[UR26][R2.64+0x58], R9 ;  /* 0x000058090200a986 */ /* 0x0003e8000c10111a */
[----:B------:R4:W3:Y:S01]  /*12720*/  @!P1 LDG.E.U8 R4, desc[UR26][R6.64+0x59] ;  /* 0x0000591a06049981 */ /* 0x0008e2000c1e1100 */
[----:B------:R-:W-:Y:S02]  /*12730*/  IMAD.U32 R13, RZ, RZ, UR11 ;  /* 0x0000000bff0d7e24 */ /* 0x000fe4000f8e00ff */
[----:B------:R-:W-:Y:S01]  /*12740*/  IMAD.X R8, RZ, RZ, R41, P0 ;  /* 0x000000ffff087224 */ /* 0x000fe200000e0629 */
[----:B------:R-:W-:-:S03]  /*12750*/  ISETP.GE.AND P0, PT, R36, 0x181, PT ;  /* 0x000001812400780c */ /* 0x000fc60003f06270 */
[----:B------:R-:W-:Y:S01]  /*12760*/  IMAD R8, R8, UR20, RZ ;  /* 0x0000001408087c24 */ /* 0x000fe2000f8e02ff */
[----:B----4-:R-:W-:Y:S01]  /*12770*/  @!P1 IADD3 R7, P4, P5, R13, UR13, R26 ;  /* 0x0000000d0d079c10 */ /* 0x010fe2000fd9e01a */
[----:B-1----:R-:W-:Y:S01]  /*12780*/  IMAD.WIDE.U32 R2, R5, UR20, R32 ;  /* 0x0000001405027c25 */ /* 0x002fe2000f8e0020 */
[----:B------:R-:W-:Y:S02]  /*12790*/  ISETP.LT.OR P2, PT, R34, 0x1, !P0 ;  /* 0x000000012200780c */ /* 0x000fe40004741670 */
[----:B0-----:R-:W-:Y:S01]  /*127a0*/  @!P1 IADD3 R6, P3, R7, R10, RZ ;  /* 0x0000000a07069210 */ /* 0x001fe20007f7e0ff */
[----:B------:R-:W-:Y:S01]  /*127b0*/  IMAD R5, R5, UR21, R8 ;  /* 0x0000001505057c24 */ /* 0x000fe2000f8e0208 */
[----:B------:R-:W-:Y:S02]  /*127c0*/  @!P1 IADD3.X R10, R12, UR12, R35, P4, P5 ;  /* 0x0000000c0c0a9c10 */ /* 0x000fe4000a7ea423 */
[----:B------:R-:W-:-:S03]  /*127d0*/  IADD3 R2, P4, R2, UR22, RZ ;  /* 0x0000001602027c10 */ /* 0x000fc6000ff9e0ff */
[----:B------:R-:W-:Y:S01]  /*127e0*/  @!P1 IMAD.X R7, R10, 0x1, R11, P3 ;  /* 0x000000010a079824 */ /* 0x000fe200018e060b */
[----:B------:R-:W-:-:S03]  /*127f0*/  IADD3.X R3, R3, UR23, R5, P4, !PT ;  /* 0x0000001703037c10 */ /* 0x000fc6000a7fe405 */
[----:B------:R-:W0:Y:S01]  /*12800*/  @!P2 LDC.64 R10, c[0x0][0x5c0] ;  /* 0x00017000ff0aab82 */ /* 0x000e220000000a00 */
[----:B---3--:R-:W-:-:S04]  /*12810*/  LOP3.LUT R4, R4, 0xff, RZ, 0xc0, !PT ;  /* 0x000000ff04047812 */ /* 0x008fc800078ec0ff */
[----:B------:R-:W-:-:S05]  /*12820*/  F2FP.F16.E4M3.UNPACK_B R4, R4 ;  /* 0x00000004ff04723e */ /* 0x000fca00020006ff */
[----:B------:R-:W-:-:S05]  /*12830*/  HADD2.F32 R4, -RZ, R4.H0_H0 ;  /* 0x20000004ff047230 */ /* 0x000fca0000004100 */
[----:B------:R-:W-:-:S04]  /*12840*/  FMUL R4, R4, UR18 ;  /* 0x0000001204047c20 */ /* 0x000fc80008400000 */
[----:B------:R-:W-:Y:S01]  /*12850*/  FFMA R4, R226, UR19, R4 ;  /* 0x00000013e2047c23 */ /* 0x000fe20008000004 */
[----:B------:R-:W-:Y:S01]  /*12860*/  @!P2 IMAD.MOV.U32 R5, RZ, RZ, R35 ;  /* 0x000000ffff05a224 */ /* 0x000fe200078e0023 */
[----:B------:R-:W-:Y:S01]  /*12870*/  ISETP.LT.OR P3, PT, R34, 0x2, !P0 ;  /* 0x000000022200780c */ /* 0x000fe20004761670 */
[----:B------:R-:W3:Y:S02]  /*12880*/  LDL.LU R226, [R1+0x1c0] ;  /* 0x0001c00001e27983 */ /* 0x000ee40000300800 */
[----:B------:R-:W-:Y:S02]  /*12890*/  F2FP.SATFINITE.E4M3.F32.PACK_AB_MERGE_C R9, RZ, R4, RZ ;  /* 0x00000004ff09723e */ /* 0x000fe400048070ff */
[----:B------:R-:W-:-:S03]  /*128a0*/  PRMT R4, RZ, 0x7610, R4 ;  /* 0x00007610ff047816 */ /* 0x000fc60000000004 */
[----:B------:R1:W-:Y:S04]  /*128b0*/  @!P1 STG.E.U8 desc[UR26][R6.64+0x59], R9 ;  /* 0x0000590906009986 */ /* 0x0003e8000c10111a */
[----:B------:R-:W4:Y:S01]  /*128c0*/  @!P2 LDG.E.U8 R4, desc[UR26][R2.64] ;  /* 0x0000001a0204a981 */ /* 0x000f22000c1e1100 */
[----:B-1----:R-:W-:Y:S01]  /*128d0*/  @!P2 IMAD R6, R25, 0x180, RZ ;  /* 0x000001801906a824 */ /* 0x002fe200078e02ff */
[----:B----4-:R-:W-:-:S04]  /*128e0*/  LOP3.LUT R4, R4, 0xff, RZ, 0xc0, !PT ;  /* 0x000000ff04047812 */ /* 0x010fc800078ec0ff */
[----:B------:R-:W-:-:S05]  /*128f0*/  F2FP.F16.E4M3.UNPACK_B R4, R4 ;  /* 0x00000004ff04723e */ /* 0x000fca00020006ff */
[----:B------:R-:W-:-:S05]  /*12900*/  HADD2.F32 R4, -RZ, R4.H0_H0 ;  /* 0x20000004ff047230 */ /* 0x000fca0000004100 */
[----:B------:R-:W-:Y:S01]  /*12910*/  FMUL R8, R4, UR18 ;  /* 0x0000001204087c20 */ /* 0x000fe20008400000 */
[----:B------:R-:W-:-:S04]  /*12920*/  @!P2 IMAD.MOV.U32 R4, RZ, RZ, R26 ;  /* 0x000000ffff04a224 */ /* 0x000fc800078e001a */
[----:B------:R-:W-:-:S04]  /*12930*/  @!P2 IMAD.WIDE.U32 R4, R24, 0x180, R4 ;  /* 0x000001801804a825 */ /* 0x000fc800078e0004 */
[----:B--2---:R-:W-:Y:S02]  /*12940*/  FFMA R8, R227, UR19, R8 ;  /* 0x00000013e3087c23 */ /* 0x004fe40008000008 */
[----:B------:R-:W2:Y:S01]  /*12950*/  LDL.LU R227, [R1+0x1c4] ;  /* 0x0001c40001e37983 */ /* 0x000ea20000300800 */
[----:B0-----:R-:W-:Y:S02]  /*12960*/  @!P2 IADD3 R4, P1, R4, R10, RZ ;  /* 0x0000000a0404a210 */ /* 0x001fe40007f3e0ff */
[----:B------:R-:W-:Y:S01]  /*12970*/  F2FP.SATFINITE.E4M3.F32.PACK_AB_MERGE_C R7, RZ, R8, RZ ;  /* 0x00000008ff07723e */ /* 0x000fe200048070ff */
[----:B------:R-:W4:Y:S01]  /*12980*/  LDL.LU R225, [R1+0x1c8] ;  /* 0x0001c80001e17983 */ /* 0x000f220000300800 */
[--C-:B------:R-:W-:Y:S02]  /*12990*/  @!P2 IADD3.X R5, R11, R5, R6.reuse, P1, !PT ;  /* 0x000000050b05a210 */ /* 0x100fe40000ffe406 */
[----:B------:R-:W-:Y:S01]  /*129a0*/  PRMT R6, RZ, 0x7610, R6 ;  /* 0x00007610ff067816 */ /* 0x000fe20000000006 */
[----:B------:R-:W0:Y:S02]  /*129b0*/  @!P3 LDC.64 R10, c[0x0][0x5c0] ;  /* 0x00017000ff0abb82 */ /* 0x000e240000000a00 */
[----:B------:R1:W-:Y:S04]  /*129c0*/  @!P2 STG.E.U8 desc[UR26][R4.64], R7 ;  /* 0x000000070400a986 */ /* 0x0003e8000c10111a */
[----:B------:R-:W3:Y:S01]  /*129d0*/  @!P3 LDG.E.U8 R6, desc[UR26][R2.64+0x1] ;  /* 0x0000011a0206b981 */ /* 0x000ee2000c1e1100 */
[----:B------:R-:W-:Y:S01]  /*129e0*/  IADD3 R37, P1, R37, 0x188, RZ ;  /* 0x0000018825257810 */ /* 0x000fe20007f3e0ff */
[----:B-1----:R-:W-:-:S02]  /*129f0*/  @!P3 IMAD.MOV.U32 R4, RZ, RZ, R26 ;  /* 0x000000ffff04b224 */ /* 0x002fc400078e001a */
[----:B------:R-:W-:Y:S02]  /*12a00*/  @!P3 IMAD.MOV.U32 R5, RZ, RZ, R35 ;  /* 0x000000ffff05b224 */ /* 0x000fe400078e0023 */
[----:B------:R-:W-:Y:S01]  /*12a10*/  IMAD.X R40, RZ, RZ, R41, P1 ;  /* 0x000000ffff287224 */ /* 0x000fe200008e0629 */
[----:B------:R-:W-:Y:S01]  /*12a20*/  ISETP.GE.AND P1, PT, R36, 0x189, PT ;  /* 0x000001892400780c */ /* 0x000fe20003f26270 */
[----:B------:R-:W-:-:S03]  /*12a30*/  @!P3 IMAD.WIDE.U32 R4, R24, 0x180, R4 ;  /* 0x000001801804b825 */ /* 0x000fc600078e0004 */
[----:B------:R-:W-:Y:S01]  /*12a40*/  ISETP.LT.OR P2, PT, R34, 0x1, !P1 ;  /* 0x000000012200780c */ /* 0x000fe20004f41670 */
[----:B------:R-:W-:Y:S02]  /*12a50*/  IMAD R40, R40, UR20, RZ ;  /* 0x0000001428287c24 */ /* 0x000fe4000f8e02ff */
[----:B------:R-:W-:-:S04]  /*12a60*/  IMAD.WIDE.U32 R32, R37, UR20, R32 ;  /* 0x0000001425207c25 */ /* 0x000fc8000f8e0020 */
[----:B------:R-:W-:Y:S02]  /*12a70*/  @!P3 IMAD R7, R25, 0x180, RZ ;  /* 0x000001801907b824 */ /* 0x000fe400078e02ff */
[----:B------:R-:W-:-:S04]  /*12a80*/  IMAD R37, R37, UR21, R40 ;  /* 0x0000001525257c24 */ /* 0x000fc8000f8e0228 */
[----:B------:R-:W1:Y:S01]  /*12a90*/  @!P2 LDC.64 R14, c[0x0][0x5c0] ;  /* 0x00017000ff0eab82 */ /* 0x000e620000000a00 */
[----:B---3--:R-:W-:-:S04]  /*12aa0*/  LOP3.LUT R6, R6, 0xff, RZ, 0xc0, !PT ;  /* 0x000000ff06067812 */ /* 0x008fc800078ec0ff */
[----:B------:R-:W-:-:S05]  /*12ab0*/  F2FP.F16.E4M3.UNPACK_B R6, R6 ;  /* 0x00000006ff06723e */ /* 0x000fca00020006ff */
[----:B------:R-:W-:-:S05]  /*12ac0*/  HADD2.F32 R6, -RZ, R6.H0_H0 ;  /* 0x20000006ff067230 */ /* 0x000fca0000004100 */
[----:B------:R-:W-:-:S04]  /*12ad0*/  FMUL R6, R6, UR18 ;  /* 0x0000001206067c20 */ /* 0x000fc80008400000 */
[----:B------:R-:W-:Y:S01]  /*12ae0*/  FFMA R8, R226, UR19, R6 ;  /* 0x00000013e2087c23 */ /* 0x000fe20008000006 */
[----:B0-----:R-:W-:Y:S02]  /*12af0*/  @!P3 IADD3 R6, P5, R4, R10, RZ ;  /* 0x0000000a0406b210 */ /* 0x001fe40007fbe0ff */
[----:B------:R-:W-:Y:S02]  /*12b00*/  IADD3 R4, P4, R32, UR22, RZ ;  /* 0x0000001620047c10 */ /* 0x000fe4000ff9e0ff */
[----:B------:R-:W-:Y:S02]  /*12b10*/  @!P3 IADD3.X R7, R11, R5, R7, P5, !PT ;  /* 0x000000050b07b210 */ /* 0x000fe40002ffe407 */
[----:B------:R-:W-:Y:S02]  /*12b20*/  F2FP.SATFINITE.E4M3.F32.PACK_AB_MERGE_C R11, RZ, R8, RZ ;  /* 0x00000008ff0b723e */ /* 0x000fe400048070ff */
[----:B------:R-:W-:Y:S02]  /*12b30*/  PRMT R8, RZ, 0x7610, R8 ;  /* 0x00007610ff087816 */ /* 0x000fe40000000008 */
[----:B------:R-:W-:Y:S01]  /*12b40*/  IADD3.X R5, R33, UR23, R37, P4, !PT ;  /* 0x0000001721057c10 */ /* 0x000fe2000a7fe425 */
[----:B------:R0:W-:Y:S04]  /*12b50*/  @!P3 STG.E.U8 desc[UR26][R6.64+0x1], R11 ;  /* 0x0000010b0600b986 */ /* 0x0001e8000c10111a */
[----:B------:R-:W3:Y:S01]  /*12b60*/  @!P2 LDG.E.U8 R8, desc[UR26][R4.64] ;  /* 0x0000001a0408a981 */ /* 0x000ee2000c1e1100 */
[----:B------:R-:W-:Y:S01]  /*12b70*/  @!P2 IMAD R13, R25, 0x180, RZ ;  /* 0x00000180190da824 */ /* 0x000fe200078e02ff */
[----:B------:R-:W-:Y:S01]  /*12b80*/  ISETP.LT.OR P3, PT, R34, 0x2, !P1 ;  /* 0x000000022200780c */ /* 0x000fe20004f61670 */
[----:B0-----:R-:W-:-:S02]  /*12b90*/  @!P2 IMAD.MOV.U32 R6, RZ, RZ, R26 ;  /* 0x000000ffff06a224 */ /* 0x001fc400078e001a */
[----:B------:R-:W-:Y:S01]  /*12ba0*/  @!P2 IMAD.MOV.U32 R7, RZ, RZ, R35 ;  /* 0x000000ffff07a224 */ /* 0x000fe200078e0023 */
[----:B---3--:R-:W-:-:S04]  /*12bb0*/  LOP3.LUT R8, R8, 0xff, RZ, 0xc0, !PT ;  /* 0x000000ff08087812 */ /* 0x008fc800078ec0ff */
[----:B------:R-:W-:-:S05]  /*12bc0*/  F2FP.F16.E4M3.UNPACK_B R8, R8 ;  /* 0x00000008ff08723e */ /* 0x000fca00020006ff */
[----:B------:R-:W-:Y:S02]  /*12bd0*/  HADD2.F32 R10, -RZ, R8.H0_H0 ;  /* 0x20000008ff0a7230 */ /* 0x000fe40000004100 */
[----:B------:R-:W-:-:S04]  /*12be0*/  @!P2 IMAD.WIDE.U32 R8, R24, 0x180, R6 ;  /* 0x000001801808a825 */ /* 0x000fc800078e0006 */
[----:B------:R-:W-:Y:S01]  /*12bf0*/  FMUL R10, R10, UR18 ;  /* 0x000000120a0a7c20 */ /* 0x000fe20008400000 */
[----:B------:R-:W-:Y:S01]  /*12c00*/  @!P2 IMAD.IADD R12, R9, 0x1, R13 ;  /* 0x00000001090ca824 */ /* 0x000fe200078e020d */
[----:B-1----:R-:W-:Y:S02]  /*12c10*/  @!P2 IADD3 R6, P4, P5, R8, UR11, R14 ;  /* 0x0000000b0806ac10 */ /* 0x002fe4000fd9e00e */
[----:B--2---:R-:W-:Y:S01]  /*12c20*/  FFMA R10, R227, UR19, R10 ;  /* 0x00000013e30a7c23 */ /* 0x004fe2000800000a */
[----:B------:R-:W-:Y:S01]  /*12c30*/  PRMT R8, RZ, 0x7610, R8 ;  /* 0x00007610ff087816 */ /* 0x000fe20000000008 */
[----:B------:R-:W-:Y:S01]  /*12c40*/  @!P3 IMAD R13, R25, 0x180, RZ ;  /* 0x00000180190db824 */ /* 0x000fe200078e02ff */
[----:B------:R-:W-:Y:S01]  /*12c50*/  @!P2 IADD3.X R7, R12, UR10, R15, P4, P5 ;  /* 0x0000000a0c07ac10 */ /* 0x000fe2000a7ea40f */
[----:B------:R-:W2:Y:S01]  /*12c60*/  LDL.LU R227, [R1+0x1cc] ;  /* 0x0001cc0001e37983 */ /* 0x000ea20000300800 */
[----:B------:R-:W-:Y:S01]  /*12c70*/  F2FP.SATFINITE.E4M3.F32.PACK_AB_MERGE_C R11, RZ, R10, RZ ;  /* 0x0000000aff0b723e */ /* 0x000fe200048070ff */
[----:B------:R-:W0:Y:S02]  /*12c80*/  @!P3 LDC.64 R14, c[0x0][0x5c0] ;  /* 0x00017000ff0ebb82 */ /* 0x000e240000000a00 */
[----:B------:R-:W3:Y:S04]  /*12c90*/  LDL.LU R226, [R1+0x1d0] ;  /* 0x0001d00001e27983 */ /* 0x000ee80000300800 */
[----:B------:R1:W-:Y:S04]  /*12ca0*/  @!P2 STG.E.U8 desc[UR26][R6.64], R11 ;  /* 0x0000000b0600a986 */ /* 0x0003e8000c10111a */
[----:B------:R-:W4:Y:S01]  /*12cb0*/  @!P3 LDG.E.U8 R8, desc[UR26][R4.64+0x1] ;  /* 0x0000011a0408b981 */ /* 0x000f22000c1e1100 */
[----:B------:R-:W-:Y:S01]  /*12cc0*/  ISETP.LT.OR P2, PT, R34, 0x9, !P0 ;  /* 0x000000092200780c */ /* 0x000fe20004741670 */
[----:B-1----:R-:W-:-:S02]  /*12cd0*/  @!P3 IMAD.MOV.U32 R6, RZ, RZ, R26 ;  /* 0x000000ffff06b224 */ /* 0x002fc400078e001a */
[----:B------:R-:W-:Y:S01]  /*12ce0*/  @!P3 IMAD.MOV.U32 R7, RZ, RZ, R35 ;  /* 0x000000ffff07b224 */ /* 0x000fe200078e0023 */
[----:B----4-:R-:W-:-:S04]  /*12cf0*/  LOP3.LUT R8, R8, 0xff, RZ, 0xc0, !PT ;  /* 0x000000ff08087812 */ /* 0x010fc800078ec0ff */
[----:B------:R-:W-:-:S05]  /*12d00*/  F2FP.F16.E4M3.UNPACK_B R8, R8 ;  /* 0x00000008ff08723e */ /* 0x000fca00020006ff */
[----:B------:R-:W-:Y:S02]  /*12d10*/  HADD2.F32 R10, -RZ, R8.H0_H0 ;  /* 0x20000008ff0a7230 */ /* 0x000fe40000004100 */
[----:B------:R-:W-:-:S04]  /*12d20*/  @!P3 IMAD.WIDE.U32 R8, R24, 0x180, R6 ;  /* 0x000001801808b825 */ /* 0x000fc800078e0006 */
[----:B------:R-:W-:Y:S01]  /*12d30*/  FMUL R10, R10, UR18 ;  /* 0x000000120a0a7c20 */ /* 0x000fe20008400000 */
[----:B------:R-:W-:Y:S01]  /*12d40*/  @!P3 IMAD.IADD R6, R9, 0x1, R13 ;  /* 0x000000010906b824 */ /* 0x000fe200078e020d */
[----:B0-----:R-:W-:Y:S01]  /*12d50*/  @!P3 IADD3 R8, P4, P5, R8, UR11, R14 ;  /* 0x0000000b0808bc10 */ /* 0x001fe2000fd9e00e */
[----:B------:R-:W0:Y:S01]  /*12d60*/  @!P2 LDC.64 R12, c[0x0][0x5c0] ;  /* 0x00017000ff0cab82 */ /* 0x000e220000000a00 */
[----:B------:R-:W-:Y:S02]  /*12d70*/  FFMA R10, R225, UR19, R10 ;  /* 0x00000013e10a7c23 */ /* 0x000fe4000800000a */
[----:B------:R-:W-:Y:S02]  /*12d80*/  @!P3 IADD3.X R9, R6, UR10, R15, P4, P5 ;  /* 0x0000000a0609bc10 */ /* 0x000fe4000a7ea40f */
[----:B------:R-:W-:Y:S02]  /*12d90*/  PRMT R6, RZ, 0x7610, R6 ;  /* 0x00007610ff067816 */ /* 0x000fe40000000006 */
[----:B------:R-:W-:-:S05]  /*12da0*/  F2FP.SATFINITE.E4M3.F32.PACK_AB_MERGE_C R11, RZ, R10, RZ ;  /* 0x0000000aff0b723e */ /* 0x000fca00048070ff */
[----:B------:R1:W-:Y:S04]  /*12db0*/  @!P3 STG.E.U8 desc[UR26][R8.64+0x1], R11 ;  /* 0x0000010b0800b986 */ /* 0x0003e8000c10111a */
[----:B------:R-:W4:Y:S01]  /*12dc0*/  @!P2 LDG.E.U8 R6, desc[UR26][R2.64+0x8] ;  /* 0x0000081a0206a981 */ /* 0x000f22000c1e1100 */
[----:B------:R-:W-:Y:S01]  /*12dd0*/  @!P2 IMAD.MOV.U32 R7, RZ, RZ, R35 ;  /* 0x000000ffff07a224 */ /* 0x000fe200078e0023 */
[----:B------:R-:W-:Y:S01]  /*12de0*/  ISETP.LT.OR P3, PT, R34, 0xa, !P0 ;  /* 0x0000000a2200780c */ /* 0x000fe20004761670 */
        /* <DEDUP_REMOVED lines=17> */
[----:B------:R-:W-:Y:S01]  /*12f00*/  ISETP.LT.OR P2, PT, R34, 0x9, !P1 ;  /* 0x000000092200780c */ /* 0x000fe20004f41670 */
[----:B-1----:R-:W-:-:S02]  /*12f10*/  @!P3 IMAD.MOV.U32 R6, RZ, RZ, R26 ;  /* 0x000000ffff06b224 */ /* 0x002fc400078e001a */
[----:B------:R-:W-:-:S10]  /*12f20*/  @!P3 IMAD.MOV.U32 R7, RZ, RZ, R35 ;  /* 0x000000ffff07b224 */ /* 0x000fd400078e0023 */
[----:B------:R-:W1:Y:S01]  /*12f30*/  @!P2 LDC.64 R14, c[0x0][0x5c0] ;  /* 0x00017000ff0eab82 */ /* 0x000e620000000a00 */
[----:B---3--:R-:W-:-:S04]  /*12f40*/  LOP3.LUT R8, R8, 0xff, RZ, 0xc0, !PT ;  /* 0x000000ff08087812 */ /* 0x008fc800078ec0ff */
[----:B------:R-:W-:-:S05]  /*12f50*/  F2FP.F16.E4M3.UNPACK_B R8, R8 ;  /* 0x00000008ff08723e */ /* 0x000fca00020006ff */
[----:B------:R-:W-:-:S05]  /*12f60*/  HADD2.F32 R8, -RZ, R8.H0_H0 ;  /* 0x20000008ff087230 */ /* 0x000fca0000004100 */
[----:B------:R-:W-:Y:S01]  /*12f70*/  FMUL R10, R8, UR18 ;  /* 0x00000012080a7c20 */ /* 0x000fe20008400000 */
[----:B------:R-:W-:-:S04]  /*12f80*/  @!P3 IMAD.WIDE.U32 R8, R24, 0x180, R6 ;  /* 0x000001801808b825 */ /* 0x000fc800078e0006 */
[----:B------:R-:W-:Y:S01]  /*12f90*/  FFMA R10, R226, UR19, R10 ;  /* 0x00000013e20a7c23 */ /* 0x000fe2000800000a */
[----:B------:R-:W-:Y:S01]  /*12fa0*/  @!P3 IMAD R7, R25, 0x180, RZ ;  /* 0x000001801907b824 */ /* 0x000fe200078e02ff */
[----:B0-----:R-:W-:Y:S02]  /*12fb0*/  @!P3 IADD3 R6, P4, R8, R12, RZ ;  /* 0x0000000c0806b210 */ /* 0x001fe40007f9e0ff */
[----:B------:R-:W-:Y:S02]  /*12fc0*/  PRMT R8, RZ, 0x7610, R8 ;  /* 0x00007610ff087816 */ /* 0x000fe40000000008 */
[----:B------:R-:W-:Y:S02]  /*12fd0*/  @!P3 IADD3.X R7, R13, R9, R7, P4, !PT ;  /* 0x000000090d07b210 */ /* 0x000fe400027fe407 */
[----:B------:R-:W-:-:S05]  /*12fe0*/  F2FP.SATFINITE.E4M3.F32.PACK_AB_MERGE_C R11, RZ, R10, RZ ;  /* 0x0000000aff0b723e */ /* 0x000fca00048070ff */
[----:B------:R0:W-:Y:S04]  /*12ff0*/  @!P3 STG.E.U8 desc[UR26][R6.64+0x9], R11 ;  /* 0x0000090b0600b986 */ /* 0x0001e8000c10111a */
[----:B------:R-:W3:Y:S01]  /*13000*/  @!P2 LDG.E.U8 R8, desc[UR26][R4.64+0x8] ;  /* 0x0000081a0408a981 */ /* 0x000ee2000c1e1100 */
[----:B------:R-:W-:Y:S02]  /*13010*/  @!P2 IMAD R13, R25, 0x180, RZ ;  /* 0x00000180190da824 */ /* 0x000fe400078e02ff */
[----:B0-----:R-:W-:Y:S02]  /*13020*/  @!P2 IMAD.MOV.U32 R6, RZ, RZ, R26 ;  /* 0x000000ffff06a224 */ /* 0x001fe400078e001a */
[----:B------:R-:W-:Y:S01]  /*13030*/  @!P2 IMAD.MOV.U32 R7, RZ, RZ, R35 ;  /* 0x000000ffff07a224 */ /* 0x000fe200078e0023 */
[----:B------:R-:W-:-:S02]  /*13040*/  ISETP.LT.OR P3, PT, R34, 0xa, !P1 ;  /* 0x0000000a2200780c */ /* 0x000fc40004f61670 */
[----:B---3--:R-:W-:-:S04]  /*13050*/  LOP3.LUT R8, R8, 0xff, RZ, 0xc0, !PT ;  /* 0x000000ff08087812 */ /* 0x008fc800078ec0ff */
[----:B------:R-:W-:-:S05]  /*13060*/  F2FP.F16.E4M3.UNPACK_B R8, R8 ;  /* 0x00000008ff08723e */ /* 0x000fca00020006ff */
[----:B------:R-:W-:Y:S02]  /*13070*/  HADD2.F32 R10, -RZ, R8.H0_H0 ;  /* 0x20000008ff0a7230 */ /* 0x000fe40000004100 */
[----:B------:R-:W-:-:S04]  /*13080*/  @!P2 IMAD.WIDE.U32 R8, R24, 0x180, R6 ;  /* 0x000001801808a825 */ /* 0x000fc800078e0006 */
[----:B------:R-:W-:Y:S01]  /*13090*/  FMUL R10, R10, UR18 ;  /* 0x000000120a0a7c20 */ /* 0x000fe20008400000 */
[----:B------:R-:W-:Y:S01]  /*130a0*/  @!P2 IMAD.IADD R6, R9, 0x1, R13 ;  /* 0x000000010906a824 */ /* 0x000fe200078e020d */
[----:B-1----:R-:W-:Y:S02]  /*130b0*/  @!P2 IADD3 R8, P4, P5, R8, UR11, R14 ;  /* 0x0000000b0808ac10 */ /* 0x002fe4000fd9e00e */
[----:B--2---:R-:W-:Y:S02]  /*130c0*/  FFMA R10, R227, UR19, R10 ;  /* 0x00000013e30a7c23 */ /* 0x004fe4000800000a */
[----:B------:R-:W-:Y:S01]  /*130d0*/  @!P2 IADD3.X R9, R6, UR10, R15, P4, P5 ;  /* 0x0000000a0609ac10 */ /* 0x000fe2000a7ea40f */
[----:B------:R-:W-:Y:S01]  /*130e0*/  @!P3 IMAD.MOV.U32 R7, RZ, RZ, R35 ;  /* 0x000000ffff07b224 */ /* 0x000fe200078e0023 */
[----:B------:R-:W-:Y:S01]  /*130f0*/  PRMT R6, RZ, 0x7610, R6 ;  /* 0x00007610ff067816 */ /* 0x000fe20000000006 */
[----:B------:R-:W0:Y:S01]  /*13100*/  @!P3 LDC.64 R14, c[0x0][0x5c0] ;  /* 0x00017000ff0ebb82 */ /* 0x000e220000000a00 */
[----:B------:R-:W-:Y:S01]  /*13110*/  F2FP.SATFINITE.E4M3.F32.PACK_AB_MERGE_C R11, RZ, R10, RZ ;  /* 0x0000000aff0b723e */ /* 0x000fe200048070ff */
[----:B------:R-:W-:Y:S01]  /*13120*/  @!P3 IMAD R13, R25, 0x180, RZ ;  /* 0x00000180190db824 */ /* 0x000fe200078e02ff */
[----:B------:R-:W2:Y:S04]  /*13130*/  LDL.LU R227, [R1+0x1dc] ;  /* 0x0001dc0001e37983 */ /* 0x000ea80000300800 */
[----:B------:R1:W-:Y:S04]  /*13140*/  @!P2 STG.E.U8 desc[UR26][R8.64+0x8], R11 ;  /* 0x0000080b0800a986 */ /* 0x0003e8000c10111a */
[----:B------:R-:W3:Y:S01]  /*13150*/  @!P3 LDG.E.U8 R6, desc[UR26][R4.64+0x9] ;  /* 0x0000091a0406b981 */ /* 0x000ee2000c1e1100 */
[----:B------:R-:W-:-:S03]  /*13160*/  ISETP.LT.OR P2, PT, R34, 0x11, !P0 ;  /* 0x000000112200780c */ /* 0x000fc60004741670 */
[----:B------:R-:W2:Y:S01]  /*13170*/  LDL.LU R226, [R1+0x1e0] ;  /* 0x0001e00001e27983 */ /* 0x000ea20000300800 */
[----:B---3--:R-:W-:-:S04]  /*13180*/  LOP3.LUT R6, R6, 0xff, RZ, 0xc0, !PT ;  /* 0x000000ff06067812 */ /* 0x008fc800078ec0ff */
[----:B------:R-:W-:-:S05]  /*13190*/  F2FP.F16.E4M3.UNPACK_B R6, R6 ;  /* 0x00000006ff06723e */ /* 0x000fca00020006ff */
[----:B------:R-:W-:Y:S02]  /*131a0*/  HADD2.F32 R10, -RZ, R6.H0_H0 ;  /* 0x20000006ff0a7230 */ /* 0x000fe40000004100 */
[----:B------:R-:W-:-:S03]  /*131b0*/  @!P3 IMAD.MOV.U32 R6, RZ, RZ, R26 ;  /* 0x000000ffff06b224 */ /* 0x000fc600078e001a */
[----:B------:R-:W-:Y:S01]  /*131c0*/  FMUL R10, R10, UR18 ;  /* 0x000000120a0a7c20 */ /* 0x000fe20008400000 */
[----:B------:R-:W-:-:S04]  /*131d0*/  @!P3 IMAD.WIDE.U32 R6, R24, 0x180, R6 ;  /* 0x000001801806b825 */ /* 0x000fc800078e0006 */
[----:B----4-:R-:W-:Y:S01]  /*131e0*/  FFMA R10, R225, UR19, R10 ;  /* 0x00000013e10a7c23 */ /* 0x010fe2000800000a */
[----:B-1----:R-:W-:Y:S01]  /*131f0*/  @!P3 IMAD.IADD R8, R7, 0x1, R13 ;  /* 0x000000010708b824 */ /* 0x002fe200078e020d */
[----:B0-----:R-:W-:Y:S01]  /*13200*/  @!P3 IADD3 R6, P4, P5, R6, UR11, R14 ;  /* 0x0000000b0606bc10 */ /* 0x001fe2000fd9e00e */
[----:B------:R-:W0:Y:S02]  /*13210*/  @!P2 LDC.64 R12, c[0x0][0x5c0] ;  /* 0x00017000ff0cab82 */ /* 0x000e240000000a00 */
[----:B------:R-:W-:Y:S02]  /*13220*/  F2FP.SATFINITE.E4M3.F32.PACK_AB_MERGE_C R11, RZ, R10, RZ ;  /* 0x0000000aff0b723e */ /* 0x000fe400048070ff */
[----:B------:R-:W-:Y:S02]  /*13230*/  @!P3 IADD3.X R7, R8, UR10, R15, P4, P5 ;  /* 0x0000000a0807bc10 */ /* 0x000fe4000a7ea40f */
[----:B------:R-:W-:-:S03]  /*13240*/  PRMT R8, RZ, 0x7610, R8 ;  /* 0x00007610ff087816 */ /* 0x000fc60000000008 */
[----:B------:R1:W-:Y:S04]  /*13250*/  @!P3 STG.E.U8 desc[UR26][R6.64+0x9], R11 ;  /* 0x0000090b0600b986 */ /* 0x0003e8000c10111a */
[----:B------:R-:W3:Y:S01]  /*13260*/  @!P2 LDG.E.U8 R8, desc[UR26][R2.64+0x10] ;  /* 0x0000101a0208a981 */ /* 0x000ee2000c1e1100 */
[----:B------:R-:W-:Y:S01]  /*13270*/  ISETP.LT.OR P3, PT, R34, 0x12, !P0 ;  /* 0x000000122200780c */ /* 0x000fe20004761670 */
[----:B-1----:R-:W-:Y:S02]  /*13280*/  @!P2 IMAD.MOV.U32 R6, RZ, RZ, R26 ;  /* 0x000000ffff06a224 */ /* 0x002fe400078e001a */
[----:B------:R-:W-:Y:S01]  /*13290*/  @!P2 IMAD.MOV.U32 R7, RZ, RZ, R35 ;  /* 0x000000ffff07a224 */ /* 0x000fe200078e0023 */
[----:B---3--:R-:W-:-:S04]  /*132a0*/  LOP3.LUT R8, R8, 0xff, RZ, 0xc0, !PT ;  /* 0x000000ff08087812 */ /* 0x008fc800078ec0ff */
[----:B------:R-:W-:-:S05]  /*132b0*/  F2FP.F16.E4M3.UNPACK_B R8, R8 ;  /* 0x00000008ff08723e */ /* 0x000fca00020006ff */
[----:B------:R-:W-:-:S05]  /*132c0*/  HADD2.F32 R8, -RZ, R8.H0_H0 ;  /* 0x20000008ff087230 */ /* 0x000fca0000004100 */
[----:B------:R-:W-:Y:S01]  /*132d0*/  FMUL R10, R8, UR18 ;  /* 0x00000012080a7c20 */ /* 0x000fe20008400000 */
[----:B------:R-:W-:-:S04]  /*132e0*/  @!P2 IMAD.WIDE.U32 R8, R24, 0x180, R6 ;  /* 0x000001801808a825 */ /* 0x000fc800078e0006 */
[----:B--2---:R-:W-:Y:S01]  /*132f0*/  FFMA R10, R227, UR19, R10 ;  /* 0x00000013e30a7c23 */ /* 0x004fe2000800000a */
[----:B------:R-:W-:Y:S01]  /*13300*/  @!P2 IMAD R7, R25, 0x180, RZ ;  /* 0x000001801907a824 */ /* 0x000fe200078e02ff */
[----:B0-----:R-:W-:Y:S01]  /*13310*/  @!P2 IADD3 R6, P4, R8, R12, RZ ;  /* 0x0000000c0806a210 */ /* 0x001fe20007f9e0ff */
[----:B------:R-:W2:Y:S01]  /*13320*/  LDL.LU R227, [R1+0x1e4] ;  /* 0x0001e40001e37983 */ /* 0x000ea20000300800 */
[----:B------:R-:W-:Y:S02]  /*13330*/  PRMT R8, RZ, 0x7610, R8 ;  /* 0x00007610ff087816 */ /* 0x000fe40000000008 */
[----:B------:R-:W-:Y:S01]  /*13340*/  @!P2 IADD3.X R7, R13, R9, R7, P4, !PT ;  /* 0x000000090d07a210 */ /* 0x000fe200027fe407 */
[----:B------:R-:W3:Y:S01]  /*13350*/  LDL.LU R225, [R1+0x1e8] ;  /* 0x0001e80001e17983 */ /* 0x000ee20000300800 */
[----:B------:R-:W-:Y:S01]  /*13360*/  F2FP.SATFINITE.E4M3.F32.PACK_AB_MERGE_C R11, RZ, R10, RZ ;  /* 0x0000000aff0b723e */ /* 0x000fe200048070ff */
[----:B------:R-:W0:Y:S04]  /*13370*/  @!P3 LDC.64 R12, c[0x0][0x5c0] ;  /* 0x00017000ff0cbb82 */ /* 0x000e280000000a00 */
[----:B------:R1:W-:Y:S04]  /*13380*/  @!P2 STG.E.U8 desc[UR26][R6.64+0x10], R11 ;  /* 0x0000100b0600a986 */ /* 0x0003e8000c10111a */
[----:B------:R-:W4:Y:S01]  /*13390*/  @!P3 LDG.E.U8 R8, desc[UR26][R2.64+0x11] ;  /* 0x0000111a0208b981 */ /* 0x000f22000c1e1100 */
[----:B------:R-:W-:Y:S01]  /*133a0*/  ISETP.LT.OR P2, PT, R34, 0x11, !P1 ;  /* 0x000000112200780c */ /* 0x000fe20004f41670 */
[----:B-1----:R-:W-:-:S02]  /*133b0*/  @!P3 IMAD.MOV.U32 R6, RZ, RZ, R26 ;  /* 0x000000ffff06b224 */ /* 0x002fc400078e001a */
[----:B------:R-:W-:-:S10]  /*133c0*/  @!P3 IMAD.MOV.U32 R7, RZ, RZ, R35 ;  /* 0x000000ffff07b224 */ /* 0x000fd400078e0023 */
[----:B------:R-:W1:Y:S01]  /*133d0*/  @!P2 LDC.64 R14, c[0x0][0x5c0] ;  /* 0x00017000ff0eab82 */ /* 0x000e620000000a00 */
[----:B----4-:R-:W-:-:S04]  /*133e0*/  LOP3.LUT R8, R8, 0xff, RZ, 0xc0, !PT ;  /* 0x000000ff08087812 */ /* 0x010fc800078ec0ff */
        /* <DEDUP_REMOVED lines=11> */
[----:B------:R-:W4:Y:S01]  /*134a0*/  @!P2 LDG.E.U8 R8, desc[UR26][R4.64+0x10] ;  /* 0x0000101a0408a981 */ /* 0x000f22000c1e1100 */
[----:B------:R-:W-:Y:S02]  /*134b0*/  @!P2 IMAD R13, R25, 0x180, RZ ;  /* 0x00000180190da824 */ /* 0x000fe400078e02ff */
[----:B0-----:R-:W-:Y:S02]  /*134c0*/  @!P2 IMAD.MOV.U32 R6, RZ, RZ, R26 ;  /* 0x000000ffff06a224 */ /* 0x001fe400078e001a */
[----:B------:R-:W-:Y:S01]  /*134d0*/  @!P2 IMAD.MOV.U32 R7, RZ, RZ, R35 ;  /* 0x000000ffff07a224 */ /* 0x000fe200078e0023 */
[----:B------:R-:W-:-:S02]  /*134e0*/  ISETP.LT.OR P3, PT, R34, 0x12, !P1 ;  /* 0x000000122200780c */ /* 0x000fc40004f61670 */
[----:B----4-:R-:W-:-:S04]  /*134f0*/  LOP3.LUT R8, R8, 0xff, RZ, 0xc0, !PT ;  /* 0x000000ff08087812 */ /* 0x010fc800078ec0ff */
        /* <DEDUP_REMOVED lines=15> */
[----:B------:R-:W4:Y:S01]  /*135f0*/  @!P3 LDG.E.U8 R6, desc[UR26][R4.64+0x11] ;  /* 0x0000111a0406b981 */ /* 0x000f22000c1e1100 */
[----:B------:R-:W-:-:S03]  /*13600*/  ISETP.LT.OR P2, PT, R34, 0x19, !P0 ;  /* 0x000000192200780c */ /* 0x000fc60004741670 */
[----:B------:R-:W2:Y:S01]  /*13610*/  LDL.LU R226, [R1+0x1f0] ;  /* 0x0001f00001e27983 */ /* 0x000ea20000300800 */
[----:B----4-:R-:W-:-:S04]  /*13620*/  LOP3.LUT R6, R6, 0xff, RZ, 0xc0, !PT ;  /* 0x000000ff06067812 */ /* 0x010fc800078ec0ff */
[----:B------:R-:W-:-:S05]  /*13630*/  F2FP.F16.E4M3.UNPACK_B R6, R6 ;  /* 0x00000006ff06723e */ /* 0x000fca00020006ff */
[----:B------:R-:W-:Y:S02]  /*13640*/  HADD2.F32 R10, -RZ, R6.H0_H0 ;  /* 0x20000006ff0a7230 */ /* 0x000fe40000004100 */
[----:B------:R-:W-:-:S03]  /*13650*/  @!P3 IMAD.MOV.U32 R6, RZ, RZ, R26 ;  /* 0x000000ffff06b224 */ /* 0x000fc600078e001a */
[----:B------:R-:W-:Y:S01]  /*13660*/  FMUL R10, R10, UR18 ;  /* 0x000000120a0a7c20 */ /* 0x000fe20008400000 */
[----:B------:R-:W-:-:S04]  /*13670*/  @!P3 IMAD.WIDE.U32 R6, R24, 0x180, R6 ;  /* 0x000001801806b825 */ /* 0x000fc800078e0006 */
[----:B---3--:R-:W-:Y:S01]  /*13680*/  FFMA R10, R225, UR19, R10 ;  /* 0x00000013e10a7c23 */ /* 0x008fe2000800000a */
        /* <DEDUP_REMOVED lines=613> */
[----:B------:R-:W-:Y:S02]  /*15ce0*/  @!P2 IADD3.X R7, R13, R9, R7, P3, !PT ;  /* 0x000000090d07a210 */ /* 0x000fe40001ffe407 */
[----:B------:R-:W-:Y:S01]  /*15cf0*/  F2FP.SATFINITE.E4M3.F32.PACK_AB_MERGE_C R11, RZ, R10, RZ ;  /* 0x0000000aff0b723e */ /* 0x000fe200048070ff */
[----:B------:R-:W0:Y:S04]  /*15d00*/  @!P0 LDC.64 R12, c[0x0][0x5c0] ;  /* 0x00017000ff0c8b82 */ /* 0x000e280000000a00 */
[----:B------:R1:W-:Y:S04]  /*15d10*/  @!P2 STG.E.U8 desc[UR26][R6.64+0x58], R11 ;  /* 0x0000580b0600a986 */ /* 0x0003e8000c10111a */
[----:B------:R3:W4:Y:S01]  /*15d20*/  @!P0 LDG.E.U8 R8, desc[UR26][R2.64+0x59] ;  /* 0x0000591a02088981 */ /* 0x000722000c1e1100 */
[----:B------:R-:W-:Y:S01]  /*15d30*/  ISETP.LT.OR P2, PT, R34, 0x59, !P1 ;  /* 0x000000592200780c */ /* 0x000fe20004f41670 */
[----:B---3--:R-:W-:-:S02]  /*15d40*/  @!P0 IMAD.MOV.U32 R2, RZ, RZ, R26 ;  /* 0x000000ffff028224 */ /* 0x008fc400078e001a */
[----:B------:R-:W-:Y:S02]  /*15d50*/  @!P0 IMAD.MOV.U32 R3, RZ, RZ, R35 ;  /* 0x000000ffff038224 */ /* 0x000fe400078e0023 */
[----:B-1----:R-:W-:Y:S01]  /*15d60*/  @!P0 IMAD R6, R25, 0x180, RZ ;  /* 0x0000018019068824 */ /* 0x002fe200078e02ff */
[----:B----4-:R-:W-:-:S04]  /*15d70*/  LOP3.LUT R8, R8, 0xff, RZ, 0xc0, !PT ;  /* 0x000000ff08087812 */ /* 0x010fc800078ec0ff */
[----:B------:R-:W-:-:S05]  /*15d80*/  F2FP.F16.E4M3.UNPACK_B R8, R8 ;  /* 0x00000008ff08723e */ /* 0x000fca00020006ff */
[----:B------:R-:W-:-:S05]  /*15d90*/  HADD2.F32 R8, -RZ, R8.H0_H0 ;  /* 0x20000008ff087230 */ /* 0x000fca0000004100 */
[----:B------:R-:W-:Y:S01]  /*15da0*/  FMUL R10, R8, UR18 ;  /* 0x00000012080a7c20 */ /* 0x000fe20008400000 */
[----:B------:R-:W-:-:S04]  /*15db0*/  @!P0 IMAD.WIDE.U32 R8, R24, 0x180, R2 ;  /* 0x0000018018088825 */ /* 0x000fc800078e0002 */
[----:B------:R-:W-:Y:S01]  /*15dc0*/  FFMA R10, R226, UR19, R10 ;  /* 0x00000013e20a7c23 */ /* 0x000fe2000800000a */
[----:B0-----:R-:W-:-:S04]  /*15dd0*/  @!P0 IADD3 R2, P3, R8, R12, RZ ;  /* 0x0000000c08028210 */ /* 0x001fc80007f7e0ff */
[--C-:B------:R-:W-:Y:S02]  /*15de0*/  @!P0 IADD3.X R3, R13, R9, R6.reuse, P3, !PT ;  /* 0x000000090d038210 */ /* 0x100fe40001ffe406 */
[----:B------:R-:W-:Y:S01]  /*15df0*/  F2FP.SATFINITE.E4M3.F32.PACK_AB_MERGE_C R9, RZ, R10, RZ ;  /* 0x0000000aff09723e */ /* 0x000fe200048070ff */
[----:B------:R-:W0:Y:S01]  /*15e00*/  @!P2 LDC.64 R12, c[0x0][0x5c0] ;  /* 0x00017000ff0cab82 */ /* 0x000e220000000a00 */
[----:B------:R-:W-:-:S03]  /*15e10*/  PRMT R6, RZ, 0x7610, R6 ;  /* 0x00007610ff067816 */ /* 0x000fc60000000006 */
[----:B------:R1:W-:Y:S04]  /*15e20*/  @!P0 STG.E.U8 desc[UR26][R2.64+0x59], R9 ;  /* 0x0000590902008986 */ /* 0x0003e8000c10111a */
[----:B------:R-:W3:Y:S01]  /*15e30*/  @!P2 LDG.E.U8 R6, desc[UR26][R4.64+0x58] ;  /* 0x0000581a0406a981 */ /* 0x000ee2000c1e1100 */
[----:B------:R-:W-:Y:S02]  /*15e40*/  @!P2 IMAD R11, R25, 0x180, RZ ;  /* 0x00000180190ba824 */ /* 0x000fe400078e02ff */
[----:B-1----:R-:W-:Y:S02]  /*15e50*/  @!P2 IMAD.MOV.U32 R2, RZ, RZ, R26 ;  /* 0x000000ffff02a224 */ /* 0x002fe400078e001a */
[----:B------:R-:W-:Y:S01]  /*15e60*/  @!P2 IMAD.MOV.U32 R3, RZ, RZ, R35 ;  /* 0x000000ffff03a224 */ /* 0x000fe200078e0023 */
[----:B------:R-:W-:Y:S01]  /*15e70*/  ISETP.LT.OR P1, PT, R34, 0x5a, !P1 ;  /* 0x0000005a2200780c */ /* 0x000fe20004f21670 */
[----:B------:R-:W-:Y:S01]  /*15e80*/  BSSY B1, `(.L_x_39) ;  /* 0x000000f000017945 */ /* 0x000fe20003800000 */
[----:B---3--:R-:W-:-:S04]  /*15e90*/  LOP3.LUT R6, R6, 0xff, RZ, 0xc0, !PT ;  /* 0x000000ff06067812 */ /* 0x008fc800078ec0ff */
[----:B------:R-:W-:-:S05]  /*15ea0*/  F2FP.F16.E4M3.UNPACK_B R6, R6 ;  /* 0x00000006ff06723e */ /* 0x000fca00020006ff */
[----:B------:R-:W-:Y:S02]  /*15eb0*/  HADD2.F32 R8, -RZ, R6.H0_H0 ;  /* 0x20000006ff087230 */ /* 0x000fe40000004100 */
[----:B------:R-:W-:-:S04]  /*15ec0*/  @!P2 IMAD.WIDE.U32 R6, R24, 0x180, R2 ;  /* 0x000001801806a825 */ /* 0x000fc800078e0002 */
[----:B------:R-:W-:Y:S01]  /*15ed0*/  FMUL R8, R8, UR18 ;  /* 0x0000001208087c20 */ /* 0x000fe20008400000 */
[----:B------:R-:W-:Y:S01]  /*15ee0*/  @!P2 IMAD.IADD R10, R7, 0x1, R11 ;  /* 0x00000001070aa824 */ /* 0x000fe200078e020b */
[----:B0-----:R-:W-:Y:S02]  /*15ef0*/  @!P2 IADD3 R6, P0, P3, R6, UR11, R12 ;  /* 0x0000000b0606ac10 */ /* 0x001fe4000fb1e00c */
[----:B--2---:R-:W-:Y:S02]  /*15f00*/  FFMA R8, R227, UR19, R8 ;  /* 0x00000013e3087c23 */ /* 0x004fe40008000008 */
[----:B------:R-:W-:-:S03]  /*15f10*/  @!P2 IADD3.X R7, R10, UR10, R13, P0, P3 ;  /* 0x0000000a0a07ac10 */ /* 0x000fc600087e640d */
[----:B------:R-:W-:-:S05]  /*15f20*/  F2FP.SATFINITE.E4M3.F32.PACK_AB_MERGE_C R3, RZ, R8, RZ ;  /* 0x00000008ff03723e */ /* 0x000fca00048070ff */
[----:B------:R0:W-:Y:S01]  /*15f30*/  @!P2 STG.E.U8 desc[UR26][R6.64+0x58], R3 ;  /* 0x000058030600a986 */ /* 0x0001e2000c10111a */
[----:B------:R-:W-:Y:S01]  /*15f40*/  PRMT R2, RZ, 0x7610, R2 ;  /* 0x00007610ff027816 */ /* 0x000fe20000000002 */
[----:B------:R-:W-:Y:S06]  /*15f50*/  @P1 BRA `(.L_x_40) ;  /* 0x0000000000041947 */ /* 0x000fec0003800000 */
[----:B------:R1:W5:Y:S02]  /*15f60*/  LDG.E.U8 R2, desc[UR26][R4.64+0x59] ;  /* 0x0000591a04027981 */ /* 0x000364000c1e1100 */
.L_x_40:
[----:B------:R-:W-:Y:S05]  /*15f70*/  BSYNC B1 ;  /* 0x0000000000017941 */ /* 0x000fea0003800000 */
.L_x_39:
[----:B------:R-:W-:Y:S05]  /*15f80*/  @P1 BRA `(.L_x_41) ;  /* 0x0000009400441947 */ /* 0x000fea0003800000 */
[----:B-1----:R-:W2:Y:S01]  /*15f90*/  LDL.LU R4, [R1+0x278] ;  /* 0x0002780001047983 */ /* 0x002ea20000300800 */
[----:B-----5:R-:W-:Y:S01]  /*15fa0*/  LOP3.LUT R2, R2, 0xff, RZ, 0xc0, !PT ;  /* 0x000000ff02027812 */ /* 0x020fe200078ec0ff */
[----:B------:R-:W-:Y:S01]  /*15fb0*/  IMAD.MOV.U32 R34, RZ, RZ, R26 ;  /* 0x000000ffff227224 */ /* 0x000fe200078e001a */
[----:B------:R-:W-:Y:S01]  /*15fc0*/  ULDC.64 UR20, c[0x0][0x5c0] ;  /* 0x0001700000147ab9 */ /* 0x000fe20000000a00 */
[----:B------:R-:W-:Y:S01]  /*15fd0*/  IMAD R25, R25, 0x180, RZ ;  /* 0x0000018019197824 */ /* 0x000fe200078e02ff */
[----:B------:R-:W-:Y:S01]  /*15fe0*/  F2FP.F16.E4M3.UNPACK_B R2, R2 ;  /* 0x00000002ff02723e */ /* 0x000fe200020006ff */
[----:B------:R-:W-:-:S04]  /*15ff0*/  IMAD.WIDE.U32 R34, R24, 0x180, R34 ;  /* 0x0000018018227825 */ /* 0x000fc800078e0022 */
[----:B------:R-:W-:Y:S02]  /*16000*/  HADD2.F32 R2, -RZ, R2.H0_H0 ;  /* 0x20000002ff027230 */ /* 0x000fe40000004100 */
[----:B0-----:R-:W-:Y:S02]  /*16010*/  IMAD.U32 R3, RZ, RZ, UR20 ;  /* 0x00000014ff037e24 */ /* 0x001fe4000f8e00ff */
[----:B------:R-:W-:Y:S02]  /*16020*/  IMAD.IADD R25, R35, 0x1, R25 ;  /* 0x0000000123197824 */ /* 0x000fe400078e0219 */
[----:B------:R-:W-:Y:S01]  /*16030*/  FMUL R2, R2, UR18 ;  /* 0x0000001202027c20 */ /* 0x000fe20008400000 */
[----:B------:R-:W-:-:S03]  /*16040*/  IADD3 R34, P0, P1, R34, UR11, R3 ;  /* 0x0000000b22227c10 */ /* 0x000fc6000f91e003 */
[----:B--2---:R-:W-:Y:S01]  /*16050*/  FFMA R2, R4, UR19, R2 ;  /* 0x0000001304027c23 */ /* 0x004fe20008000002 */
[----:B------:R-:W-:-:S04]  /*16060*/  IMAD.U32 R4, RZ, RZ, UR21 ;  /* 0x00000015ff047e24 */ /* 0x000fc8000f8e00ff */
[----:B------:R-:W-:Y:S02]  /*16070*/  F2FP.SATFINITE.E4M3.F32.PACK_AB_MERGE_C R3, RZ, R2, RZ ;  /* 0x00000002ff03723e */ /* 0x000fe400048070ff */
[----:B------:R-:W-:-:S05]  /*16080*/  IADD3.X R35, R25, UR10, R4, P0, P1 ;  /* 0x0000000a19237c10 */ /* 0x000fca00087e2404 */
[----:B------:R2:W-:Y:S01]  /*16090*/  STG.E.U8 desc[UR26][R34.64+0x59], R3 ;  /* 0x0000590322007986 */ /* 0x0005e2000c10111a */
[----:B------:R-:W-:Y:S05]  /*160a0*/  BRA `(.L_x_41) ;  /* 0x0000009000fc7947 */ /* 0x000fea0003800000 */
.L_x_38:
[----:B------:R-:W-:Y:S01]  /*160b0*/  ISETP.GE.AND P4, PT, R36, 0x9, PT ;  /* 0x000000092400780c */ /* 0x000fe20003f86270 */
[----:B------:R-:W2:Y:S01]  /*160c0*/  LDL.LU R227, [R1] ;  /* 0x0000000001e37983 */ /* 0x000ea20000300800 */
[----:B------:R-:W-:Y:S01]  /*160d0*/  LOP3.LUT R28, R28, 0xfffeffff, RZ, 0xc0, !PT ;  /* 0xfffeffff1c1c7812 */ /* 0x000fe200078ec0ff */
[----:B------:R-:W-:Y:S01]  /*160e0*/  FMUL R226, R226, UR19 ;  /* 0x00000013e2e27c20 */ /* 0x000fe20008400000 */
[C---:B------:R-:W-:Y:S02]  /*160f0*/  ISETP.LT.OR P1, PT, R34.reuse, 0x1, !P4 ;  /* 0x000000012200780c */ /* 0x040fe40006721670 */
[C---:B------:R-:W-:Y:S02]  /*16100*/  ISETP.LT.OR P5, PT, R34.reuse, 0x2, !P4 ;  /* 0x000000022200780c */ /* 0x040fe400067a1670 */
[----:B------:R-:W-:Y:S02]  /*16110*/  ISETP.LT.OR P3, PT, R34, 0x9, !P4 ;  /* 0x000000092200780c */ /* 0x000fe40006761670 */
[----:B------:R-:W-:-:S02]  /*16120*/  LOP3.LUT R29, R29, 0xfffffffb, RZ, 0xc0, !PT ;  /* 0xfffffffb1d1d7812 */ /* 0x000fc400078ec0ff */
[----:B------:R-:W-:Y:S01]  /*16130*/  F2FP.SATFINITE.E4M3.F32.PACK_AB_MERGE_C R37, RZ, R226, RZ ;  /* 0x000000e2ff25723e */ /* 0x000fe200048070ff */
[----:B------:R-:W-:Y:S01]  /*16140*/  FMUL R225, R225, UR19 ;  /* 0x00000013e1e17c20 */ /* 0x000fe20008400000 */
[----:B------:R-:W-:Y:S01]  /*16150*/  FMUL R224, R224, UR19 ;  /* 0x00000013e0e07c20 */ /* 0x000fe20008400000 */
[----:B------:R-:W-:Y:S01]  /*16160*/  FMUL R223, R223, UR19 ;  /* 0x00000013dfdf7c20 */ /* 0x000fe20008400000 */
[----:B------:R-:W-:Y:S01]  /*16170*/  FMUL R222, R222, UR19 ;  /* 0x00000013dede7c20 */ /* 0x000fe20008400000 */
[----:B------:R-:W0:Y:S01]  /*16180*/  @!P1 LDC.64 R38, c[0x0][0x5c0] ;  /* 0x00017000ff269b82 */ /* 0x000e220000000a00 */
[----:B------:R-:W-:Y:S01]  /*16190*/  @P1 LOP3.LUT R28, R28, 0x10000, RZ, 0xfc, !PT ;  /* 0x000100001c1c1812 */ /* 0x000fe200078efcff */
[----:B------:R-:W-:Y:S01]  /*161a0*/  FMUL R221, R221, UR19 ;  /* 0x00000013dddd7c20 */ /* 0x000fe20008400000 */
[----:B------:R-:W-:Y:S01]  /*161b0*/  FMUL R220, R220, UR19 ;  /* 0x00000013dcdc7c20 */ /* 0x000fe20008400000 */
[----:B------:R-:W-:Y:S01]  /*161c0*/  FMUL R219, R219, UR19 ;  /* 0x00000013dbdb7c20 */ /* 0x000fe20008400000 */
[----:B------:R-:W-:Y:S01]  /*161d0*/  FMUL R218, R218, UR19 ;  /* 0x00000013dada7c20 */ /* 0x000fe20008400000 */
[----:B------:R-:W-:Y:S01]  /*161e0*/  FMUL R217, R217, UR19 ;  /* 0x00000013d9d97c20 */ /* 0x000fe20008400000 */
[----:B------:R-:W-:Y:S01]  /*161f0*/  FMUL R216, R216, UR19 ;  /* 0x00000013d8d87c20 */ /* 0x000fe20008400000 */
[----:B------:R-:W1:Y:S01]  /*16200*/  @!P5 LDC.64 R32, c[0x0][0x5c0] ;  /* 0x00017000ff20db82 */ /* 0x000e620000000a00 */
[----:B------:R-:W-:Y:S01]  /*16210*/  FMUL R23, R23, UR19 ;  /* 0x0000001317177c20 */ /* 0x000fe20008400000 */
[----:B------:R-:W-:Y:S01]  /*16220*/  FMUL R22, R22, UR19 ;  /* 0x0000001316167c20 */ /* 0x000fe20008400000 */
[----:B------:R-:W-:Y:S01]  /*16230*/  FMUL R21, R21, UR19 ;  /* 0x0000001315157c20 */ /* 0x000fe20008400000 */
[----:B------:R-:W-:Y:S01]  /*16240*/  FMUL R20, R20, UR19 ;  /* 0x0000001314147c20 */ /* 0x000fe20008400000 */
[----:B------:R-:W-:Y:S01]  /*16250*/  FMUL R19, R19, UR19 ;  /* 0x0000001313137c20 */ /* 0x000fe20008400000 */
[----:B------:R-:W-:Y:S01]  /*16260*/  FMUL R18, R18, UR19 ;  /* 0x0000001312127c20 */ /* 0x000fe20008400000 */
[----:B------:R-:W-:Y:S01]  /*16270*/  FMUL R17, R17, UR19 ;  /* 0x0000001311117c20 */ /* 0x000fe20008400000 */
[----:B------:R-:W3:Y:S01]  /*16280*/  @!P3 LDC.64 R30, c[0x0][0x5c0] ;  /* 0x00017000ff1ebb82 */ /* 0x000ee20000000a00 */
[----:B------:R-:W-:Y:S01]  /*16290*/  FMUL R16, R16, UR19 ;  /* 0x0000001310107c20 */ /* 0x000fe20008400000 */
[----:B------:R-:W-:Y:S01]  /*162a0*/  FMUL R15, R15, UR19 ;  /* 0x000000130f0f7c20 */ /* 0x000fe20008400000 */
[----:B------:R-:W-:Y:S01]  /*162b0*/  FMUL R14, R14, UR19 ;  /* 0x000000130e0e7c20 */ /* 0x000fe20008400000 */
[----:B------:R-:W-:Y:S01]  /*162c0*/  FMUL R13, R13, UR19 ;  /* 0x000000130d0d7c20 */ /* 0x000fe20008400000 */
[----:B------:R-:W-:Y:S01]  /*162d0*/  FMUL R12, R12, UR19 ;  /* 0x000000130c0c7c20 */ /* 0x000fe20008400000 */
[----:B------:R-:W-:Y:S01]  /*162e0*/  FMUL R11, R11, UR19 ;  /* 0x000000130b0b7c20 */ /* 0x000fe20008400000 */
[----:B------:R-:W-:Y:S01]  /*162f0*/  FMUL R10, R10, UR19 ;  /* 0x000000130a0a7c20 */ /* 0x000fe20008400000 */
[----:B0-----:R-:W-:Y:S01]  /*16300*/  @!P1 IADD3 R38, P0, P2, R26, UR11, R38 ;  /* 0x0000000b1a269c10 */ /* 0x001fe2000fa1e026 */
[----:B------:R-:W-:Y:S01]  /*16310*/  FMUL R9, R9, UR19 ;  /* 0x0000001309097c20 */ /* 0x000fe20008400000 */
[----:B------:R-:W-:Y:S01]  /*16320*/  FMUL R8, R8, UR19 ;  /* 0x0000001308087c20 */ /* 0x000fe20008400000 */
[----:B------:R-:W-:Y:S01]  /*16330*/  FMUL R7, R7, UR19 ;  /* 0x0000001307077c20 */ /* 0x000fe20008400000 */
[----:B------:R-:W-:Y:S01]  /*16340*/  @!P1 IADD3.X R39, R35, UR10, R39, P0, P2 ;  /* 0x0000000a23279c10 */ /* 0x000fe200087e4427 */
[----:B------:R-:W-:Y:S01]  /*16350*/  FMUL R6, R6, UR19 ;  /* 0x0000001306067c20 */ /* 0x000fe20008400000 */
[----:B------:R-:W-:Y:S01]  /*16360*/  ISETP.LT.OR P1, PT, R34, 0x11, !P4 ;  /* 0x000000112200780c */ /* 0x000fe20006721670 */
[----:B------:R-:W4:Y:S01]  /*16370*/  LDL.LU R226, [R1+0x4] ;  /* 0x0000040001e27983 */ /* 0x000f220000300800 */
[----:B-1----:R-:W-:-:S04]  /*16380*/  @!P5 IADD3 R32, P0, P2, R26, UR11, R32 ;  /* 0x0000000b1a20dc10 */ /* 0x002fc8000fa1e020 */
[----:B------:R-:W-:Y:S02]  /*16390*/  @!P5 IADD3.X R33, R35, UR10, R33, P0, P2 ;  /* 0x0000000a2321dc10 */ /* 0x000fe400087e4421 */
[----:B---3--:R-:W-:-:S04]  /*163a0*/  @!P3 IADD3 R40, P0, P2, R26, UR11, R30 ;  /* 0x0000000b1a28bc10 */ /* 0x008fc8000fa1e01e */
[----:B------:R-:W-:Y:S02]  /*163b0*/  @!P3 IADD3.X R41, R35, UR10, R31, P0, P2 ;  /* 0x0000000a2329bc10 */ /* 0x000fe400087e441f */
[----:B------:R-:W-:-:S13]  /*163c0*/  ISETP.LT.OR P3, PT, R34, 0xa, !P4 ;  /* 0x0000000a2200780c */ /* 0x000fda0006761670 */
[----:B------:R-:W0:Y:S02]  /*163d0*/  @!P3 LDC.64 R30, c[0x0][0x5c0] ;  /* 0x00017000ff1ebb82 */ /* 0x000e240000000a00 */
[----:B0-----:R-:W-:-:S04]  /*163e0*/  @!P3 IADD3 R42, P0, P2, R26, UR11, R30 ;  /* 0x0000000b1a2abc10 */ /* 0x001fc8000fa1e01e */
[----:B------:R-:W-:Y:S02]  /*163f0*/  @!P3 IADD3.X R43, R35, UR10, R31, P0, P2 ;  /* 0x0000000a232bbc10 */ /* 0x000fe400087e441f */
[----:B------:R-:W0:Y:S02]  /*16400*/  @!P1 LDC.64 R30, c[0x0][0x5c0] ;  /* 0x00017000ff1e9b82 */ /* 0x000e240000000a00 */
[----:B0-----:R-:W-:-:S04]  /*16410*/  @!P1 IADD3 R44, P0, P2, R26, UR11, R30 ;  /* 0x0000000b1a2c9c10 */ /* 0x001fc8000fa1e01e */
[----:B------:R-:W-:Y:S02]  /*16420*/  @!P1 IADD3.X R45, R35, UR10, R31, P0, P2 ;  /* 0x0000000a232d9c10 */ /* 0x000fe400087e441f */
[----:B------:R-:W-:-:S13]  /*16430*/  ISETP.LT.OR P1, PT, R34, 0x12, !P4 ;  /* 0x000000122200780c */ /* 0x000fda0006721670 */
        /* <DEDUP_REMOVED lines=8> */
[----:B------:R-:W0:Y:S01]  /*164c0*/  @!P1 LDC.64 R30, c[0x0][0x5c0] ;  /* 0x00017000ff1e9b82 */ /* 0x000e220000000a00 */
[----:B------:R-:W-:-:S04]  /*164d0*/  @P1 LOP3.LUT R29, R29, 0x4, RZ, 0xfc, !PT ;  /* 0x000000041d1d1812 */ /* 0x000fc800078efcff */
[----:B------:R-:W-:Y:S02]  /*164e0*/  LOP3.LUT R29, R29, 0xffffff7f, RZ, 0xc0, !PT ;  /* 0xffffff7f1d1d7812 */ /* 0x000fe400078ec0ff */
[----:B0-----:R-:W-:-:S04]  /*164f0*/  @!P1 IADD3 R50, P0, P2, R26, UR11, R30 ;  /* 0x0000000b1a329c10 */ /* 0x001fc8000fa1e01e */
[----:B------:R-:W-:Y:S02]  /*16500*/  @!P1 IADD3.X R51, R35, UR10, R31, P0, P2 ;  /* 0x0000000a23339c10 */ /* 0x000fe400087e441f */
[----:B------:R-:W-:-:S13]  /*16510*/  ISETP.LT.OR P1, PT, R34, 0x21, !P4 ;  /* 0x000000212200780c */ /* 0x000fda0006721670 */
[----:B------:R-:W0:Y:S01]  /*16520*/  @!P1 LDC.64 R30, c[0x0][0x5c0] ;  /* 0x00017000ff1e9b82 */ /* 0x000e220000000a00 */
[----:B------:R-:W-:Y:S02]  /*16530*/  @P1 LOP3.LUT R29, R29, 0x80, RZ, 0xfc, !PT ;  /* 0x000000801d1d1812 */ /* 0x000fe400078efcff */
[----:B0-----:R-:W-:-:S04]  /*16540*/  @!P1 IADD3 R56, P0, P2, R26, UR11, R30 ;  /* 0x0000000b1a389c10 */ /* 0x001fc8000fa1e01e */
[----:B------:R-:W-:Y:S02]  /*16550*/  @!P1 IADD3.X R57, R35, UR10, R31, P0, P2 ;  /* 0x0000000a23399c10 */ /* 0x000fe400087e441f */
[----:B------:R-:W-:-:S04]  /*16560*/  ISETP.GE.AND P0, PT, R36, 0x1, PT ;  /* 0x000000012400780c */ /* 0x000fc80003f06270 */
[----:B------:R-:W-:-:S13]  /*16570*/  ISETP.LT.OR P2, PT, R34, 0x1, !P0 ;  /* 0x000000012200780c */ /* 0x000fda0004741670 */
[----:B------:R-:W0:Y:S01]  /*16580*/  @!P2 LDC.64 R30, c[0x0][0x5c0] ;  /* 0x00017000ff1eab82 */ /* 0x000e220000000a00 */
[----:B------:R-:W-:Y:S02]  /*16590*/  ISETP.LT.OR P1, PT, R34, 0x22, !P4 ;  /* 0x000000222200780c */ /* 0x000fe40006721670 */
[----:B0-----:R-:W-:-:S05]  /*165a0*/  @!P2 IADD3 R30, P6, R26, R30, RZ ;  /* 0x0000001e1a1ea210 */ /* 0x001fca0007fde0ff */
[----:B------:R-:W-:-:S05]  /*165b0*/  @!P2 IMAD.X R31, R35, 0x1, R31, P6 ;  /* 0x00000001231fa824 */ /* 0x000fca00030e061f */
[----:B------:R0:W-:Y:S02]  /*165c0*/  @!P2 STG.E.U8 desc[UR26][R30.64], R37 ;  /* 0x000000251e00a986 */ /* 0x0001e4000c10111a */
[----:B0-----:R-:W0:Y:S02]  /*165d0*/  @!P1 LDC.64 R30, c[0x0][0x5c0] ;  /* 0x00017000ff1e9b82 */ /* 0x001e240000000a00 */
[----:B0-----:R-:W-:-:S04]  /*165e0*/  @!P1 IADD3 R52, P2, P6, R26, UR11, R30 ;  /* 0x0000000b1a349c10 */ /* 0x001fc8000fe5e01e */
[----:B------:R-:W-:Y:S02]  /*165f0*/  @!P1 IADD3.X R53, R35, UR10, R31, P2, P6 ;  /* 0x0000000a23359c10 */ /* 0x000fe400097ec41f */
[----:B------:R-:W-:-:S13]  /*16600*/  ISETP.LT.OR P2, PT, R34, 0x2, !P0 ;  /* 0x000000022200780c */ /* 0x000fda0004741670 */
[----:B------:R-:W0:Y:S01]  /*16610*/  @!P2 LDC.64 R30, c[0x0][0x5c0] ;  /* 0x00017000ff1eab82 */ /* 0x000e220000000a00 */
[----:B------:R-:W-:Y:S02]  /*16620*/  F2FP.SATFINITE.E4M3.F32.PACK_AB_MERGE_C R225, RZ, R225, RZ ;  /* 0x000000e1ffe1723e */ /* 0x000fe400048070ff */
[----:B0-----:R-:W-:-:S05]  /*16630*/  @!P2 IADD3 R30, P6, R26, R30, RZ ;  /* 0x0000001e1a1ea210 */ /* 0x001fca0007fde0ff */
[----:B------:R-:W-:-:S05]  /*16640*/  @!P2 IMAD.X R31, R35, 0x1, R31, P6 ;  /* 0x00000001231fa824 */ /* 0x000fca00030e061f */
[----:B------:R0:W-:Y:S01]  /*16650*/  @!P2 STG.E.U8 desc[UR26][R30.64+0x1], R225 ;  /* 0x000001e11e00a986 */ /* 0x0001e2000c10111a */
[----:B------:R-:W-:Y:S02]  /*16660*/  ISETP.LT.OR P2, PT, R34, 0x29, !P4 ;  /* 0x000000292200780c */ /* 0x000fe40006741670 */
[----:B------:R-:W-:Y:S02]  /*16670*/  LOP3.LUT R29, R29, 0xffffffbf, RZ, 0xc0, !PT ;  /* 0xffffffbf1d1d7812 */ /* 0x000fe400078ec0ff */
[----:B------:R-:W-:Y:S02]  /*16680*/  F2FP.SATFINITE.E4M3.F32.PACK_AB_MERGE_C R37, RZ, R224, RZ ;  /* 0x000000e0ff25723e */ /* 0x000fe400048070ff */
[----:B------:R-:W-:Y:S02]  /*16690*/  F2FP.SATFINITE.E4M3.F32.PACK_AB_MERGE_C R223, RZ, R223, RZ ;  /* 0x000000dfffdf723e */ /* 0x000fe400048070ff */
[----:B------:R-:W-:Y:S02]  /*166a0*/  F2FP.SATFINITE.E4M3.F32.PACK_AB_MERGE_C R221, RZ, R221, RZ ;  /* 0x000000ddffdd723e */ /* 0x000fe400048070ff */
[----:B------:R-:W-:Y:S01]  /*166b0*/  F2FP.SATFINITE.E4M3.F32.PACK_AB_MERGE_C R219, RZ, R219, RZ ;  /* 0x000000dbffdb723e */ /* 0x000fe200048070ff */
[----:B------:R-:W-:Y:S01]  /*166c0*/  FMUL R5, R5, UR19 ;  /* 0x0000001305057c20 */ /* 0x000fe20008400000 */
[----:B------:R-:W-:Y:S01]  /*166d0*/  F2FP.SATFINITE.E4M3.F32.PACK_AB_MERGE_C R217, RZ, R217, RZ ;  /* 0x000000d9ffd9723e */ /* 0x000fe200048070ff */
[----:B0-----:R-:W0:Y:S01]  /*166e0*/  @!P2 LDC.64 R30, c[0x0][0x5c0] ;  /* 0x00017000ff1eab82 */ /* 0x001e220000000a00 */
[----:B------:R-:W-:Y:S01]  /*166f0*/  @P1 LOP3.LUT R29, R29, 0x40, RZ, 0xfc, !PT ;  /* 0x000000401d1d1812 */ /* 0x000fe200078efcff */
[----:B------:R-:W-:Y:S01]  /*16700*/  FMUL R4, R4, UR19 ;  /* 0x0000001304047c20 */ /* 0x000fe20008400000 */
[----:B------:R-:W-:Y:S01]  /*16710*/  F2FP.SATFINITE.E4M3.F32.PACK_AB_MERGE_C R23, RZ, R23, RZ ;  /* 0x00000017ff17723e */ /* 0x000fe200048070ff */
[----:B------:R-:W3:Y:S01]  /*16720*/  LDL.LU R225, [R1+0x8] ;  /* 0x0000080001e17983 */ /* 0x000ee20000300800 */
[----:B0-----:R-:W-:-:S04]  /*16730*/  @!P2 IADD3 R54, P1, P6, R26, UR11, R30 ;  /* 0x0000000b1a36ac10 */ /* 0x001fc8000fe3e01e */
[----:B------:R-:W-:Y:S02]  /*16740*/  @!P2 IADD3.X R55, R35, UR10, R31, P1, P6 ;  /* 0x0000000a2337ac10 */ /* 0x000fe40008fec41f */
[----:B------:R-:W-:-:S13]  /*16750*/  LOP3.LUT P1, RZ, R28, 0x10000, RZ, 0xc0, !PT ;  /* 0x000100001cff7812 */ /* 0x000fda000782c0ff */
[----:B------:R0:W-:Y:S01]  /*16760*/  @!P1 STG.E.U8 desc[UR26][R38.64], R37 ;  /* 0x0000002526009986 */ /* 0x0001e2000c10111a */
[----:B------:R-:W-:-:S13]  /*16770*/  ISETP.LT.OR P1, PT, R34, 0x2a, !P4 ;  /* 0x0000002a2200780c */ /* 0x000fda0006721670 */
[----:B------:R-:W0:Y:S01]  /*16780*/  @!P1 LDC.64 R30, c[0x0][0x5c0] ;  /* 0x00017000ff1e9b82 */ /* 0x000e220000000a00 */
[----:B------:R-:W-:-:S04]  /*16790*/  LOP3.LUT R28, R28, 0xffffbfff, RZ, 0xc0, !PT ;  /* 0xffffbfff1c1c7812 */ /* 0x000fc800078ec0ff */
[----:B------:R-:W-:Y:S02]  /*167a0*/  @P2 LOP3.LUT R28, R28, 0x4000, RZ, 0xfc, !PT ;  /* 0x000040001c1c2812 */ /* 0x000fe400078efcff */
[----:B0-----:R-:W-:-:S04]  /*167b0*/  @!P1 IADD3 R38, P2, P6, R26, UR11, R30 ;  /* 0x0000000b1a269c10 */ /* 0x001fc8000fe5e01e */
[----:B------:R-:W-:Y:S02]  /*167c0*/  @!P1 IADD3.X R39, R35, UR10, R31, P2, P6 ;  /* 0x0000000a23279c10 */ /* 0x000fe400097ec41f */
[----:B------:R-:W-:-:S13]  /*167d0*/  ISETP.LT.OR P2, PT, R34, 0x31, !P4 ;  /* 0x000000312200780c */ /* 0x000fda0006741670 */
[----:B------:R-:W0:Y:S01]  /*167e0*/  @!P2 LDC.64 R30, c[0x0][0x5c0] ;  /* 0x00017000ff1eab82 */ /* 0x000e220000000a00 */
[----:B------:R-:W-:Y:S01]  /*167f0*/  @!P5 STG.E.U8 desc[UR26][R32.64+0x1], R223 ;  /* 0x000001df2000d986 */ /* 0x000fe2000c10111a */
[----:B------:R-:W-:Y:S02]  /*16800*/  ISETP.LT.OR P5, PT, R34, 0x9, !P0 ;  /* 0x000000092200780c */ /* 0x000fe400047a1670 */
[----:B------:R-:W-:-:S04]  /*16810*/  LOP3.LUT R28, R28, 0xffff7fff, RZ, 0xc0, !PT ;  /* 0xffff7fff1c1c7812 */ /* 0x000fc800078ec0ff */
[----:B------:R-:W-:Y:S02]  /*16820*/  @P1 LOP3.LUT R28, R28, 0x8000, RZ, 0xfc, !PT ;  /* 0x000080001c1c1812 */ /* 0x000fe400078efcff */
[----:B0-----:R-:W-:-:S04]  /*16830*/  @!P2 IADD3 R62, P1, P6, R26, UR11, R30 ;  /* 0x0000000b1a3eac10 */ /* 0x001fc8000fe3e01e */
[----:B------:R-:W-:Y:S02]  /*16840*/  @!P2 IADD3.X R63, R35, UR10, R31, P1, P6 ;  /* 0x0000000a233fac10 */ /* 0x000fe40008fec41f */
[----:B------:R-:W0:Y:S01]  /*16850*/  @!P5 LDC.64 R30, c[0x0][0x5c0] ;  /* 0x00017000ff1edb82 */ /* 0x000e220000000a00 */
[----:B------:R-:W-:Y:S02]  /*16860*/  ISETP.LT.OR P1, PT, R34, 0x32, !P4 ;  /* 0x000000322200780c */ /* 0x000fe40006721670 */
[----:B------:R-:W-:Y:S02]  /*16870*/  F2FP.SATFINITE.E4M3.F32.PACK_AB_MERGE_C R37, RZ, R222, RZ ;  /* 0x000000deff25723e */ /* 0x000fe400048070ff */
[----:B0-----:R-:W-:-:S05]  /*16880*/  @!P5 IADD3 R30, P6, R26, R30, RZ ;  /* 0x0000001e1a1ed210 */ /* 0x001fca0007fde0ff */
[----:B------:R-:W-:-:S05]  /*16890*/  @!P5 IMAD.X R31, R35, 0x1, R31, P6 ;  /* 0x00000001231fd824 */ /* 0x000fca00030e061f */
[----:B------:R0:W-:Y:S02]  /*168a0*/  @!P5 STG.E.U8 desc[UR26][R30.64+0x8], R37 ;  /* 0x000008251e00d986 */ /* 0x0001e4000c10111a */
[----:B0-----:R-:W0:Y:S02]  /*168b0*/  @!P1 LDC.64 R30, c[0x0][0x5c0] ;  /* 0x00017000ff1e9b82 */ /* 0x001e240000000a00 */
[----:B0-----:R-:W-:-:S04]  /*168c0*/  @!P1 IADD3 R32, P5, P6, R26, UR11, R30 ;  /* 0x0000000b1a209c10 */ /* 0x001fc8000febe01e */
[----:B------:R-:W-:Y:S02]  /*168d0*/  @!P1 IADD3.X R33, R35, UR10, R31, P5, P6 ;  /* 0x0000000a23219c10 */ /* 0x000fe4000afec41f */
[----:B------:R-:W-:Y:S02]  /*168e0*/  ISETP.LT.OR P5, PT, R34, 0xa, !P0 ;  /* 0x0000000a2200780c */ /* 0x000fe400047a1670 */
[----:B------:R-:W-:-:S11]  /*168f0*/  LOP3.LUT R29, R29, 0xfffffdff, RZ, 0xc0, !PT ;  /* 0xfffffdff1d1d7812 */ /* 0x000fd600078ec0ff */
[----:B------:R-:W0:Y:S01]  /*16900*/  @!P5 LDC.64 R30, c[0x0][0x5c0] ;  /* 0x00017000ff1edb82 */ /* 0x000e220000000a00 */
[----:B------:R-:W-:-:S04]  /*16910*/  @P2 LOP3.LUT R29, R29, 0x200, RZ, 0xfc, !PT ;  /* 0x000002001d1d2812 */ /* 0x000fc800078efcff */
[----:B------:R-:W-:-:S04]  /*16920*/  LOP3.LUT R29, R29, 0xfffffeff, RZ, 0xc0, !PT ;  /* 0xfffffeff1d1d7812 */ /* 0x000fc800078ec0ff */
[----:B------:R-:W-:Y:S02]  /*16930*/  @P1 LOP3.LUT R29, R29, 0x100, RZ, 0xfc, !PT ;  /* 0x000001001d1d1812 */ /* 0x000fe400078efcff */
[----:B------:R-:W-:Y:S02]  /*16940*/  ISETP.LT.OR P1, PT, R34, 0x39, !P4 ;  /* 0x000000392200780c */ /* 0x000fe40006721670 */
[----:B0-----:R-:W-:-:S05]  /*16950*/  @!P5 IADD3 R30, P6, R26, R30, RZ ;  /* 0x0000001e1a1ed210 */ /* 0x001fca0007fde0ff */
[----:B------:R-:W-:-:S05]  /*16960*/  @!P5 IMAD.X R31, R35, 0x1, R31, P6 ;  /* 0x00000001231fd824 */ /* 0x000fca00030e061f */
[----:B------:R0:W-:Y:S02]  /*16970*/  @!P5 STG.E.U8 desc[UR26][R30.64+0x9], R221 ;  /* 0x000009dd1e00d986 */ /* 0x0001e4000c10111a */
[----:B0-----:R-:W0:Y:S01]  /*16980*/  @!P1 LDC.64 R30, c[0x0][0x5c0] ;  /* 0x00017000ff1e9b82 */ /* 0x001e220000000a00 */
[----:B------:R-:W-:-:S04]  /*16990*/  LOP3.LUT R29, R29, 0xfffffbff, RZ, 0xc0, !PT ;  /* 0xfffffbff1d1d7812 */ /* 0x000fc800078ec0ff */
[----:B------:R-:W-:Y:S02]  /*169a0*/  @P1 LOP3.LUT R29, R29, 0x400, RZ, 0xfc, !PT ;  /* 0x000004001d1d1812 */ /* 0x000fe400078efcff */
[----:B0-----:R-:W-:-:S04]  /*169b0*/  @!P1 IADD3 R58, P5, P6, R26, UR11, R30 ;  /* 0x0000000b1a3a9c10 */ /* 0x001fc8000febe01e */
[----:B------:R-:W-:Y:S02]  /*169c0*/  @!P1 IADD3.X R59, R35, UR10, R31, P5, P6 ;  /* 0x0000000a233b9c10 */ /* 0x000fe4000afec41f */
[C---:B------:R-:W-:Y:S02]  /*169d0*/  ISETP.LT.OR P1, PT, R34.reuse, 0x3a, !P4 ;  /* 0x0000003a2200780c */ /* 0x040fe40006721670 */
[----:B------:R-:W-:-:S11]  /*169e0*/  ISETP.LT.OR P2, PT, R34, 0x9, !P4 ;  /* 0x000000092200780c */ /* 0x000fd60006741670 */
[----:B------:R-:W0:Y:S01]  /*169f0*/  @!P1 LDC.64 R30, c[0x0][0x5c0] ;  /* 0x00017000ff1e9b82 */ /* 0x000e220000000a00 */
[----:B------:R-:W-:Y:S02]  /*16a00*/  F2FP.SATFINITE.E4M3.F32.PACK_AB_MERGE_C R37, RZ, R220, RZ ;  /* 0x000000dcff25723e */ /* 0x000fe400048070ff */
[----:B------:R-:W-:-:S03]  /*16a10*/  LOP3.LUT R29, R29, 0xfffffffd, RZ, 0xc0, !PT ;  /* 0xfffffffd1d1d7812 */ /* 0x000fc600078ec0ff */
[----:B------:R0:W-:Y:S01]  /*16a20*/  @!P2 STG.E.U8 desc[UR26][R40.64+0x8], R37 ;  /* 0x000008252800a986 */ /* 0x0001e2000c10111a */
[----:B------:R-:W-:Y:S02]  /*16a30*/  @P1 LOP3.LUT R29, R29, 0x2, RZ, 0xfc, !PT ;  /* 0x000000021d1d1812 */ /* 0x000fe400078efcff */
[----:B0-----:R-:W-:-:S04]  /*16a40*/  @!P1 IADD3 R40, P5, P6, R26, UR11, R30 ;  /* 0x0000000b1a289c10 */ /* 0x001fc8000febe01e */
[----:B------:R-:W-:Y:S02]  /*16a50*/  @!P1 IADD3.X R41, R35, UR10, R31, P5, P6 ;  /* 0x0000000a23299c10 */ /* 0x000fe4000afec41f */
[----:B------:R-:W-:-:S13]  /*16a60*/  ISETP.LT.OR P1, PT, R34, 0x41, !P4 ;  /* 0x000000412200780c */ /* 0x000fda0006721670 */
[----:B------:R-:W0:Y:S01]  /*16a70*/  @!P1 LDC.64 R30, c[0x0][0x5c0] ;  /* 0x00017000ff1e9b82 */ /* 0x000e220000000a00 */
[----:B------:R-:W-:Y:S01]  /*16a80*/  @!P3 STG.E.U8 desc[UR26][R42.64+0x9], R219 ;  /* 0x000009db2a00b986 */ /* 0x000fe2000c10111a */
[----:B------:R-:W-:Y:S02]  /*16a90*/  ISETP.LT.OR P3, PT, R34, 0x11, !P0 ;  /* 0x000000112200780c */ /* 0x000fe40004761670 */
[----:B0-----:R-:W-:-:S04]  /*16aa0*/  @!P1 IADD3 R64, P5, P6, R26, UR11, R30 ;  /* 0x0000000b1a409c10 */ /* 0x001fc8000febe01e */
[----:B------:R-:W-:-:S07]  /*16ab0*/  @!P1 IADD3.X R65, R35, UR10, R31, P5, P6 ;  /* 0x0000000a23419c10 */ /* 0x000fce000afec41f */
[----:B------:R-:W0:Y:S01]  /*16ac0*/  @!P3 LDC.64 R30, c[0x0][0x5c0] ;  /* 0x00017000ff1ebb82 */ /* 0x000e220000000a00 */
[----:B------:R-:W-:-:S04]  /*16ad0*/  LOP3.LUT R29, R29, 0xffffefff, RZ, 0xc0, !PT ;  /* 0xffffefff1d1d7812 */ /* 0x000fc800078ec0ff */
[----:B------:R-:W-:Y:S02]  /*16ae0*/  @P1 LOP3.LUT R29, R29, 0x1000, RZ, 0xfc, !PT ;  /* 0x000010001d1d1812 */ /* 0x000fe400078efcff */
        /* <DEDUP_REMOVED lines=32> */
[----:B------:R-:W-:Y:S02]  /*16cf0*/  ISETP.LT.OR P2, PT, R34, 0x12, !P4 ;  /* 0x000000122200780c */ /* 0x000fe40006741670 */
[----:B0-----:R-:W-:-:S04]  /*16d00*/  @!P1 IADD3 R72, P3, P5, R26, UR11, R30 ;  /* 0x0000000b1a489c10 */ /* 0x001fc8000fd7e01e */
[----:B------:R-:W-:Y:S02]  /*16d10*/  @!P1 IADD3.X R73, R35, UR10, R31, P3, P5 ;  /* 0x0000000a23499c10 */ /* 0x000fe40009fea41f */
[----:B------:R-:W-:-:S05]  /*16d20*/  ISETP.LT.OR P3, PT, R34, 0x19, !P0 ;  /* 0x000000192200780c */ /* 0x000fca0004761670 */
[----:B------:R0:W-:Y:S01]  /*16d30*/  @!P2 STG.E.U8 desc[UR26][R46.64+0x11], R23 ;  /* 0x000011172e00a986 */ /* 0x0001e2000c10111a */
[----:B------:R-:W-:-:S07]  /*16d40*/  ISETP.LT.OR P2, PT, R34, 0x52, !P4 ;  /* 0x000000522200780c */ /* 0x000fce0006741670 */
[----:B------:R-:W1:Y:S01]  /*16d50*/  @!P3 LDC.64 R30, c[0x0][0x5c0] ;  /* 0x00017000ff1ebb82 */ /* 0x000e620000000a00 */
[----:B------:R-:W-:-:S07]  /*16d60*/  F2FP.SATFINITE.E4M3.F32.PACK_AB_MERGE_C R37, RZ, R22, RZ ;  /* 0x00000016ff25723e */ /* 0x000fce00048070ff */
[----:B0-----:R-:W0:Y:S01]  /*16d70*/  @!P2 LDC.64 R22, c[0x0][0x5c0] ;  /* 0x00017000ff16ab82 */ /* 0x001e220000000a00 */
[----:B-1----:R-:W-:-:S05]  /*16d80*/  @!P3 IADD3 R30, P5, R26, R30, RZ ;  /* 0x0000001e1a1eb210 */ /* 0x002fca0007fbe0ff */
[----:B------:R-:W-:-:S05]  /*16d90*/  @!P3 IMAD.X R31, R35, 0x1, R31, P5 ;  /* 0x00000001231fb824 */ /* 0x000fca00028e061f */
[----:B------:R0:W-:Y:S02]  /*16da0*/  @!P3 STG.E.U8 desc[UR26][R30.64+0x18], R37 ;  /* 0x000018251e00b986 */ /* 0x0001e4000c10111a */
[----:B0-----:R-:W-:-:S04]  /*16db0*/  @!P2 IADD3 R30, P3, P5, R26, UR11, R22 ;  /* 0x0000000b1a1eac10 */ /* 0x001fc8000fd7e016 */
[----:B------:R-:W-:Y:S02]  /*16dc0*/  @!P2 IADD3.X R31, R35, UR10, R23, P3, P5 ;  /* 0x0000000a231fac10 */ /* 0x000fe40009fea417 */
[----:B------:R-:W-:Y:S02]  /*16dd0*/  ISETP.LT.OR P3, PT, R34, 0x1a, !P0 ;  /* 0x0000001a2200780c */ /* 0x000fe40004761670 */
[----:B------:R-:W-:-:S11]  /*16de0*/  LOP3.LUT R29, R29, 0xffff7fff, RZ, 0xc0, !PT ;  /* 0xffff7fff1d1d7812 */ /* 0x000fd600078ec0ff */
[----:B------:R-:W0:Y:S01]  /*16df0*/  @!P3 LDC.64 R22, c[0x0][0x5c0] ;  /* 0x00017000ff16bb82 */ /* 0x000e220000000a00 */
[----:B------:R-:W-:-:S04]  /*16e00*/  @P1 LOP3.LUT R29, R29, 0x8000, RZ, 0xfc, !PT ;  /* 0x000080001d1d1812 */ /* 0x000fc800078efcff */
[C---:B------:R-:W-:Y:S02]  /*16e10*/  LOP3.LUT P1, RZ, R29.reuse, 0x4, RZ, 0xc0, !PT ;  /* 0x000000041dff7812 */ /* 0x040fe4000782c0ff */
[----:B------:R-:W-:-:S04]  /*16e20*/  LOP3.LUT R29, R29, 0xffffffef, RZ, 0xc0, !PT ;  /* 0xffffffef1d1d7812 */ /* 0x000fc800078ec0ff */
[----:B------:R-:W-:Y:S02]  /*16e30*/  @P2 LOP3.LUT R29, R29, 0x10, RZ, 0xfc, !PT ;  /* 0x000000101d1d2812 */ /* 0x000fe400078efcff */
[----:B------:R-:W-:Y:S02]  /*16e40*/  ISETP.LT.OR P2, PT, R34, 0x19, !P4 ;  /* 0x000000192200780c */ /* 0x000fe40006741670 */
[----:B------:R-:W-:Y:S02]  /*16e50*/  F2FP.SATFINITE.E4M3.F32.PACK_AB_MERGE_C R21, RZ, R21, RZ ;  /* 0x00000015ff15723e */ /* 0x000fe400048070ff */
[----:B------:R-:W-:Y:S02]  /*16e60*/  F2FP.SATFINITE.E4M3.F32.PACK_AB_MERGE_C R37, RZ, R20, RZ ;  /* 0x00000014ff25723e */ /* 0x000fe400048070ff */
[----:B0-----:R-:W-:Y:S02]  /*16e70*/  @!P3 IADD3 R22, P5, R26, R22, RZ ;  /* 0x000000161a16b210 */ /* 0x001fe40007fbe0ff */
[----:B------:R-:W-:-:S03]  /*16e80*/  ISETP.LT.OR P6, PT, R34, 0x59, !P4 ;  /* 0x000000592200780c */ /* 0x000fc600067c1670 */
[----:B------:R-:W-:-:S05]  /*16e90*/  @!P3 IMAD.X R23, R35, 0x1, R23, P5 ;  /* 0x000000012317b824 */ /* 0x000fca00028e0617 */
[----:B------:R0:W-:Y:S04]  /*16ea0*/  @!P3 STG.E.U8 desc[UR26][R22.64+0x19], R21 ;  /* 0x000019151600b986 */ /* 0x0001e8000c10111a */
[----:B------:R1:W-:Y:S01]  /*16eb0*/  @!P2 STG.E.U8 desc[UR26][R48.64+0x18], R37 ;  /* 0x000018253000a986 */ /* 0x0003e2000c10111a */
[----:B------:R-:W-:Y:S01]  /*16ec0*/  ISETP.LT.OR P2, PT, R34, 0x5a, !P4 ;  /* 0x0000005a2200780c */ /* 0x000fe20006741670 */
[----:B0-----:R-:W0:-:S12]  /*16ed0*/  @!P6 LDC.64 R22, c[0x0][0x5c0] ;  /* 0x00017000ff16eb82 */ /* 0x001e180000000a00 */
[----:B------:R-:W2:Y:S01]  /*16ee0*/  @!P2 LDC.64 R20, c[0x0][0x5c0] ;  /* 0x00017000ff14ab82 */ /* 0x000ea20000000a00 */
[----:B------:R-:W-:-:S04]  /*16ef0*/  LOP3.LUT R29, R29, 0xfffeffff, RZ, 0xc0, !PT ;  /* 0xfffeffff1d1d7812 */ /* 0x000fc800078ec0ff */
[----:B------:R-:W-:Y:S02]  /*16f00*/  @P6 LOP3.LUT R29, R29, 0x10000, RZ, 0xfc, !PT ;  /* 0x000100001d1d6812 */ /* 0x000fe400078efcff */
[----:B0-----:R-:W-:-:S04]  /*16f10*/  @!P6 IADD3 R22, P3, P5, R26, UR11, R22 ;  /* 0x0000000b1a16ec10 */ /* 0x001fc8000fd7e016 */
[----:B------:R-:W-:Y:S02]  /*16f20*/  @!P6 IADD3.X R23, R35, UR10, R23, P3, P5 ;  /* 0x0000000a2317ec10 */ /* 0x000fe40009fea417 */
[----:B--2---:R-:W-:Y:S02]  /*16f30*/  @!P2 IADD3 R80, P3, P4, R26, UR11, R20 ;  /* 0x0000000b1a50ac10 */ /* 0x004fe4000fc7e014 */
[----:B------:R-:W-:Y:S02]  /*16f40*/  LOP3.LUT R29, R29, 0xffffffdf, RZ, 0xc0, !PT ;  /* 0xffffffdf1d1d7812 */ /* 0x000fe400078ec0ff */
[----:B------:R-:W-:Y:S02]  /*16f50*/  @!P2 IADD3.X R81, R35, UR10, R21, P3, P4 ;  /* 0x0000000a2351ac10 */ /* 0x000fe40009fe8415 */
[----:B------:R-:W-:Y:S02]  /*16f60*/  ISETP.GE.AND P4, PT, R36, 0x81, PT ;  /* 0x000000812400780c */ /* 0x000fe40003f86270 */
[----:B------:R-:W-:-:S02]  /*16f70*/  @P2 LOP3.LUT R29, R29, 0x20, RZ, 0xfc, !PT ;  /* 0x000000201d1d2812 */ /* 0x000fc400078efcff */
[----:B------:R-:W-:-:S13]  /*16f80*/  ISETP.LT.OR P2, PT, R34, 0x1, !P4 ;  /* 0x000000012200780c */ /* 0x000fda0006741670 */
[----:B------:R-:W0:Y:S02]  /*16f90*/  @!P2 LDC.64 R20, c[0x0][0x5c0] ;  /* 0x00017000ff14ab82 */ /* 0x000e240000000a00 */
[----:B0-----:R-:W-:-:S04]  /*16fa0*/  @!P2 IADD3 R82, P3, P5, R26, UR9, R20 ;  /* 0x000000091a52ac10 */ /* 0x001fc8000fd7e014 */
[----:B------:R-:W-:Y:S02]  /*16fb0*/  @!P2 IADD3.X R83, R35, UR8, R21, P3, P5 ;  /* 0x000000082353ac10 */ /* 0x000fe40009fea415 */
[----:B------:R-:W-:-:S13]  /*16fc0*/  ISETP.LT.OR P3, PT, R34, 0x21, !P0 ;  /* 0x000000212200780c */ /* 0x000fda0004761670 */
[----:B------:R-:W0:Y:S01]  /*16fd0*/  @!P3 LDC.64 R20, c[0x0][0x5c0] ;  /* 0x00017000ff14bb82 */ /* 0x000e220000000a00 */
[----:B------:R-:W-:Y:S02]  /*16fe0*/  F2FP.SATFINITE.E4M3.F32.PACK_AB_MERGE_C R19, RZ, R19, RZ ;  /* 0x00000013ff13723e */ /* 0x000fe400048070ff */
[----:B-1----:R-:W-:-:S03]  /*16ff0*/  F2FP.SATFINITE.E4M3.F32.PACK_AB_MERGE_C R37, RZ, R18, RZ ;  /* 0x00000012ff25723e */ /* 0x002fc600048070ff */
[----:B------:R1:W-:Y:S01]  /*17000*/  @!P1 STG.E.U8 desc[UR26][R50.64+0x19], R19 ;  /* 0x0000191332009986 */ /* 0x0003e2000c10111a */
[----:B0-----:R-:W-:-:S05]  /*17010*/  @!P3 IADD3 R20, P5, R26, R20, RZ ;  /* 0x000000141a14b210 */ /* 0x001fca0007fbe0ff */
[----:B------:R-:W-:-:S05]  /*17020*/  @!P3 IMAD.X R21, R35, 0x1, R21, P5 ;  /* 0x000000012315b824 */ /* 0x000fca00028e0615 */
[----:B------:R0:W-:Y:S01]  /*17030*/  @!P3 STG.E.U8 desc[UR26][R20.64+0x20], R37 ;  /* 0x000020251400b986 */ /* 0x0001e2000c10111a */
[----:B------:R-:W-:-:S13]  /*17040*/  ISETP.LT.OR P3, PT, R34, 0x2, !P4 ;  /* 0x000000022200780c */ /* 0x000fda0006761670 */
[----:B-1----:R-:W0:Y:S02]  /*17050*/  @!P3 LDC.64 R18, c[0x0][0x5c0] ;  /* 0x00017000ff12bb82 */ /* 0x002e240000000a00 */
[----:B0-----:R-:W-:-:S04]  /*17060*/  @!P3 IADD3 R20, P5, P6, R26, UR9, R18 ;  /* 0x000000091a14bc10 */ /* 0x001fc8000febe012 */
[----:B------:R-:W-:Y:S02]  /*17070*/  @!P3 IADD3.X R21, R35, UR8, R19, P5, P6 ;  /* 0x000000082315bc10 */ /* 0x000fe4000afec413 */
[----:B------:R-:W-:-:S13]  /*17080*/  ISETP.LT.OR P5, PT, R34, 0x22, !P0 ;  /* 0x000000222200780c */ /* 0x000fda00047a1670 */
[----:B------:R-:W0:Y:S01]  /*17090*/  @!P5 LDC.64 R18, c[0x0][0x5c0] ;  /* 0x00017000ff12db82 */ /* 0x000e220000000a00 */
[----:B------:R-:W-:-:S04]  /*170a0*/  LOP3.LUT R29, R29, 0xfffffff7, RZ, 0xc0, !PT ;  /* 0xfffffff71d1d7812 */ /* 0x000fc800078ec0ff */
[----:B------:R-:W-:-:S04]  /*170b0*/  @P2 LOP3.LUT R29, R29, 0x8, RZ, 0xfc, !PT ;  /* 0x000000081d1d2812 */ /* 0x000fc800078efcff */
[----:B------:R-:W-:Y:S02]  /*170c0*/  LOP3.LUT P2, RZ, R29, 0x80, RZ, 0xc0, !PT ;  /* 0x000000801dff7812 */ /* 0x000fe4000784c0ff */
[----:B------:R-:W-:Y:S02]  /*170d0*/  F2FP.SATFINITE.E4M3.F32.PACK_AB_MERGE_C R17, RZ, R17, RZ ;  /* 0x00000011ff11723e */ /* 0x000fe400048070ff */
[----:B------:R-:W-:Y:S02]  /*170e0*/  F2FP.SATFINITE.E4M3.F32.PACK_AB_MERGE_C R37, RZ, R16, RZ ;  /* 0x00000010ff25723e */ /* 0x000fe400048070ff */
[----:B------:R-:W-:Y:S02]  /*170f0*/  ISETP.LT.OR P1, PT, R34, 0x9, !P4 ;  /* 0x000000092200780c */ /* 0x000fe40006721670 */
[----:B0-----:R-:W-:-:S05]  /*17100*/  @!P5 IADD3 R18, P6, R26, R18, RZ ;  /* 0x000000121a12d210 */ /* 0x001fca0007fde0ff */
        /* <DEDUP_REMOVED lines=8> */
[C---:B------:R-:W-:Y:S02]  /*17190*/  LOP3.LUT P3, RZ, R29.reuse, 0x40, RZ, 0xc0, !PT ;  /* 0x000000401dff7812 */ /* 0x040fe4000786c0ff */
[----:B------:R-:W-:-:S04]  /*171a0*/  LOP3.LUT R29, R29, 0xfffdffff, RZ, 0xc0, !PT ;  /* 0xfffdffff1d1d7812 */ /* 0x000fc800078ec0ff */
[----:B------:R-:W-:Y:S02]  /*171b0*/  @P1 LOP3.LUT R29, R29, 0x20000, RZ, 0xfc, !PT ;  /* 0x000200001d1d1812 */ /* 0x000fe400078efcff */
[C---:B0-----:R-:W-:Y:S02]  /*171c0*/  @!P1 IADD3 R86, P5, P6, R26.reuse, UR9, R18 ;  /* 0x000000091a569c10 */ /* 0x041fe4000febe012 */
[----:B------:R-:W-:Y:S02]  /*171d0*/  LOP3.LUT R29, R29, 0xfffffffb, RZ, 0xc0, !PT ;  /* 0xfffffffb1d1d7812 */ /* 0x000fe400078ec0ff */
[----:B------:R-:W-:Y:S02]  /*171e0*/  @!P1 IADD3.X R87, R35, UR8, R19, P5, P6 ;  /* 0x0000000823579c10 */ /* 0x000fe4000afec413 */
[----:B--2---:R-:W-:Y:S02]  /*171f0*/  @!P2 IADD3 R18, P5, P6, R26, UR9, R16 ;  /* 0x000000091a12ac10 */ /* 0x004fe4000febe010 */
[----:B------:R-:W-:-:S02]  /*17200*/  @P2 LOP3.LUT R29, R29, 0x4, RZ, 0xfc, !PT ;  /* 0x000000041d1d2812 */ /* 0x000fc400078efcff */
[----:B------:R-:W-:Y:S02]  /*17210*/  @!P2 IADD3.X R19, R35, UR8, R17, P5, P6 ;  /* 0x000000082313ac10 */ /* 0x000fe4000afec411 */
[----:B------:R-:W-:-:S13]  /*17220*/  ISETP.LT.OR P2, PT, R34, 0x11, !P4 ;  /* 0x000000112200780c */ /* 0x000fda0006741670 */
[----:B------:R-:W0:Y:S01]  /*17230*/  @!P2 LDC.64 R16, c[0x0][0x5c0] ;  /* 0x00017000ff10ab82 */ /* 0x000e220000000a00 */
[----:B------:R-:W-:-:S05]  /*17240*/  F2FP.SATFINITE.E4M3.F32.PACK_AB_MERGE_C R15, RZ, R15, RZ ;  /* 0x0000000fff0f723e */ /* 0x000fca00048070ff */
[----:B------:R2:W-:Y:S01]  /*17250*/  @!P3 STG.E.U8 desc[UR26][R52.64+0x21], R15 ;  /* 0x0000210f3400b986 */ /* 0x0005e2000c10111a */
[----:B------:R-:W-:Y:S02]  /*17260*/  ISETP.LT.OR P3, PT, R34, 0x12, !P4 ;  /* 0x000000122200780c */ /* 0x000fe40006761670 */
[----:B0-----:R-:W-:-:S04]  /*17270*/  @!P2 IADD3 R104, P5, P6, R26, UR9, R16 ;  /* 0x000000091a68ac10 */ /* 0x001fc8000febe010 */
[----:B------:R-:W-:Y:S02]  /*17280*/  @!P2 IADD3.X R105, R35, UR8, R17, P5, P6 ;  /* 0x000000082369ac10 */ /* 0x000fe4000afec411 */
[----:B------:R-:W-:Y:S02]  /*17290*/  ISETP.LT.OR P5, PT, R34, 0x29, !P0 ;  /* 0x000000292200780c */ /* 0x000fe400047a1670 */
[----:B-1----:R-:W-:-:S03]  /*172a0*/  F2FP.SATFINITE.E4M3.F32.PACK_AB_MERGE_C R37, RZ, R14, RZ ;  /* 0x0000000eff25723e */ /* 0x002fc600048070ff */
[----:B--2---:R-:W0:Y:S08]  /*172b0*/  @!P3 LDC.64 R14, c[0x0][0x5c0] ;  /* 0x00017000ff0ebb82 */ /* 0x004e300000000a00 */
[----:B------:R-:W1:Y:S02]  /*172c0*/  @!P5 LDC.64 R16, c[0x0][0x5c0] ;  /* 0x00017000ff10db82 */ /* 0x000e640000000a00 */
[----:B-1----:R-:W-:-:S05]  /*172d0*/  @!P5 IADD3 R16, P6, R26, R16, RZ ;  /* 0x000000101a10d210 */ /* 0x002fca0007fde0ff */
[----:B------:R-:W-:-:S05]  /*172e0*/  @!P5 IMAD.X R17, R35, 0x1, R17, P6 ;  /* 0x000000012311d824 */ /* 0x000fca00030e0611 */
[----:B------:R1:W-:Y:S01]  /*172f0*/  @!P5 STG.E.U8 desc[UR26][R16.64+0x28], R37 ;  /* 0x000028251000d986 */ /* 0x0003e2000c10111a */
[----:B0-----:R-:W-:-:S04]  /*17300*/  @!P3 IADD3 R94, P5, P6, R26, UR9, R14 ;  /* 0x000000091a5ebc10 */ /* 0x001fc8000febe00e */
[----:B------:R-:W-:Y:S02]  /*17310*/  @!P3 IADD3.X R95, R35, UR8, R15, P5, P6 ;  /* 0x00000008235fbc10 */ /* 0x000fe4000afec40f */
[----:B------:R-:W-:Y:S02]  /*17320*/  ISETP.LT.OR P5, PT, R34, 0x2a, !P0 ;  /* 0x0000002a2200780c */ /* 0x000fe400047a1670 */
[----:B------:R-:W-:-:S11]  /*17330*/  LOP3.LUT R29, R29, 0xffffff7f, RZ, 0xc0, !PT ;  /* 0xffffff7f1d1d7812 */ /* 0x000fd600078ec0ff */
[----:B------:R-:W0:Y:S01]  /*17340*/  @!P5 LDC.64 R14, c[0x0][0x5c0] ;  /* 0x00017000ff0edb82 */ /* 0x000e220000000a00 */
[----:B------:R-:W-:-:S04]  /*17350*/  @P2 LOP3.LUT R29, R29, 0x80, RZ, 0xfc, !PT ;  /* 0x000000801d1d2812 */ /* 0x000fc800078efcff */
[----:B------:R-:W-:Y:S02]  /*17360*/  LOP3.LUT R29, R29, 0xffffffbf, RZ, 0xc0, !PT ;  /* 0xffffffbf1d1d7812 */ /* 0x000fe400078ec0ff */
[----:B------:R-:W-:Y:S02]  /*17370*/  LOP3.LUT P2, RZ, R28, 0x4000, RZ, 0xc0, !PT ;  /* 0x000040001cff7812 */ /* 0x000fe4000784c0ff */
[----:B------:R-:W-:Y:S02]  /*17380*/  @P3 LOP3.LUT R29, R29, 0x40, RZ, 0xfc, !PT ;  /* 0x000000401d1d3812 */ /* 0x000fe400078efcff */
[----:B------:R-:W-:Y:S02]  /*17390*/  ISETP.LT.OR P3, PT, R34, 0x19, !P4 ;  /* 0x000000192200780c */ /* 0x000fe40006761670 */
[----:B------:R-:W-:Y:S02]  /*173a0*/  F2FP.SATFINITE.E4M3.F32.PACK_AB_MERGE_C R13, RZ, R13, RZ ;  /* 0x0000000dff0d723e */ /* 0x000fe400048070ff */
[----:B-1----:R-:W-:-:S02]  /*173b0*/  F2FP.SATFINITE.E4M3.F32.PACK_AB_MERGE_C R17, RZ, R12, RZ ;  /* 0x0000000cff11723e */ /* 0x002fc400048070ff */
[----:B0-----:R-:W-:-:S05]  /*173c0*/  @!P5 IADD3 R14, P6, R26, R14, RZ ;  /* 0x0000000e1a0ed210 */ /* 0x001fca0007fde0ff */
[----:B------:R-:W-:-:S05]  /*173d0*/  @!P5 IMAD.X R15, R35, 0x1, R15, P6 ;  /* 0x00000001230fd824 */ /* 0x000fca00030e060f */
[----:B------:R0:W-:Y:S04]  /*173e0*/  @!P5 STG.E.U8 desc[UR26][R14.64+0x29], R13 ;  /* 0x0000290d0e00d986 */ /* 0x0001e8000c10111a */
[----:B------:R-:W-:Y:S01]  /*173f0*/  @!P2 STG.E.U8 desc[UR26][R54.64+0x28], R17 ;  /* 0x000028113600a986 */ /* 0x000fe2000c10111a */
[----:B------:R-:W-:Y:S01]  /*17400*/  ISETP.LT.OR P2, PT, R34, 0x1a, !P4 ;  /* 0x0000001a2200780c */ /* 0x000fe20006741670 */
[----:B0-----:R-:W0:-:S12]  /*17410*/  @!P3 LDC.64 R14, c[0x0][0x5c0] ;  /* 0x00017000ff0ebb82 */ /* 0x001e180000000a00 */
[----:B------:R-:W1:Y:S01]  /*17420*/  @!P2 LDC.64 R12, c[0x0][0x5c0] ;  /* 0x00017000ff0cab82 */ /* 0x000e620000000a00 */
[----:B------:R-:W-:-:S04]  /*17430*/  LOP3.LUT R29, R29, 0xfffbffff, RZ, 0xc0, !PT ;  /* 0xfffbffff1d1d7812 */ /* 0x000fc800078ec0ff */
[----:B------:R-:W-:Y:S02]  /*17440*/  @P3 LOP3.LUT R29, R29, 0x40000, RZ, 0xfc, !PT ;  /* 0x000400001d1d3812 */ /* 0x000fe400078efcff */
[----:B0-----:R-:W-:-:S04]  /*17450*/  @!P3 IADD3 R108, P5, P6, R26, UR9, R14 ;  /* 0x000000091a6cbc10 */ /* 0x001fc8000febe00e */
[----:B------:R-:W-:Y:S02]  /*17460*/  @!P3 IADD3.X R109, R35, UR8, R15, P5, P6 ;  /* 0x00000008236dbc10 */ /* 0x000fe4000afec40f */
[----:B------:R-:W-:Y:S02]  /*17470*/  ISETP.LT.OR P3, PT, R34, 0x21, !P4 ;  /* 0x000000212200780c */ /* 0x000fe40006761670 */
[----:B-1----:R-:W-:-:S04]  /*17480*/  @!P2 IADD3 R106, P5, P6, R26, UR9, R12 ;  /* 0x000000091a6aac10 */ /* 0x002fc8000febe00c */
[----:B------:R-:W-:Y:S02]  /*17490*/  @!P2 IADD3.X R107, R35, UR8, R13, P5, P6 ;  /* 0x00000008236bac10 */ /* 0x000fe4000afec40d */
[----:B------:R-:W-:-:S05]  /*174a0*/  LOP3.LUT P1, RZ, R28, 0x8000, RZ, 0xc0, !PT ;  /* 0x000080001cff7812 */ /* 0x000fca000782c0ff */
[----:B------:R-:W0:Y:S01]  /*174b0*/  @!P3 LDC.64 R12, c[0x0][0x5c0] ;  /* 0x00017000ff0cbb82 */ /* 0x000e220000000a00 */
[----:B------:R-:W-:-:S07]  /*174c0*/  F2FP.SATFINITE.E4M3.F32.PACK_AB_MERGE_C R11, RZ, R11, RZ ;  /* 0x0000000bff0b723e */ /* 0x000fce00048070ff */
[----:B------:R1:W-:Y:S01]  /*174d0*/  @!P1 STG.E.U8 desc[UR26][R38.64+0x29], R11 ;  /* 0x0000290b26009986 */ /* 0x0003e2000c10111a */
[----:B------:R-:W-:Y:S02]  /*174e0*/  ISETP.LT.OR P1, PT, R34, 0x31, !P0 ;  /* 0x000000312200780c */ /* 0x000fe40004721670 */
[----:B0-----:R-:W-:-:S04]  /*174f0*/  @!P3 IADD3 R110, P5, P6, R26, UR9, R12 ;  /* 0x000000091a6ebc10 */ /* 0x001fc8000febe00c */
[----:B------:R-:W-:Y:S02]  /*17500*/  @!P3 IADD3.X R111, R35, UR8, R13, P5, P6 ;  /* 0x00000008236fbc10 */ /* 0x000fe4000afec40d */
[----:B------:R-:W-:-:S05]  /*17510*/  ISETP.LT.OR P6, PT, R34, 0x22, !P4 ;  /* 0x000000222200780c */ /* 0x000fca00067c1670 */
[----:B------:R-:W0:Y:S01]  /*17520*/  @!P1 LDC.64 R12, c[0x0][0x5c0] ;  /* 0x00017000ff0c9b82 */ /* 0x000e220000000a00 */
[----:B------:R-:W-:-:S07]  /*17530*/  F2FP.SATFINITE.E4M3.F32.PACK_AB_MERGE_C R15, RZ, R10, RZ ;  /* 0x0000000aff0f723e */ /* 0x000fce00048070ff */
[----:B-1----:R-:W1:Y:S01]  /*17540*/  @!P6 LDC.64 R10, c[0x0][0x5c0] ;  /* 0x00017000ff0aeb82 */ /* 0x002e620000000a00 */
[----:B0-----:R-:W-:-:S05]  /*17550*/  @!P1 IADD3 R12, P5, R26, R12, RZ ;  /* 0x0000000c1a0c9210 */ /* 0x001fca0007fbe0ff */
[----:B------:R-:W-:-:S05]  /*17560*/  @!P1 IMAD.X R13, R35, 0x1, R13, P5 ;  /* 0x00000001230d9824 */ /* 0x000fca00028e060d */
[----:B------:R0:W-:Y:S01]  /*17570*/  @!P1 STG.E.U8 desc[UR26][R12.64+0x30], R15 ;  /* 0x0000300f0c009986 */ /* 0x0001e2000c10111a */
[----:B-1----:R-:W-:-:S04]  /*17580*/  @!P6 IADD3 R102, P1, P5, R26, UR9, R10 ;  /* 0x000000091a66ec10 */ /* 0x002fc8000fd3e00a */
[----:B------:R-:W-:Y:S02]  /*17590*/  @!P6 IADD3.X R103, R35, UR8, R11, P1, P5 ;  /* 0x000000082367ec10 */ /* 0x000fe40008fea40b */
[----:B------:R-:W-:Y:S02]  /*175a0*/  ISETP.LT.OR P1, PT, R34, 0x32, !P0 ;  /* 0x000000322200780c */ /* 0x000fe40004721670 */
[----:B------:R-:W-:-:S04]  /*175b0*/  LOP3.LUT R28, R28, 0xfffffbff, RZ, 0xc0, !PT ;  /* 0xfffffbff1c1c7812 */ /* 0x000fc800078ec0ff */
[----:B------:R-:W-:-:S07]  /*175c0*/  @P2 LOP3.LUT R28, R28, 0x400, RZ, 0xfc, !PT ;  /* 0x000004001c1c2812 */ /* 0x000fce00078efcff */
[----:B------:R-:W1:Y:S01]  /*175d0*/  @!P1 LDC.64 R10, c[0x0][0x5c0] ;  /* 0x00017000ff0a9b82 */ /* 0x000e620000000a00 */
[C---:B------:R-:W-:Y:S02]  /*175e0*/  LOP3.LUT P2, RZ, R29.reuse, 0x200, RZ, 0xc0, !PT ;  /* 0x000002001dff7812 */ /* 0x040fe4000784c0ff */
[----:B------:R-:W-:-:S04]  /*175f0*/  LOP3.LUT R29, R29, 0xfffffffe, RZ, 0xc0, !PT ;  /* 0xfffffffe1d1d7812 */ /* 0x000fc800078ec0ff */
[----:B------:R-:W-:-:S04]  /*17600*/  @P3 LOP3.LUT R29, R29, 0x1, RZ, 0xfc, !PT ;  /* 0x000000011d1d3812 */ /* 0x000fc800078efcff */
[C---:B------:R-:W-:Y:S02]  /*17610*/  LOP3.LUT P3, RZ, R29.reuse, 0x100, RZ, 0xc0, !PT ;  /* 0x000001001dff7812 */ /* 0x040fe4000786c0ff */
[----:B------:R-:W-:-:S04]  /*17620*/  LOP3.LUT R29, R29, 0xfff7ffff, RZ, 0xc0, !PT ;  /* 0xfff7ffff1d1d7812 */ /* 0x000fc800078ec0ff */
[----:B------:R-:W-:Y:S02]  /*17630*/  @P6 LOP3.LUT R29, R29, 0x80000, RZ, 0xfc, !PT ;  /* 0x000800001d1d6812 */ /* 0x000fe400078efcff */
[----:B------:R-:W-:Y:S02]  /*17640*/  ISETP.LT.OR P6, PT, R34, 0x29, !P4 ;  /* 0x000000292200780c */ /* 0x000fe400067c1670 */
[----:B-1----:R-:W-:Y:S02]  /*17650*/  @!P1 IADD3 R10, P5, R26, R10, RZ ;  /* 0x0000000a1a0a9210 */ /* 0x002fe40007fbe0ff */
[----:B------:R-:W-:Y:S02]  /*17660*/  F2FP.SATFINITE.E4M3.F32.PACK_AB_MERGE_C R9, RZ, R9, RZ ;  /* 0x00000009ff09723e */ /* 0x000fe400048070ff */
[----:B0-----:R-:W-:Y:S01]  /*17670*/  F2FP.SATFINITE.E4M3.F32.PACK_AB_MERGE_C R13, RZ, R8, RZ ;  /* 0x00000008ff0d723e */ /* 0x001fe200048070ff */
        /* <DEDUP_REMOVED lines=12> */
[----:B------:R-:W-:-:S07]  /*17740*/  @!P2 IADD3.X R97, R35, UR8, R9, P1, P5 ;  /* 0x000000082361ac10 */ /* 0x000fce0008fea409 */
[----:B------:R-:W0:Y:S01]  /*17750*/  @!P6 LDC.64 R8, c[0x0][0x5c0] ;  /* 0x00017000ff08eb82 */ /* 0x000e220000000a00 */
[----:B------:R-:W-:-:S04]  /*17760*/  LOP3.LUT R29, R29, 0xfffffdff, RZ, 0xc0, !PT ;  /* 0xfffffdff1d1d7812 */ /* 0x000fc800078ec0ff */
[----:B------:R-:W-:-:S04]  /*17770*/  @P2 LOP3.LUT R29, R29, 0x200, RZ, 0xfc, !PT ;  /* 0x000002001d1d2812 */ /* 0x000fc800078efcff */
[C---:B------:R-:W-:Y:S02]  /*17780*/  LOP3.LUT P2, RZ, R29.reuse, 0x400, RZ, 0xc0, !PT ;  /* 0x000004001dff7812 */ /* 0x040fe4000784c0ff */
[----:B------:R-:W-:Y:S02]  /*17790*/  LOP3.LUT R29, R29, 0xffdfffff, RZ, 0xc0, !PT ;  /* 0xffdfffff1d1d7812 */ /* 0x000fe400078ec0ff */
[----:B0-----:R-:W-:-:S04]  /*177a0*/  @!P6 IADD3 R98, P1, P5, R26, UR9, R8 ;  /* 0x000000091a62ec10 */ /* 0x001fc8000fd3e008 */
[----:B------:R-:W-:Y:S02]  /*177b0*/  @!P6 IADD3.X R99, R35, UR8, R9, P1, P5 ;  /* 0x000000082363ec10 */ /* 0x000fe40008fea409 */
[C---:B------:R-:W-:Y:S02]  /*177c0*/  ISETP.LT.OR P1, PT, R34.reuse, 0x39, !P0 ;  /* 0x000000392200780c */ /* 0x040fe40004721670 */
[----:B------:R-:W-:Y:S02]  /*177d0*/  @P6 LOP3.LUT R29, R29, 0x200000, RZ, 0xfc, !PT ;  /* 0x002000001d1d6812 */ /* 0x000fe400078efcff */
[----:B------:R-:W-:Y:S02]  /*177e0*/  ISETP.LT.OR P6, PT, R34, 0x32, !P4 ;  /* 0x000000322200780c */ /* 0x000fe400067c1670 */
[----:B------:R-:W-:-:S07]  /*177f0*/  F2FP.SATFINITE.E4M3.F32.PACK_AB_MERGE_C R7, RZ, R7, RZ ;  /* 0x00000007ff07723e */ /* 0x000fce00048070ff */
[----:B------:R-:W0:Y:S01]  /*17800*/  @!P1 LDC.64 R8, c[0x0][0x5c0] ;  /* 0x00017000ff089b82 */ /* 0x000e220000000a00 */
[----:B------:R1:W-:Y:S01]  /*17810*/  @!P3 STG.E.U8 desc[UR26][R32.64+0x31], R7 ;  /* 0x000031072000b986 */ /* 0x0003e2000c10111a */
[----:B------:R-:W-:-:S06]  /*17820*/  F2FP.SATFINITE.E4M3.F32.PACK_AB_MERGE_C R11, RZ, R6, RZ ;  /* 0x00000006ff0b723e */ /* 0x000fcc00048070ff */
[----:B-1----:R-:W1:Y:S01]  /*17830*/  @!P6 LDC.64 R6, c[0x0][0x5c0] ;  /* 0x00017000ff06eb82 */ /* 0x002e620000000a00 */
[----:B0-----:R-:W-:-:S05]  /*17840*/  @!P1 IADD3 R8, P5, R26, R8, RZ ;  /* 0x000000081a089210 */ /* 0x001fca0007fbe0ff */
[----:B------:R-:W-:-:S05]  /*17850*/  @!P1 IMAD.X R9, R35, 0x1, R9, P5 ;  /* 0x0000000123099824 */ /* 0x000fca00028e0609 */
[----:B------:R0:W-:Y:S01]  /*17860*/  @!P1 STG.E.U8 desc[UR26][R8.64+0x38], R11 ;  /* 0x0000380b08009986 */ /* 0x0001e2000c10111a */
[----:B-1----:R-:W-:-:S04]  /*17870*/  @!P6 IADD3 R92, P1, P5, R26, UR9, R6 ;  /* 0x000000091a5cec10 */ /* 0x002fc8000fd3e006 */
[----:B------:R-:W-:Y:S02]  /*17880*/  @!P6 IADD3.X R93, R35, UR8, R7, P1, P5 ;  /* 0x00000008235dec10 */ /* 0x000fe40008fea407 */
[----:B------:R-:W-:-:S13]  /*17890*/  ISETP.LT.OR P1, PT, R34, 0x3a, !P0 ;  /* 0x0000003a2200780c */ /* 0x000fda0004721670 */
[----:B------:R-:W1:Y:S01]  /*178a0*/  @!P1 LDC.64 R6, c[0x0][0x5c0] ;  /* 0x00017000ff069b82 */ /* 0x000e620000000a00 */
[C---:B------:R-:W-:Y:S02]  /*178b0*/  LOP3.LUT P3, RZ, R29.reuse, 0x2, RZ, 0xc0, !PT ;  /* 0x000000021dff7812 */ /* 0x040fe4000786c0ff */
[----:B------:R-:W-:-:S04]  /*178c0*/  LOP3.LUT R29, R29, 0xfffffeff, RZ, 0xc0, !PT ;  /* 0xfffffeff1d1d7812 */ /* 0x000fc800078ec0ff */
[----:B------:R-:W-:Y:S02]  /*178d0*/  @P6 LOP3.LUT R29, R29, 0x100, RZ, 0xfc, !PT ;  /* 0x000001001d1d6812 */ /* 0x000fe400078efcff */
[----:B------:R-:W-:Y:S02]  /*178e0*/  ISETP.LT.OR P6, PT, R34, 0x39, !P4 ;  /* 0x000000392200780c */ /* 0x000fe400067c1670 */
[----:B------:R-:W-:Y:S02]  /*178f0*/  F2FP.SATFINITE.E4M3.F32.PACK_AB_MERGE_C R5, RZ, R5, RZ ;  /* 0x00000005ff05723e */ /* 0x000fe400048070ff */
[----:B0-----:R-:W-:Y:S02]  /*17900*/  F2FP.SATFINITE.E4M3.F32.PACK_AB_MERGE_C R9, RZ, R4, RZ ;  /* 0x00000004ff09723e */ /* 0x001fe400048070ff */
[----:B-1----:R-:W-:-:S05]  /*17910*/  @!P1 IADD3 R6, P5, R26, R6, RZ ;  /* 0x000000061a069210 */ /* 0x002fca0007fbe0ff */
[----:B------:R-:W-:-:S05]  /*17920*/  @!P1 IMAD.X R7, R35, 0x1, R7, P5 ;  /* 0x0000000123079824 */ /* 0x000fca00028e0607 */
[----:B------:R0:W-:Y:S04]  /*17930*/  @!P1 STG.E.U8 desc[UR26][R6.64+0x39], R5 ;  /* 0x0000390506009986 */ /* 0x0001e8000c10111a */
[----:B------:R-:W-:Y:S01]  /*17940*/  @!P2 STG.E.U8 desc[UR26][R58.64+0x38], R9 ;  /* 0x000038093a00a986 */ /* 0x000fe2000c10111a */
[----:B------:R-:W-:Y:S01]  /*17950*/  ISETP.LT.OR P2, PT, R34, 0x3a, !P4 ;  /* 0x0000003a2200780c */ /* 0x000fe20006741670 */
[----:B0-----:R-:W0:-:S12]  /*17960*/  @!P6 LDC.64 R6, c[0x0][0x5c0] ;  /* 0x00017000ff06eb82 */ /* 0x001e180000000a00 */
[----:B------:R-:W1:Y:S01]  /*17970*/  @!P2 LDC.64 R4, c[0x0][0x5c0] ;  /* 0x00017000ff04ab82 */ /* 0x000e620000000a00 */
[----:B-----5:R-:W-:-:S04]  /*17980*/  LOP3.LUT R0, R0, 0xffffffef, RZ, 0xc0, !PT ;  /* 0xffffffef00007812 */ /* 0x020fc800078ec0ff */
[----:B------:R-:W-:Y:S02]  /*17990*/  @P6 LOP3.LUT R0, R0, 0x10, RZ, 0xfc, !PT ;  /* 0x0000001000006812 */ /* 0x000fe400078efcff */
[----:B0-----:R-:W-:-:S04]  /*179a0*/  @!P6 IADD3 R90, P1, P5, R26, UR9, R6 ;  /* 0x000000091a5aec10 */ /* 0x001fc8000fd3e006 */
[----:B------:R-:W-:Y:S02]  /*179b0*/  @!P6 IADD3.X R91, R35, UR8, R7, P1, P5 ;  /* 0x00000008235bec10 */ /* 0x000fe40008fea407 */
[----:B------:R-:W-:Y:S02]  /*179c0*/  ISETP.LT.OR P6, PT, R34, 0x41, !P4 ;  /* 0x000000412200780c */ /* 0x000fe400067c1670 */
[----:B-1----:R-:W-:-:S04]  /*179d0*/  @!P2 IADD3 R84, P1, P5, R26, UR9, R4 ;  /* 0x000000091a54ac10 */ /* 0x002fc8000fd3e004 */
[----:B------:R-:W-:-:S07]  /*179e0*/  @!P2 IADD3.X R85, R35, UR8, R5, P1, P5 ;  /* 0x000000082355ac10 */ /* 0x000fce0008fea405 */
[----:B------:R-:W0:Y:S02]  /*179f0*/  @!P6 LDC.64 R4, c[0x0][0x5c0] ;  /* 0x00017000ff04eb82 */ /* 0x000e240000000a00 */
[----:B0-----:R-:W-:-:S04]  /*17a00*/  @!P6 IADD3 R88, P1, P5, R26, UR9, R4 ;  /* 0x000000091a58ec10 */ /* 0x001fc8000fd3e004 */
[----:B------:R-:W-:Y:S02]  /*17a10*/  @!P6 IADD3.X R89, R35, UR8, R5, P1, P5 ;  /* 0x000000082359ec10 */ /* 0x000fe40008fea405 */
[----:B------:R-:W-:-:S13]  /*17a20*/  ISETP.LT.OR P1, PT, R34, 0x41, !P0 ;  /* 0x000000412200780c */ /* 0x000fda0004721670 */
[----:B------:R-:W0:Y:S01]  /*17a30*/  @!P1 LDC.64 R4, c[0x0][0x5c0] ;  /* 0x00017000ff049b82 */ /* 0x000e220000000a00 */
[----:B------:R-:W-:Y:S01]  /*17a40*/  FMUL R3, R3, UR19 ;  /* 0x0000001303037c20 */ /* 0x000fe20008400000 */
[----:B------:R-:W-:-:S04]  /*17a50*/  FMUL R2, R2, UR19 ;  /* 0x0000001302027c20 */ /* 0x000fc80008400000 */
[----:B------:R-:W-:Y:S02]  /*17a60*/  F2FP.SATFINITE.E4M3.F32.PACK_AB_MERGE_C R3, RZ, R3, RZ ;  /* 0x00000003ff03723e */ /* 0x000fe400048070ff */
[----:B------:R-:W-:-:S03]  /*17a70*/  F2FP.SATFINITE.E4M3.F32.PACK_AB_MERGE_C R7, RZ, R2, RZ ;  /* 0x00000002ff07723e */ /* 0x000fc600048070ff */
[----:B------:R-:W-:Y:S01]  /*17a80*/  @!P3 STG.E.U8 desc[UR26][R40.64+0x39], R3 ;  /* 0x000039032800b986 */ /* 0x000fe2000c10111a */
[----:B0-----:R-:W-:-:S05]  /*17a90*/  @!P1 IADD3 R4, P5, R26, R4, RZ ;  /* 0x000000041a049210 */ /* 0x001fca0007fbe0ff */
[----:B------:R-:W-:-:S05]  /*17aa0*/  @!P1 IMAD.X R5, R35, 0x1, R5, P5 ;  /* 0x0000000123059824 */ /* 0x000fca00028e0605 */
[----:B------:R0:W-:Y:S02]  /*17ab0*/  @!P1 STG.E.U8 desc[UR26][R4.64+0x40], R7 ;  /* 0x0000400704009986 */ /* 0x0001e4000c10111a */
[----:B0-----:R-:W-:Y:S02]  /*17ac0*/  FMUL R4, R227, UR19 ;  /* 0x00000013e3047c20 */ /* 0x001fe40008400000 */
[----:B------:R-:W2:Y:S01]  /*17ad0*/  LDL.LU R227, [R1+0xc] ;  /* 0x00000c0001e37983 */ /* 0x000ea20000300800 */
[----:B------:R-:W-:-:S04]  /*17ae0*/  LOP3.LUT R0, R0, 0xfffff7ff, RZ, 0xc0, !PT ;  /* 0xfffff7ff00007812 */ /* 0x000fc800078ec0ff */
[----:B------:R-:W-:Y:S02]  /*17af0*/  @P6 LOP3.LUT R0, R0, 0x800, RZ, 0xfc, !PT ;  /* 0x0000080000006812 */ /* 0x000fe400078efcff */
[----:B------:R-:W-:-:S13]  /*17b00*/  ISETP.LT.OR P6, PT, R34, 0x42, !P4 ;  /* 0x000000422200780c */ /* 0x000fda00067c1670 */
[----:B------:R-:W0:Y:S02]  /*17b10*/  @!P6 LDC.64 R2, c[0x0][0x5c0] ;  /* 0x00017000ff02eb82 */ /* 0x000e240000000a00 */
[----:B0-----:R-:W-:-:S04]  /*17b20*/  @!P6 IADD3 R78, P1, P5, R26, UR9, R2 ;  /* 0x000000091a4eec10 */ /* 0x001fc8000fd3e002 */
[----:B------:R-:W-:Y:S02]  /*17b30*/  @!P6 IADD3.X R79, R35, UR8, R3, P1, P5 ;  /* 0x00000008234fec10 */ /* 0x000fe40008fea403 */
[----:B------:R-:W-:-:S13]  /*17b40*/  ISETP.LT.OR P1, PT, R34, 0x42, !P0 ;  /* 0x000000422200780c */ /* 0x000fda0004721670 */
[----:B------:R-:W0:Y:S01]  /*17b50*/  @!P1 LDC.64 R2, c[0x0][0x5c0] ;  /* 0x00017000ff029b82 */ /* 0x000e220000000a00 */
[----:B------:R-:W-:-:S04]  /*17b60*/  LOP3.LUT R0, R0, 0xffffefff, RZ, 0xc0, !PT ;  /* 0xffffefff00007812 */ /* 0x000fc800078ec0ff */
[----:B------:R-:W-:Y:S02]  /*17b70*/  @P6 LOP3.LUT R0, R0, 0x1000, RZ, 0xfc, !PT ;  /* 0x0000100000006812 */ /* 0x000fe400078efcff */
[----:B------:R-:W-:Y:S02]  /*17b80*/  ISETP.LT.OR P6, PT, R34, 0x49, !P4 ;  /* 0x000000492200780c */ /* 0x000fe400067c1670 */
[----:B------:R-:W-:Y:S02]  /*17b90*/  LOP3.LUT R29, R29, 0xfffffbff, RZ, 0xc0, !PT ;  /* 0xfffffbff1d1d7812 */ /* 0x000fe400078ec0ff */
[----:B------:R-:W-:Y:S02]  /*17ba0*/  F2FP.SATFINITE.E4M3.F32.PACK_AB_MERGE_C R4, RZ, R4, RZ ;  /* 0x00000004ff04723e */ /* 0x000fe400048070ff */
[----:B------:R-:W-:Y:S02]  /*17bb0*/  @P2 LOP3.LUT R29, R29, 0x400, RZ, 0xfc, !PT ;  /* 0x000004001d1d2812 */ /* 0x000fe400078efcff */
[----:B0-----:R-:W-:-:S05]  /*17bc0*/  @!P1 IADD3 R2, P5, R26, R2, RZ ;  /* 0x000000021a029210 */ /* 0x001fca0007fbe0ff */
[----:B------:R-:W-:Y:S01]  /*17bd0*/  @!P1 IMAD.X R3, R35, 0x1, R3, P5 ;  /* 0x0000000123039824 */ /* 0x000fe200028e0603 */
[----:B------:R-:W-:-:S04]  /*17be0*/  LOP3.LUT P2, RZ, R29, 0x1000, RZ, 0xc0, !PT ;  /* 0x000010001dff7812 */ /* 0x000fc8000784c0ff */
[----:B------:R0:W-:Y:S01]  /*17bf0*/  @!P1 STG.E.U8 desc[UR26][R2.64+0x41], R4 ;  /* 0x0000410402009986 */ /* 0x0001e2000c10111a */
[----:B----4-:R-:W-:Y:S01]  /*17c00*/  FMUL R5, R226, UR19 ;  /* 0x00000013e2057c20 */ /* 0x010fe20008400000 */
[----:B------:R-:W-:Y:S02]  /*17c10*/  LOP3.LUT R0, R0, 0xfffdffff, RZ, 0xc0, !PT ;  /* 0xfffdffff00007812 */ /* 0x000fe400078ec0ff */
[----:B------:R-:W4:Y:S01]  /*17c20*/  LDL.LU R226, [R1+0x10] ;  /* 0x0000100001e27983 */ /* 0x000f220000300800 */
[----:B0-----:R-:W0:Y:S01]  /*17c30*/  @!P6 LDC.64 R2, c[0x0][0x5c0] ;  /* 0x00017000ff02eb82 */ /* 0x001e220000000a00 */
[----:B------:R-:W-:-:S05]  /*17c40*/  F2FP.SATFINITE.E4M3.F32.PACK_AB_MERGE_C R5, RZ, R5, RZ ;  /* 0x00000005ff05723e */ /* 0x000fca00048070ff */
[----:B------:R-:W-:Y:S01]  /*17c50*/  @!P2 STG.E.U8 desc[UR26][R64.64+0x40], R5 ;  /* 0x000040054000a986 */ /* 0x000fe2000c10111a */
[----:B------:R-:W-:Y:S02]  /*17c60*/  ISETP.LT.OR P2, PT, R34, 0x4a, !P4 ;  /* 0x0000004a2200780c */ /* 0x000fe40006741670 */
[----:B0-----:R-:W-:-:S04]  /*17c70*/  @!P6 IADD3 R76, P1, P5, R26, UR9, R2 ;  /* 0x000000091a4cec10 */ /* 0x001fc8000fd3e002 */
[----:B------:R-:W-:-:S07]  /*17c80*/  @!P6 IADD3.X R77, R35, UR8, R3, P1, P5 ;  /* 0x00000008234dec10 */ /* 0x000fce0008fea403 */
[----:B------:R-:W0:Y:S01]  /*17c90*/  @!P2 LDC.64 R2, c[0x0][0x5c0] ;  /* 0x00017000ff02ab82 */ /* 0x000e220000000a00 */
[----:B------:R-:W-:Y:S02]  /*17ca0*/  @P6 LOP3.LUT R0, R0, 0x20000, RZ, 0xfc, !PT ;  /* 0x0002000000006812 */ /* 0x000fe400078efcff */
[----:B------:R-:W-:Y:S02]  /*17cb0*/  ISETP.LT.OR P6, PT, R34, 0x51, !P4 ;  /* 0x000000512200780c */ /* 0x000fe400067c1670 */
[----:B0-----:R-:W-:-:S04]  /*17cc0*/  @!P2 IADD3 R70, P1, P5, R26, UR9, R2 ;  /* 0x000000091a46ac10 */ /* 0x001fc8000fd3e002 */
[----:B------:R-:W-:-:S07]  /*17cd0*/  @!P2 IADD3.X R71, R35, UR8, R3, P1, P5 ;  /* 0x000000082347ac10 */ /* 0x000fce0008fea403 */
[----:B------:R-:W0:Y:S02]  /*17ce0*/  @!P6 LDC.64 R2, c[0x0][0x5c0] ;  /* 0x00017000ff02eb82 */ /* 0x000e240000000a00 */
[----:B0-----:R-:W-:Y:S01]  /*17cf0*/  @!P6 IADD3 R74, P1, P5, R26, UR9, R2 ;  /* 0x000000091a4aec10 */ /* 0x001fe2000fd3e002 */
[----:B---3--:R-:W-:Y:S02]  /*17d00*/  FMUL R2, R225, UR19 ;  /* 0x00000013e1027c20 */ /* 0x008fe40008400000 */
[----:B------:R-:W3:Y:S01]  /*17d10*/  LDL.LU R225, [R1+0x14] ;  /* 0x0000140001e17983 */ /* 0x000ee20000300800 */
[----:B------:R-:W-:Y:S02]  /*17d20*/  LOP3.LUT P3, RZ, R29, 0x800, RZ, 0xc0, !PT ;  /* 0x000008001dff7812 */ /* 0x000fe4000786c0ff */
[----:B------:R-:W-:Y:S02]  /*17d30*/  @!P6 IADD3.X R75, R35, UR8, R3, P1, P5 ;  /* 0x00000008234bec10 */ /* 0x000fe40008fea403 */
[----:B------:R-:W-:-:S02]  /*17d40*/  ISETP.LT.OR P1, PT, R34, 0x49, !P0 ;  /* 0x000000492200780c */ /* 0x000fc40004721670 */
[----:B------:R-:W-:-:S07]  /*17d50*/  F2FP.SATFINITE.E4M3.F32.PACK_AB_MERGE_C R2, RZ, R2, RZ ;  /* 0x00000002ff02723e */ /* 0x000fce00048070ff */
[----:B------:R0:W-:Y:S01]  /*17d60*/  @!P3 STG.E.U8 desc[UR26][R42.64+0x41], R2 ;  /* 0x000041022a00b986 */ /* 0x0001e2000c10111a */
[----:B--2---:R-:W-:-:S03]  /*17d70*/  FMUL R4, R227, UR19 ;  /* 0x00000013e3047c20 */ /* 0x004fc60008400000 */
[----:B0-----:R-:W0:Y:S01]  /*17d80*/  @!P1 LDC.64 R2, c[0x0][0x5c0] ;  /* 0x00017000ff029b82 */ /* 0x001e220000000a00 */
[----:B------:R-:W2:Y:S01]  /*17d90*/  LDL.LU R227, [R1+0x18] ;  /* 0x0000180001e37983 */ /* 0x000ea20000300800 */
[----:B------:R-:W-:-:S04]  /*17da0*/  LOP3.LUT R0, R0, 0xfff7ffff, RZ, 0xc0, !PT ;  /* 0xfff7ffff00007812 */ /* 0x000fc800078ec0ff */
[----:B------:R-:W-:-:S04]  /*17db0*/  @P2 LOP3.LUT R0, R0, 0x80000, RZ, 0xfc, !PT ;  /* 0x0008000000002812 */ /* 0x000fc800078efcff */
        /* <DEDUP_REMOVED lines=12> */
[----:B----4-:R-:W-:Y:S02]  /*17e80*/  FMUL R4, R226, UR19 ;  /* 0x00000013e2047c20 */ /* 0x010fe40008400000 */
[----:B------:R-:W4:Y:S01]  /*17e90*/  LDL.LU R226, [R1+0x1c] ;  /* 0x00001c0001e27983 */ /* 0x000f220000300800 */
[----:B------:R-:W-:-:S04]  /*17ea0*/  LOP3.LUT R0, R0, 0xfdffffff, RZ, 0xc0, !PT ;  /* 0xfdffffff00007812 */ /* 0x000fc800078ec0ff */
[----:B------:R-:W-:Y:S02]  /*17eb0*/  @P6 LOP3.LUT R0, R0, 0x2000000, RZ, 0xfc, !PT ;  /* 0x0200000000006812 */ /* 0x000fe400078efcff */
[----:B------:R-:W-:Y:S02]  /*17ec0*/  ISETP.LT.OR P6, PT, R34, 0x59, !P4 ;  /* 0x000000592200780c */ /* 0x000fe400067c1670 */
[----:B0-----:R-:W-:Y:S02]  /*17ed0*/  @!P1 IADD3 R2, P5, R26, R2, RZ ;  /* 0x000000021a029210 */ /* 0x001fe40007fbe0ff */
[----:B------:R-:W-:-:S03]  /*17ee0*/  F2FP.SATFINITE.E4M3.F32.PACK_AB_MERGE_C R4, RZ, R4, RZ ;  /* 0x00000004ff04723e */ /* 0x000fc600048070ff */
[----:B------:R-:W-:Y:S01]  /*17ef0*/  @!P1 IMAD.X R3, R35, 0x1, R3, P5 ;  /* 0x0000000123039824 */ /* 0x000fe200028e0603 */
[----:B------:R-:W-:-:S04]  /*17f00*/  LOP3.LUT P2, RZ, R29, 0x2000, RZ, 0xc0, !PT ;  /* 0x000020001dff7812 */ /* 0x000fc8000784c0ff */
[----:B------:R0:W-:Y:S02]  /*17f10*/  @!P1 STG.E.U8 desc[UR26][R2.64+0x49], R4 ;  /* 0x0000490402009986 */ /* 0x0001e4000c10111a */
[----:B0-----:R-:W0:Y:S02]  /*17f20*/  @!P6 LDC.64 R2, c[0x0][0x5c0] ;  /* 0x00017000ff02eb82 */ /* 0x001e240000000a00 */
[----:B0-----:R-:W-:-:S04]  /*17f30*/  @!P6 IADD3 R66, P1, P5, R26, UR9, R2 ;  /* 0x000000091a42ec10 */ /* 0x001fc8000fd3e002 */
[----:B------:R-:W-:Y:S01]  /*17f40*/  @!P6 IADD3.X R67, R35, UR8, R3, P1, P5 ;  /* 0x000000082343ec10 */ /* 0x000fe20008fea403 */
[----:B---3--:R-:W-:Y:S01]  /*17f50*/  FMUL R5, R225, UR19 ;  /* 0x00000013e1057c20 */ /* 0x008fe20008400000 */
[----:B------:R-:W-:Y:S01]  /*17f60*/  LOP3.LUT R0, R0, 0xff7fffff, RZ, 0xc0, !PT ;  /* 0xff7fffff00007812 */ /* 0x000fe200078ec0ff */
[----:B------:R-:W3:Y:S03]  /*17f70*/  LDL.LU R225, [R1+0x20] ;  /* 0x0000200001e17983 */ /* 0x000ee60000300800 */
[----:B------:R-:W-:-:S05]  /*17f80*/  F2FP.SATFINITE.E4M3.F32.PACK_AB_MERGE_C R5, RZ, R5, RZ ;  /* 0x00000005ff05723e */ /* 0x000fca00048070ff */
[----:B------:R0:W-:Y:S01]  /*17f90*/  @!P2 STG.E.U8 desc[UR26][R60.64+0x48], R5 ;  /* 0x000048053c00a986 */ /* 0x0001e2000c10111a */
[----:B------:R-:W-:-:S13]  /*17fa0*/  ISETP.LT.OR P2, PT, R34, 0x5a, !P4 ;  /* 0x0000005a2200780c */ /* 0x000fda0006741670 */
[----:B------:R-:W1:Y:S01]  /*17fb0*/  @!P2 LDC.64 R2, c[0x0][0x5c0] ;  /* 0x00017000ff02ab82 */ /* 0x000e620000000a00 */
[----:B------:R-:W-:Y:S02]  /*17fc0*/  @P6 LOP3.LUT R0, R0, 0x800000, RZ, 0xfc, !PT ;  /* 0x0080000000006812 */ /* 0x000fe400078efcff */
[----:B-1----:R-:W-:-:S04]  /*17fd0*/  @!P2 IADD3 R62, P1, P4, R26, UR9, R2 ;  /* 0x000000091a3eac10 */ /* 0x002fc8000fc3e002 */
[----:B------:R-:W-:Y:S02]  /*17fe0*/  @!P2 IADD3.X R63, R35, UR8, R3, P1, P4 ;  /* 0x00000008233fac10 */ /* 0x000fe40008fe8403 */
[----:B------:R-:W-:-:S04]  /*17ff0*/  ISETP.GE.AND P4, PT, R36, 0x101, PT ;  /* 0x000001012400780c */ /* 0x000fc80003f86270 */
[----:B------:R-:W-:-:S13]  /*18000*/  ISETP.LT.OR P6, PT, R34, 0x1, !P4 ;  /* 0x000000012200780c */ /* 0x000fda00067c1670 */
[----:B------:R-:W1:Y:S02]  /*18010*/  @!P6 LDC.64 R2, c[0x0][0x5c0] ;  /* 0x00017000ff02eb82 */ /* 0x000e640000000a00 */
[----:B-1----:R-:W-:Y:S01]  /*18020*/  @!P6 IADD3 R64, P1, P5, R26, UR13, R2 ;  /* 0x0000000d1a40ec10 */ /* 0x002fe2000fd3e002 */
[----:B--2---:R-:W-:Y:S02]  /*18030*/  FMUL R2, R227, UR19 ;  /* 0x00000013e3027c20 */ /* 0x004fe40008400000 */
[----:B------:R-:W2:Y:S01]  /*18040*/  LDL.LU R227, [R1+0x24] ;  /* 0x0000240001e37983 */ /* 0x000ea20000300800 */
[----:B------:R-:W-:Y:S02]  /*18050*/  LOP3.LUT P3, RZ, R29, 0x4000, RZ, 0xc0, !PT ;  /* 0x000040001dff7812 */ /* 0x000fe4000786c0ff */
[----:B------:R-:W-:Y:S02]  /*18060*/  @!P6 IADD3.X R65, R35, UR12, R3, P1, P5 ;  /* 0x0000000c2341ec10 */ /* 0x000fe40008fea403 */
[----:B------:R-:W-:-:S02]  /*18070*/  ISETP.LT.OR P1, PT, R34, 0x51, !P0 ;  /* 0x000000512200780c */ /* 0x000fc40004721670 */
[----:B------:R-:W-:Y:S01]  /*18080*/  F2FP.SATFINITE.E4M3.F32.PACK_AB_MERGE_C R2, RZ, R2, RZ ;  /* 0x00000002ff02723e */ /* 0x000fe200048070ff */
[----:B----4-:R-:W-:Y:S02]  /*18090*/  FMUL R4, R226, UR19 ;  /* 0x00000013e2047c20 */ /* 0x010fe40008400000 */
[----:B------:R-:W4:Y:S04]  /*180a0*/  LDL.LU R226, [R1+0x28] ;  /* 0x0000280001e27983 */ /* 0x000f280000300800 */
[----:B------:R1:W-:Y:S01]  /*180b0*/  @!P3 STG.E.U8 desc[UR26][R44.64+0x49], R2 ;  /* 0x000049022c00b986 */ /* 0x0003e2000c10111a */
[----:B0-----:R-:W-:Y:S02]  /*180c0*/  F2FP.SATFINITE.E4M3.F32.PACK_AB_MERGE_C R5, RZ, R4, RZ ;  /* 0x00000004ff05723e */ /* 0x001fe400048070ff */
[----:B------:R-:W-:Y:S01]  /*180d0*/  LOP3.LUT R0, R0, 0xffbfffff, RZ, 0xc0, !PT ;  /* 0xffbfffff00007812 */ /* 0x000fe200078ec0ff */
[----:B-1----:R-:W0:Y:S03]  /*180e0*/  @!P1 LDC.64 R2, c[0x0][0x5c0] ;  /* 0x00017000ff029b82 */ /* 0x002e260000000a00 */
        /* <DEDUP_REMOVED lines=8> */
[----:B---3--:R-:W-:Y:S02]  /*18170*/  FMUL R4, R225, UR19 ;  /* 0x00000013e1047c20 */ /* 0x008fe40008400000 */
[----:B------:R-:W3:Y:S01]  /*18180*/  LDL.LU R225, [R1+0x2c] ;  /* 0x00002c0001e17983 */ /* 0x000ee20000300800 */
[----:B0-----:R-:W-:-:S04]  /*18190*/  @!P6 IADD3 R58, P1, P5, R26, UR13, R2 ;  /* 0x0000000d1a3aec10 */ /* 0x001fc8000fd3e002 */
[----:B------:R-:W-:Y:S02]  /*181a0*/  @!P6 IADD3.X R59, R35, UR12, R3, P1, P5 ;  /* 0x0000000c233bec10 */ /* 0x000fe40008fea403 */
[----:B------:R-:W-:-:S13]  /*181b0*/  ISETP.LT.OR P1, PT, R34, 0x52, !P0 ;  /* 0x000000522200780c */ /* 0x000fda0004721670 */
[----:B------:R-:W0:Y:S01]  /*181c0*/  @!P1 LDC.64 R2, c[0x0][0x5c0] ;  /* 0x00017000ff029b82 */ /* 0x000e220000000a00 */
[----:B------:R-:W-:-:S04]  /*181d0*/  LOP3.LUT R0, R0, 0xffefffff, RZ, 0xc0, !PT ;  /* 0xffefffff00007812 */ /* 0x000fc800078ec0ff */
[----:B------:R-:W-:Y:S02]  /*181e0*/  @P6 LOP3.LUT R0, R0, 0x100000, RZ, 0xfc, !PT ;  /* 0x0010000000006812 */ /* 0x000fe400078efcff */
[----:B------:R-:W-:Y:S02]  /*181f0*/  ISETP.LT.OR P6, PT, R34, 0x9, !P4 ;  /* 0x000000092200780c */ /* 0x000fe400067c1670 */
[----:B------:R-:W-:Y:S02]  /*18200*/  F2FP.SATFINITE.E4M3.F32.PACK_AB_MERGE_C R4, RZ, R4, RZ ;  /* 0x00000004ff04723e */ /* 0x000fe400048070ff */
[----:B------:R-:W-:Y:S02]  /*18210*/  LOP3.LUT P2, RZ, R29, 0x8000, RZ, 0xc0, !PT ;  /* 0x000080001dff7812 */ /* 0x000fe4000784c0ff */
[----:B0-----:R-:W-:Y:S01]  /*18220*/  @!P1 IADD3 R2, P5, R26, R2, RZ ;  /* 0x000000021a029210 */ /* 0x001fe20007fbe0ff */
[----:B--2---:R-:W-:Y:S02]  /*18230*/  FMUL R5, R227, UR19 ;  /* 0x00000013e3057c20 */ /* 0x004fe40008400000 */
[----:B------:R-:W2:Y:S02]  /*18240*/  LDL.LU R227, [R1+0x30] ;  /* 0x0000300001e37983 */ /* 0x000ea40000300800 */
[----:B------:R-:W-:-:S05]  /*18250*/  @!P1 IMAD.X R3, R35, 0x1, R3, P5 ;  /* 0x0000000123039824 */ /* 0x000fca00028e0603 */
[----:B------:R0:W-:Y:S01]  /*18260*/  @!P1 STG.E.U8 desc[UR26][R2.64+0x51], R4 ;  /* 0x0000510402009986 */ /* 0x0001e2000c10111a */
[----:B------:R-:W-:Y:S01]  /*18270*/  F2FP.SATFINITE.E4M3.F32.PACK_AB_MERGE_C R5, RZ, R5, RZ ;  /* 0x00000005ff05723e */ /* 0x000fe200048070ff */
[----:B0-----:R-:W0:Y:S04]  /*18280*/  @!P6 LDC.64 R2, c[0x0][0x5c0] ;  /* 0x00017000ff02eb82 */ /* 0x001e280000000a00 */
[----:B------:R1:W-:Y:S01]  /*18290*/  @!P2 STG.E.U8 desc[UR26][R72.64+0x50], R5 ;  /* 0x000050054800a986 */ /* 0x0003e2000c10111a */
[----:B------:R-:W-:Y:S02]  /*182a0*/  ISETP.LT.OR P2, PT, R34, 0xa, !P4 ;  /* 0x0000000a2200780c */ /* 0x000fe40006741670 */
[----:B0-----:R-:W-:-:S04]  /*182b0*/  @!P6 IADD3 R56, P1, P5, R26, UR13, R2 ;  /* 0x0000000d1a38ec10 */ /* 0x001fc8000fd3e002 */
[----:B------:R-:W-:-:S07]  /*182c0*/  @!P6 IADD3.X R57, R35, UR12, R3, P1, P5 ;  /* 0x0000000c2339ec10 */ /* 0x000fce0008fea403 */
[----:B------:R-:W0:Y:S01]  /*182d0*/  @!P2 LDC.64 R2, c[0x0][0x5c0] ;  /* 0x00017000ff02ab82 */ /* 0x000e220000000a00 */
[----:B------:R-:W-:-:S04]  /*182e0*/  LOP3.LUT R0, R0, 0xfffbffff, RZ, 0xc0, !PT ;  /* 0xfffbffff00007812 */ /* 0x000fc800078ec0ff */
[----:B------:R-:W-:-:S04]  /*182f0*/  @P6 LOP3.LUT R0, R0, 0x40000, RZ, 0xfc, !PT ;  /* 0x0004000000006812 */ /* 0x000fc800078efcff */
[----:B------:R-:W-:-:S04]  /*18300*/  LOP3.LUT R0, R0, 0xfffeffff, RZ, 0xc0, !PT ;  /* 0xfffeffff00007812 */ /* 0x000fc800078ec0ff */
[----:B------:R-:W-:Y:S02]  /*18310*/  @P2 LOP3.LUT R0, R0, 0x10000, RZ, 0xfc, !PT ;  /* 0x0001000000002812 */ /* 0x000fe400078efcff */
[----:B0-----:R-:W-:-:S04]  /*18320*/  @!P2 IADD3 R54, P1, P5, R26, UR13, R2 ;  /* 0x0000000d1a36ac10 */ /* 0x001fc8000fd3e002 */
[----:B------:R-:W-:Y:S02]  /*18330*/  @!P2 IADD3.X R55, R35, UR12, R3, P1, P5 ;  /* 0x0000000c2337ac10 */ /* 0x000fe40008fea403 */
[----:B------:R-:W-:-:S13]  /*18340*/  ISETP.LT.OR P2, PT, R34, 0x11, !P4 ;  /* 0x000000112200780c */ /* 0x000fda0006741670 */
[----:B------:R-:W0:Y:S02]  /*18350*/  @!P2 LDC.64 R2, c[0x0][0x5c0] ;  /* 0x00017000ff02ab82 */ /* 0x000e240000000a00 */
[----:B0-----:R-:W-:Y:S01]  /*18360*/  @!P2 IADD3 R60, P1, P5, R26, UR13, R2 ;  /* 0x0000000d1a3cac10 */ /* 0x001fe2000fd3e002 */
[----:B----4-:R-:W-:Y:S02]  /*18370*/  FMUL R2, R226, UR19 ;  /* 0x00000013e2027c20 */ /* 0x010fe40008400000 */
[----:B------:R-:W4:Y:S01]  /*18380*/  LDL.LU R226, [R1+0x34] ;  /* 0x0000340001e27983 */ /* 0x000f220000300800 */
[----:B---3--:R-:W-:-:S03]  /*18390*/  FMUL R4, R225, UR19 ;  /* 0x00000013e1047c20 */ /* 0x008fc60008400000 */
[----:B------:R-:W3:Y:S02]  /*183a0*/  LDL.LU R225, [R1+0x38] ;  /* 0x0000380001e17983 */ /* 0x000ee40000300800 */
[----:B-1----:R-:W-:Y:S02]  /*183b0*/  F2FP.SATFINITE.E4M3.F32.PACK_AB_MERGE_C R5, RZ, R4, RZ ;  /* 0x00000004ff05723e */ /* 0x002fe400048070ff */
[----:B------:R-:W-:Y:S02]  /*183c0*/  LOP3.LUT P3, RZ, R29, 0x10, RZ, 0xc0, !PT ;  /* 0x000000101dff7812 */ /* 0x000fe4000786c0ff */
[----:B------:R-:W-:Y:S02]  /*183d0*/  @!P2 IADD3.X R61, R35, UR12, R3, P1, P5 ;  /* 0x0000000c233dac10 */ /* 0x000fe40008fea403 */
[----:B------:R-:W-:Y:S02]  /*183e0*/  ISETP.LT.OR P1, PT, R34, 0x59, !P0 ;  /* 0x000000592200780c */ /* 0x000fe40004721670 */
[----:B------:R-:W-:-:S07]  /*183f0*/  F2FP.SATFINITE.E4M3.F32.PACK_AB_MERGE_C R2, RZ, R2, RZ ;  /* 0x00000002ff02723e */ /* 0x000fce00048070ff */
[----:B------:R0:W-:Y:S04]  /*18400*/  @!P3 STG.E.U8 desc[UR26][R30.64+0x51], R2 ;  /* 0x000051021e00b986 */ /* 0x0001e8000c10111a */
[----:B0-----:R-:W0:Y:S01]  /*18410*/  @!P1 LDC.64 R2, c[0x0][0x5c0] ;  /* 0x00017000ff029b82 */ /* 0x001e220000000a00 */
[----:B--2---:R-:W-:Y:S02]  /*18420*/  FMUL R4, R227, UR19 ;  /* 0x00000013e3047c20 */ /* 0x004fe40008400000 */
[----:B------:R-:W2:Y:S01]  /*18430*/  LDL.LU R227, [R1+0x3c] ;  /* 0x00003c0001e37983 */ /* 0x000ea20000300800 */
[----:B------:R-:W-:-:S04]  /*18440*/  LOP3.LUT R0, R0, 0xffff7fff, RZ, 0xc0, !PT ;  /* 0xffff7fff00007812 */ /* 0x000fc800078ec0ff */
[----:B------:R-:W-:Y:S02]  /*18450*/  @P2 LOP3.LUT R0, R0, 0x8000, RZ, 0xfc, !PT ;  /* 0x0000800000002812 */ /* 0x000fe400078efcff */
[----:B------:R-:W-:Y:S02]  /*18460*/  ISETP.LT.OR P2, PT, R34, 0x12, !P4 ;  /* 0x000000122200780c */ /* 0x000fe40006741670 */
[----:B0-----:R-:W-:-:S05]  /*18470*/  @!P1 IADD3 R2, P5, R26, R2, RZ ;  /* 0x000000021a029210 */ /* 0x001fca0007fbe0ff */
[----:B------:R-:W-:-:S05]  /*18480*/  @!P1 IMAD.X R3, R35, 0x1, R3, P5 ;  /* 0x0000000123039824 */ /* 0x000fca00028e0603 */
[----:B------:R0:W-:Y:S02]  /*18490*/  @!P1 STG.E.U8 desc[UR26][R2.64+0x58], R5 ;  /* 0x0000580502009986 */ /* 0x0001e4000c10111a */
[----:B0-----:R-:W0:Y:S01]  /*184a0*/  @!P2 LDC.64 R2, c[0x0][0x5c0] ;  /* 0x00017000ff02ab82 */ /* 0x001e220000000a00 */
[----:B------:R-:W-:Y:S02]  /*184b0*/  ISETP.LT.OR P0, PT, R34, 0x5a, !P0 ;  /* 0x0000005a2200780c */ /* 0x000fe40004701670 */
[----:B0-----:R-:W-:-:S04]  /*184c0*/  @!P2 IADD3 R52, P1, P5, R26, UR13, R2 ;  /* 0x0000000d1a34ac10 */ /* 0x001fc8000fd3e002 */
[----:B------:R-:W-:-:S07]  /*184d0*/  @!P2 IADD3.X R53, R35, UR12, R3, P1, P5 ;  /* 0x0000000c2335ac10 */ /* 0x000fce0008fea403 */
[----:B------:R-:W0:Y:S01]  /*184e0*/  @!P0 LDC.64 R2, c[0x0][0x5c0] ;  /* 0x00017000ff028b82 */ /* 0x000e220000000a00 */
[----:B------:R-:W-:Y:S02]  /*184f0*/  ISETP.LT.OR P3, PT, R34, 0x19, !P4 ;  /* 0x000000192200780c */ /* 0x000fe40006761670 */
[----:B------:R-:W-:Y:S02]  /*18500*/  F2FP.SATFINITE.E4M3.F32.PACK_AB_MERGE_C R4, RZ, R4, RZ ;  /* 0x00000004ff04723e */ /* 0x000fe400048070ff */
[----:B------:R-:W-:Y:S02]  /*18510*/  LOP3.LUT P5, RZ, R29, 0x10000, RZ, 0xc0, !PT ;  /* 0x000100001dff7812 */ /* 0x000fe400078ac0ff */
[----:B0-----:R-:W-:-:S05]  /*18520*/  @!P0 IADD3 R2, P1, R26, R2, RZ ;  /* 0x000000021a028210 */ /* 0x001fca0007f3e0ff */
[----:B------:R-:W-:-:S05]  /*18530*/  @!P0 IMAD.X R3, R35, 0x1, R3, P1 ;  /* 0x0000000123038824 */ /* 0x000fca00008e0603 */
[----:B------:R0:W-:Y:S02]  /*18540*/  @!P0 STG.E.U8 desc[UR26][R2.64+0x59], R4 ;  /* 0x0000590402008986 */ /* 0x0001e4000c10111a */
[----:B0-----:R-:W0:Y:S01]  /*18550*/  @!P3 LDC.64 R2, c[0x0][0x5c0] ;  /* 0x00017000ff02bb82 */ /* 0x001e220000000a00 */
[----:B----4-:R-:W-:Y:S01]  /*18560*/  FMUL R5, R226, UR19 ;  /* 0x00000013e2057c20 */ /* 0x010fe20008400000 */
[----:B------:R-:W-:Y:S01]  /*18570*/  LOP3.LUT R0, R0, 0xffffbfff, RZ, 0xc0, !PT ;  /* 0xffffbfff00007812 */ /* 0x000fe200078ec0ff */
[----:B------:R-:W4:Y:S03]  /*18580*/  LDL.LU R226, [R1+0x40] ;  /* 0x0000400001e27983 */ /* 0x000f260000300800 */
[----:B------:R-:W-:-:S05]  /*18590*/  F2FP.SATFINITE.E4M3.F32.PACK_AB_MERGE_C R5, RZ, R5, RZ ;  /* 0x00000005ff05723e */ /* 0x000fca00048070ff */
[----:B------:R-:W-:Y:S01]  /*185a0*/  @!P5 STG.E.U8 desc[UR26][R22.64+0x58], R5 ;  /* 0x000058051600d986 */ /* 0x000fe2000c10111a */
[----:B------:R-:W-:Y:S02]  /*185b0*/  ISETP.LT.OR P5, PT, R34, 0x1a, !P4 ;  /* 0x0000001a2200780c */ /* 0x000fe400067a1670 */
[----:B0-----:R-:W-:-:S04]  /*185c0*/  @!P3 IADD3 R50, P0, P1, R26, UR13, R2 ;  /* 0x0000000d1a32bc10 */ /* 0x001fc8000f91e002 */
[----:B------:R-:W-:-:S07]  /*185d0*/  @!P3 IADD3.X R51, R35, UR12, R3, P0, P1 ;  /* 0x0000000c2333bc10 */ /* 0x000fce00087e2403 */
[----:B------:R-:W0:Y:S01]  /*185e0*/  @!P5 LDC.64 R2, c[0x0][0x5c0] ;  /* 0x00017000ff02db82 */ /* 0x000e220000000a00 */
[----:B------:R-:W-:-:S04]  /*185f0*/  @P2 LOP3.LUT R0, R0, 0x4000, RZ, 0xfc, !PT ;  /* 0x0000400000002812 */ /* 0x000fc800078efcff */
[----:B------:R-:W-:-:S04]  /*18600*/  LOP3.LUT R0, R0, 0xffffdfff, RZ, 0xc0, !PT ;  /* 0xffffdfff00007812 */ /* 0x000fc800078ec0ff */
[----:B------:R-:W-:-:S04]  /*18610*/  @P3 LOP3.LUT R0, R0, 0x2000, RZ, 0xfc, !PT ;  /* 0x0000200000003812 */ /* 0x000fc800078efcff */
[----:B------:R-:W-:-:S04]  /*18620*/  LOP3.LUT R0, R0, 0xfffffbff, RZ, 0xc0, !PT ;  /* 0xfffffbff00007812 */ /* 0x000fc800078ec0ff */
[----:B------:R-:W-:Y:S02]  /*18630*/  @P5 LOP3.LUT R0, R0, 0x400, RZ, 0xfc, !PT ;  /* 0x0000040000005812 */ /* 0x000fe400078efcff */
[----:B0-----:R-:W-:-:S04]  /*18640*/  @!P5 IADD3 R48, P0, P1, R26, UR13, R2 ;  /* 0x0000000d1a30dc10 */ /* 0x001fc8000f91e002 */
[----:B------:R-:W-:Y:S02]  /*18650*/  @!P5 IADD3.X R49, R35, UR12, R3, P0, P1 ;  /* 0x0000000c2331dc10 */ /* 0x000fe400087e2403 */
[----:B------:R-:W-:-:S13]  /*18660*/  ISETP.LT.OR P5, PT, R34, 0x21, !P4 ;  /* 0x000000212200780c */ /* 0x000fda00067a1670 */
[----:B------:R-:W0:Y:S01]  /*18670*/  @!P5 LDC.64 R2, c[0x0][0x5c0] ;  /* 0x00017000ff02db82 */ /* 0x000e220000000a00 */
[----:B------:R-:W-:Y:S02]  /*18680*/  LOP3.LUT R0, R0, 0xfffffdff, RZ, 0xc0, !PT ;  /* 0xfffffdff00007812 */ /* 0x000fe400078ec0ff */
[----:B------:R-:W-:Y:S02]  /*18690*/  LOP3.LUT P6, RZ, R29, 0x20, RZ, 0xc0, !PT ;  /* 0x000000201dff7812 */ /* 0x000fe400078cc0ff */
[----:B------:R-:W-:Y:S02]  /*186a0*/  @P5 LOP3.LUT R0, R0, 0x200, RZ, 0xfc, !PT ;  /* 0x0000020000005812 */ /* 0x000fe400078efcff */
[----:B0-----:R-:W-:Y:S01]  /*186b0*/  @!P5 IADD3 R46, P0, P1, R26, UR13, R2 ;  /* 0x0000000d1a2edc10 */ /* 0x001fe2000f91e002 */
[----:B---3--:R-:W-:-:S03]  /*186c0*/  FMUL R2, R225, UR19 ;  /* 0x00000013e1027c20 */ /* 0x008fc60008400000 */
[----:B------:R-:W-:Y:S02]  /*186d0*/  @!P5 IADD3.X R47, R35, UR12, R3, P0, P1 ;  /* 0x0000000c232fdc10 */ /* 0x000fe400087e2403 */
[----:B------:R-:W-:Y:S02]  /*186e0*/  ISETP.LT.OR P5, PT, R34, 0x22, !P4 ;  /* 0x000000222200780c */ /* 0x000fe400067a1670 */
[----:B------:R-:W-:-:S05]  /*186f0*/  F2FP.SATFINITE.E4M3.F32.PACK_AB_MERGE_C R2, RZ, R2, RZ ;  /* 0x00000002ff02723e */ /* 0x000fca00048070ff */
[----:B------:R0:W-:Y:S06]  /*18700*/  @!P6 STG.E.U8 desc[UR26][R80.64+0x59], R2 ;  /* 0x000059025000e986 */ /* 0x0001ec000c10111a */
[----:B0-----:R-:W0:Y:S02]  /*18710*/  @!P5 LDC.64 R2, c[0x0][0x5c0] ;  /* 0x00017000ff02db82 */ /* 0x001e240000000a00 */
[----:B0-----:R-:W-:-:S04]  /*18720*/  @!P5 IADD3 R44, P0, P1, R26, UR13, R2 ;  /* 0x0000000d1a2cdc10 */ /* 0x001fc8000f91e002 */
[----:B------:R-:W-:Y:S01]  /*18730*/  @!P5 IADD3.X R45, R35, UR12, R3, P0, P1 ;  /* 0x0000000c232ddc10 */ /* 0x000fe200087e2403 */
[----:B--2---:R-:W-:Y:S02]  /*18740*/  FMUL R3, R227, UR19 ;  /* 0x00000013e3037c20 */ /* 0x004fe40008400000 */
[----:B------:R-:W2:Y:S01]  /*18750*/  LDL.LU R227, [R1+0x44] ;  /* 0x0000440001e37983 */ /* 0x000ea20000300800 */
[----:B------:R-:W-:Y:S02]  /*18760*/  LOP3.LUT P2, RZ, R29, 0x8, RZ, 0xc0, !PT ;  /* 0x000000081dff7812 */ /* 0x000fe4000784c0ff */
[----:B------:R-:W-:Y:S01]  /*18770*/  F2FP.SATFINITE.E4M3.F32.PACK_AB_MERGE_C R5, RZ, R3, RZ ;  /* 0x00000003ff05723e */ /* 0x000fe200048070ff */
[----:B------:R-:W3:Y:S10]  /*18780*/  LDL.LU R225, [R1+0x48] ;  /* 0x0000480001e17983 */ /* 0x000ef40000300800 */
[----:B------:R0:W-:Y:S01]  /*18790*/  @!P2 STG.E.U8 desc[UR26][R82.64], R5 ;  /* 0x000000055200a986 */ /* 0x0001e2000c10111a */
[----:B------:R-:W-:-:S13]  /*187a0*/  ISETP.LT.OR P2, PT, R34, 0x29, !P4 ;  /* 0x000000292200780c */ /* 0x000fda0006741670 */
[----:B------:R-:W1:Y:S02]  /*187b0*/  @!P2 LDC.64 R2, c[0x0][0x5c0] ;  /* 0x00017000ff02ab82 */ /* 0x000e640000000a00 */
[----:B-1----:R-:W-:-:S04]  /*187c0*/  @!P2 IADD3 R42, P0, P1, R26, UR13, R2 ;  /* 0x0000000d1a2aac10 */ /* 0x002fc8000f91e002 */
[----:B------:R-:W-:Y:S02]  /*187d0*/  @!P2 IADD3.X R43, R35, UR12, R3, P0, P1 ;  /* 0x0000000c232bac10 */ /* 0x000fe400087e2403 */
[----:B------:R-:W-:-:S04]  /*187e0*/  ISETP.GE.AND P1, PT, R36, 0x89, PT ;  /* 0x000000892400780c */ /* 0x000fc80003f26270 */
[----:B------:R-:W-:Y:S02]  /*187f0*/  ISETP.LT.OR P0, PT, R34, 0x1, !P1 ;  /* 0x000000012200780c */ /* 0x000fe40004f01670 */
[----:B------:R-:W-:-:S04]  /*18800*/  LOP3.LUT R0, R0, 0xfffffeff, RZ, 0xc0, !PT ;  /* 0xfffffeff00007812 */ /* 0x000fc800078ec0ff */
[----:B------:R-:W-:-:S07]  /*18810*/  @P5 LOP3.LUT R0, R0, 0x100, RZ, 0xfc, !PT ;  /* 0x0000010000005812 */ /* 0x000fce00078efcff */
[----:B0-----:R-:W0:Y:S01]  /*18820*/  @!P0 LDC.64 R4, c[0x0][0x5c0] ;  /* 0x00017000ff048b82 */ /* 0x001e220000000a00 */
[----:B----4-:R-:W-:Y:S02]  /*18830*/  FMUL R3, R226, UR19 ;  /* 0x00000013e2037c20 */ /* 0x010fe40008400000 */
[----:B------:R-:W4:Y:S01]  /*18840*/  LDL.LU R226, [R1+0x4c] ;  /* 0x00004c0001e27983 */ /* 0x000f220000300800 */
[----:B------:R-:W-:Y:S02]  /*18850*/  LOP3.LUT R0, R0, 0xffffff7f, RZ, 0xc0, !PT ;  /* 0xffffff7f00007812 */ /* 0x000fe400078ec0ff */
[----:B------:R-:W-:Y:S02]  /*18860*/  LOP3.LUT P3, RZ, R28, 0x2000, RZ, 0xc0, !PT ;  /* 0x000020001cff7812 */ /* 0x000fe4000786c0ff */
[----:B------:R-:W-:Y:S02]  /*18870*/  @P2 LOP3.LUT R0, R0, 0x80, RZ, 0xfc, !PT ;  /* 0x0000008000002812 */ /* 0x000fe400078efcff */
[----:B------:R-:W-:Y:S01]  /*18880*/  ISETP.LT.OR P2, PT, R34, 0x2a, !P4 ;  /* 0x0000002a2200780c */ /* 0x000fe20006741670 */
[----:B------:R-:W-:Y:S01]  /*18890*/  IMAD.U32 R2, RZ, RZ, UR11 ;  /* 0x0000000bff027e24 */ /* 0x000fe2000f8e00ff */
[----:B------:R-:W-:-:S04]  /*188a0*/  F2FP.SATFINITE.E4M3.F32.PACK_AB_MERGE_C R3, RZ, R3, RZ ;  /* 0x00000003ff03723e */ /* 0x000fc800048070ff */
[----:B------:R-:W-:-:S03]  /*188b0*/  @!P0 IADD3 R2, P5, P6, R2, UR9, R26 ;  /* 0x0000000902028c10 */ /* 0x000fc6000febe01a */
[----:B------:R1:W-:Y:S01]  /*188c0*/  @!P3 STG.E.U8 desc[UR26][R20.64+0x1], R3 ;  /* 0x000001031400b986 */ /* 0x0003e2000c10111a */
[----:B0-----:R-:W-:-:S03]  /*188d0*/  @!P0 IADD3 R4, P3, R2, R4, RZ ;  /* 0x0000000402048210 */ /* 0x001fc60007f7e0ff */
[----:B-1----:R-:W0:Y:S01]  /*188e0*/  @!P2 LDC.64 R2, c[0x0][0x5c0] ;  /* 0x00017000ff02ab82 */ /* 0x002e220000000a00 */
[----:B------:R-:W-:-:S05]  /*188f0*/  IMAD.U32 R6, RZ, RZ, UR10 ;  /* 0x0000000aff067e24 */ /* 0x000fca000f8e00ff */
[----:B------:R-:W-:Y:S02]  /*18900*/  @!P0 IADD3.X R6, R6, UR8, R35, P5, P6 ;  /* 0x0000000806068c10 */ /* 0x000fe4000afec423 */
[----:B0-----:R-:W-:-:S03]  /*18910*/  @!P2 IADD3 R40, P5, P6, R26, UR13, R2 ;  /* 0x0000000d1a28ac10 */ /* 0x001fc6000febe002 */
[----:B------:R-:W-:Y:S01]  /*18920*/  @!P0 IMAD.X R5, R6, 0x1, R5, P3 ;  /* 0x0000000106058824 */ /* 0x000fe200018e0605 */
[----:B------:R-:W-:Y:S01]  /*18930*/  @!P2 IADD3.X R41, R35, UR12, R3, P5, P6 ;  /* 0x0000000c2329ac10 */ /* 0x000fe2000afec403 */
[----:B------:R-:W-:Y:S01]  /*18940*/  IMAD.U32 R3, RZ, RZ, UR11 ;  /* 0x0000000bff037e24 */ /* 0x000fe2000f8e00ff */
[----:B------:R-:W-:Y:S01]  /*18950*/  LOP3.LUT P6, RZ, R29, 0x20000, RZ, 0xc0, !PT ;  /* 0x000200001dff7812 */ /* 0x000fe200078cc0ff */
[----:B--2---:R-:W-:Y:S02]  /*18960*/  FMUL R2, R227, UR19 ;  /* 0x00000013e3027c20 */ /* 0x004fe40008400000 */
[----:B------:R-:W2:Y:S03]  /*18970*/  LDL.LU R227, [R1+0x50] ;  /* 0x0000500001e37983 */ /* 0x000ea60000300800 */
[----:B------:R-:W-:-:S05]  /*18980*/  F2FP.SATFINITE.E4M3.F32.PACK_AB_MERGE_C R7, RZ, R2, RZ ;  /* 0x00000002ff07723e */ /* 0x000fca00048070ff */
[----:B------:R0:W-:Y:S01]  /*18990*/  @!P0 STG.E.U8 desc[UR26][R4.64], R7 ;  /* 0x0000000704008986 */ /* 0x0001e2000c10111a */
[----:B------:R-:W-:Y:S01]  /*189a0*/  ISETP.LT.OR P0, PT, R34, 0x2, !P1 ;  /* 0x000000022200780c */ /* 0x000fe20004f01670 */
[----:B------:R-:W-:-:S12]  /*189b0*/  IMAD.U32 R2, RZ, RZ, UR10 ;  /* 0x0000000aff027e24 */ /* 0x000fd8000f8e00ff */
[----:B0-----:R-:W-:-:S04]  /*189c0*/  @!P0 IADD3 R4, P3, P5, R3, UR9, R26 ;  /* 0x0000000903048c10 */ /* 0x001fc8000fd7e01a */
[----:B------:R-:W-:Y:S02]  /*189d0*/  @!P0 IADD3.X R5, R2, UR8, R35, P3, P5 ;  /* 0x0000000802058c10 */ /* 0x000fe40009fea423 */
[----:B------:R-:W0:Y:S01]  /*189e0*/  @!P0 LDC.64 R2, c[0x0][0x5c0] ;  /* 0x00017000ff028b82 */ /* 0x000e220000000a00 */
[----:B------:R-:W-:-:S04]  /*189f0*/  LOP3.LUT R28, R28, 0xffffefff, RZ, 0xc0, !PT ;  /* 0xffffefff1c1c7812 */ /* 0x000fc800078ec0ff */
[----:B------:R-:W-:Y:S02]  /*18a00*/  @P6 LOP3.LUT R28, R28, 0x1000, RZ, 0xfc, !PT ;  /* 0x000010001c1c6812 */ /* 0x000fe400078efcff */
[----:B------:R-:W-:Y:S02]  /*18a10*/  ISETP.LT.OR P6, PT, R34, 0x31, !P4 ;  /* 0x000000312200780c */ /* 0x000fe400067c1670 */
[----:B0-----:R-:W-:-:S05]  /*18a20*/  @!P0 IADD3 R4, P3, R4, R2, RZ ;  /* 0x0000000204048210 */ /* 0x001fca0007f7e0ff */
[----:B------:R-:W-:-:S06]  /*18a30*/  @!P0 IMAD.X R5, R5, 0x1, R3, P3 ;  /* 0x0000000105058824 */ /* 0x000fcc00018e0603 */
[----:B------:R-:W0:Y:S02]  /*18a40*/  @!P6 LDC.64 R2, c[0x0][0x5c0] ;  /* 0x00017000ff02eb82 */ /* 0x000e240000000a00 */
        /* <DEDUP_REMOVED lines=9> */
[----:B----4-:R-:W-:Y:S02]  /*18ae0*/  FMUL R3, R226, UR19 ;  /* 0x00000013e2037c20 */ /* 0x010fe40008400000 */
[----:B------:R-:W3:Y:S01]  /*18af0*/  LDL.LU R226, [R1+0x54] ;  /* 0x0000540001e27983 */ /* 0x000ee20000300800 */
[----:B------:R-:W-:-:S04]  /*18b00*/  LOP3.LUT R0, R0, 0xffffffbf, RZ, 0xc0, !PT ;  /* 0xffffffbf00007812 */ /* 0x000fc800078ec0ff */
[----:B------:R-:W-:-:S04]  /*18b10*/  @P2 LOP3.LUT R0, R0, 0x40, RZ, 0xfc, !PT ;  /* 0x0000004000002812 */ /* 0x000fc800078efcff */
[----:B------:R-:W-:-:S04]  /*18b20*/  LOP3.LUT R0, R0, 0xffffffdf, RZ, 0xc0, !PT ;  /* 0xffffffdf00007812 */ /* 0x000fc800078ec0ff */
[----:B------:R-:W-:-:S04]  /*18b30*/  @P6 LOP3.LUT R0, R0, 0x20, RZ, 0xfc, !PT ;  /* 0x0000002000006812 */ /* 0x000fc800078efcff */
[----:B------:R-:W-:-:S04]  /*18b40*/  LOP3.LUT R0, R0, 0xfffffff7, RZ, 0xc0, !PT ;  /* 0xfffffff700007812 */ /* 0x000fc800078ec0ff */
[----:B------:R-:W-:Y:S02]  /*18b50*/  @P5 LOP3.LUT R0, R0, 0x8, RZ, 0xfc, !PT ;  /* 0x0000000800005812 */ /* 0x000fe400078efcff */
[----:B------:R-:W-:Y:S02]  /*18b60*/  ISETP.LT.OR P5, PT, R34, 0x39, !P4 ;  /* 0x000000392200780c */ /* 0x000fe400067a1670 */
[----:B------:R-:W-:-:S11]  /*18b70*/  F2FP.SATFINITE.E4M3.F32.PACK_AB_MERGE_C R7, RZ, R3, RZ ;  /* 0x00000003ff07723e */ /* 0x000fd600048070ff */
[----:B------:R-:W0:Y:S02]  /*18b80*/  @!P5 LDC.64 R2, c[0x0][0x5c0] ;  /* 0x00017000ff02db82 */ /* 0x000e240000000a00 */
[----:B0-----:R-:W-:-:S04]  /*18b90*/  @!P5 IADD3 R30, P0, P3, R26, UR13, R2 ;  /* 0x0000000d1a1edc10 */ /* 0x001fc8000fb1e002 */
[----:B------:R-:W-:Y:S01]  /*18ba0*/  @!P5 IADD3.X R31, R35, UR12, R3, P0, P3 ;  /* 0x0000000c231fdc10 */ /* 0x000fe200087e6403 */
[----:B--2---:R-:W-:Y:S02]  /*18bb0*/  FMUL R3, R227, UR19 ;  /* 0x00000013e3037c20 */ /* 0x004fe40008400000 */
[----:B------:R-:W2:Y:S01]  /*18bc0*/  LDL.LU R227, [R1+0x58] ;  /* 0x0000580001e37983 */ /* 0x000ea20000300800 */
[----:B------:R-:W-:Y:S02]  /*18bd0*/  ISETP.LT.OR P0, PT, R34, 0x9, !P1 ;  /* 0x000000092200780c */ /* 0x000fe40004f01670 */
[----:B------:R-:W-:Y:S02]  /*18be0*/  LOP3.LUT P6, RZ, R28, 0x1000, RZ, 0xc0, !PT ;  /* 0x000010001cff7812 */ /* 0x000fe400078cc0ff */
[----:B------:R-:W-:Y:S01]  /*18bf0*/  LOP3.LUT P2, RZ, R29, 0x4, RZ, 0xc0, !PT ;  /* 0x000000041dff7812 */ /* 0x000fe2000784c0ff */
[----:B------:R-:W-:Y:S01]  /*18c00*/  IMAD.U32 R2, RZ, RZ, UR11 ;  /* 0x0000000bff027e24 */ /* 0x000fe2000f8e00ff */
[----:B------:R-:W-:Y:S01]  /*18c10*/  F2FP.SATFINITE.E4M3.F32.PACK_AB_MERGE_C R3, RZ, R3, RZ ;  /* 0x00000003ff03723e */ /* 0x000fe200048070ff */
[----:B------:R-:W-:Y:S01]  /*18c20*/  IMAD.U32 R6, RZ, RZ, UR10 ;  /* 0x0000000aff067e24 */ /* 0x000fe2000f8e00ff */
[----:B------:R-:W-:Y:S01]  /*18c30*/  LOP3.LUT R0, R0, 0xfffffffb, RZ, 0xc0, !PT ;  /* 0xfffffffb00007812 */ /* 0x000fe200078ec0ff */
[----:B------:R-:W4:Y:S04]  /*18c40*/  LDL.LU R225, [R1+0x5c] ;  /* 0x00005c0001e17983 */ /* 0x000f280000300800 */
[----:B------:R-:W0:Y:S02]  /*18c50*/  @!P0 LDC.64 R4, c[0x0][0x5c0] ;  /* 0x00017000ff048b82 */ /* 0x000e240000000a00 */
[----:B------:R-:W-:Y:S04]  /*18c60*/  @!P6 STG.E.U8 desc[UR26][R86.64+0x8], R7 ;  /* 0x000008075600e986 */ /* 0x000fe8000c10111a */
[----:B------:R1:W-:Y:S01]  /*18c70*/  @!P2 STG.E.U8 desc[UR26][R18.64+0x9], R3 ;  /* 0x000009031200a986 */ /* 0x0003e2000c10111a */
[----:B------:R-:W-:-:S02]  /*18c80*/  ISETP.LT.OR P2, PT, R34, 0x3a, !P4 ;  /* 0x0000003a2200780c */ /* 0x000fc40006741670 */
[----:B------:R-:W-:Y:S02]  /*18c90*/  @P5 LOP3.LUT R0, R0, 0x4, RZ, 0xfc, !PT ;  /* 0x0000000400005812 */ /* 0x000fe400078efcff */
[----:B------:R-:W-:-:S04]  /*18ca0*/  @!P0 IADD3 R2, P3, P5, R2, UR9, R26 ;  /* 0x0000000902028c10 */ /* 0x000fc8000fd7e01a */
[----:B------:R-:W-:Y:S02]  /*18cb0*/  @!P0 IADD3.X R6, R6, UR8, R35, P3, P5 ;  /* 0x0000000806068c10 */ /* 0x000fe40009fea423 */
[----:B0-----:R-:W-:-:S03]  /*18cc0*/  @!P0 IADD3 R4, P3, R2, R4, RZ ;  /* 0x0000000402048210 */ /* 0x001fc60007f7e0ff */
[----:B-1----:R-:W0:Y:S02]  /*18cd0*/  @!P2 LDC.64 R2, c[0x0][0x5c0] ;  /* 0x00017000ff02ab82 */ /* 0x002e240000000a00 */
[----:B------:R-:W-:Y:S01]  /*18ce0*/  @!P0 IMAD.X R5, R6, 0x1, R5, P3 ;  /* 0x0000000106058824 */ /* 0x000fe200018e0605 */
[----:B0-----:R-:W-:-:S04]  /*18cf0*/  @!P2 IADD3 R22, P5, P6, R26, UR13, R2 ;  /* 0x0000000d1a16ac10 */ /* 0x001fc8000febe002 */
[----:B------:R-:W-:Y:S01]  /*18d00*/  @!P2 IADD3.X R23, R35, UR12, R3, P5, P6 ;  /* 0x0000000c2317ac10 */ /* 0x000fe2000afec403 */
[----:B------:R-:W-:Y:S01]  /*18d10*/  IMAD.U32 R3, RZ, RZ, UR11 ;  /* 0x0000000bff037e24 */ /* 0x000fe2000f8e00ff */
[----:B------:R-:W-:Y:S02]  /*18d20*/  LOP3.LUT P6, RZ, R29, 0x80, RZ, 0xc0, !PT ;  /* 0x000000801dff7812 */ /* 0x000fe400078cc0ff */
[----:B------:R-:W-:-:S11]  /*18d30*/  LOP3.LUT R28, R28, 0xfffff7ff, RZ, 0xc0, !PT ;  /* 0xfffff7ff1c1c7812 */ /* 0x000fd600078ec0ff */
[----:B------:R-:W-:Y:S02]  /*18d40*/  @P6 LOP3.LUT R28, R28, 0x800, RZ, 0xfc, !PT ;  /* 0x000008001c1c6812 */ /* 0x000fe400078efcff */
[----:B------:R-:W-:Y:S01]  /*18d50*/  ISETP.LT.OR P6, PT, R34, 0x41, !P4 ;  /* 0x000000412200780c */ /* 0x000fe200067c1670 */
[----:B---3--:R-:W-:Y:S02]  /*18d60*/  FMUL R2, R226, UR19 ;  /* 0x00000013e2027c20 */ /* 0x008fe40008400000 */
[----:B------:R-:W3:Y:S03]  /*18d70*/  LDL.LU R226, [R1+0x60] ;  /* 0x0000600001e27983 */ /* 0x000ee60000300800 */
[----:B------:R-:W-:-:S05]  /*18d80*/  F2FP.SATFINITE.E4M3.F32.PACK_AB_MERGE_C R7, RZ, R2, RZ ;  /* 0x00000002ff07723e */ /* 0x000fca00048070ff */
[----:B------:R0:W-:Y:S01]  /*18d90*/  @!P0 STG.E.U8 desc[UR26][R4.64+0x8], R7 ;  /* 0x0000080704008986 */ /* 0x0001e2000c10111a */
[----:B------:R-:W-:Y:S01]  /*18da0*/  ISETP.LT.OR P0, PT, R34, 0xa, !P1 ;  /* 0x0000000a2200780c */ /* 0x000fe20004f01670 */
[----:B------:R-:W-:-:S12]  /*18db0*/  IMAD.U32 R2, RZ, RZ, UR10 ;  /* 0x0000000aff027e24 */ /* 0x000fd8000f8e00ff */
[----:B0-----:R-:W-:-:S04]  /*18dc0*/  @!P0 IADD3 R4, P3, P5, R3, UR9, R26 ;  /* 0x0000000903048c10 */ /* 0x001fc8000fd7e01a */
[----:B------:R-:W-:Y:S02]  /*18dd0*/  @!P0 IADD3.X R5, R2, UR8, R35, P3, P5 ;  /* 0x0000000802058c10 */ /* 0x000fe40009fea423 */
[----:B------:R-:W0:Y:S02]  /*18de0*/  @!P0 LDC.64 R2, c[0x0][0x5c0] ;  /* 0x00017000ff028b82 */ /* 0x000e240000000a00 */
[----:B0-----:R-:W-:-:S05]  /*18df0*/  @!P0 IADD3 R4, P3, R4, R2, RZ ;  /* 0x0000000204048210 */ /* 0x001fca0007f7e0ff */
[----:B------:R-:W-:Y:S02]  /*18e00*/  @!P0 IMAD.X R5, R5, 0x1, R3, P3 ;  /* 0x0000000105058824 */ /* 0x000fe400018e0603 */
[----:B------:R-:W0:Y:S02]  /*18e10*/  @!P6 LDC.64 R2, c[0x0][0x5c0] ;  /* 0x00017000ff02eb82 */ /* 0x000e240000000a00 */
[----:B0-----:R-:W-:Y:S01]  /*18e20*/  @!P6 IADD3 R20, P3, P5, R26, UR13, R2 ;  /* 0x0000000d1a14ec10 */ /* 0x001fe2000fd7e002 */
[----:B--2---:R-:W-:Y:S02]  /*18e30*/  FMUL R2, R227, UR19 ;  /* 0x00000013e3027c20 */ /* 0x004fe40008400000 */
[----:B------:R-:W2:Y:S01]  /*18e40*/  LDL.LU R227, [R1+0x64] ;  /* 0x0000640001e37983 */ /* 0x000ea20000300800 */
[----:B------:R-:W-:Y:S02]  /*18e50*/  @!P6 IADD3.X R21, R35, UR12, R3, P3, P5 ;  /* 0x0000000c2315ec10 */ /* 0x000fe40009fea403 */
[----:B------:R-:W-:-:S02]  /*18e60*/  ISETP.LT.OR P5, PT, R34, 0x42, !P4 ;  /* 0x000000422200780c */ /* 0x000fc400067a1670 */
[----:B------:R-:W-:-:S05]  /*18e70*/  F2FP.SATFINITE.E4M3.F32.PACK_AB_MERGE_C R2, RZ, R2, RZ ;  /* 0x00000002ff02723e */ /* 0x000fca00048070ff */
[----:B------:R0:W-:Y:S06]  /*18e80*/  @!P0 STG.E.U8 desc[UR26][R4.64+0x9], R2 ;  /* 0x0000090204008986 */ /* 0x0001ec000c10111a */
[----:B0-----:R-:W0:Y:S01]  /*18e90*/  @!P5 LDC.64 R2, c[0x0][0x5c0] ;  /* 0x00017000ff02db82 */ /* 0x001e220000000a00 */
[----:B------:R-:W-:-:S04]  /*18ea0*/  LOP3.LUT R0, R0, 0xfffffffd, RZ, 0xc0, !PT ;  /* 0xfffffffd00007812 */ /* 0x000fc800078ec0ff */
[----:B------:R-:W-:Y:S02]  /*18eb0*/  @P2 LOP3.LUT R0, R0, 0x2, RZ, 0xfc, !PT ;  /* 0x0000000200002812 */ /* 0x000fe400078efcff */
[C---:B------:R-:W-:Y:S02]  /*18ec0*/  LOP3.LUT P2, RZ, R29.reuse, 0x40, RZ, 0xc0, !PT ;  /* 0x000000401dff7812 */ /* 0x040fe4000784c0ff */
[----:B------:R-:W-:-:S04]  /*18ed0*/  LOP3.LUT R29, R29, 0x7fffffff, RZ, 0xc0, !PT ;  /* 0x7fffffff1d1d7812 */ /* 0x000fc800078ec0ff */
[----:B------:R-:W-:Y:S02]  /*18ee0*/  @P5 LOP3.LUT R29, R29, 0x80000000, RZ, 0xfc, !PT ;  /* 0x800000001d1d5812 */ /* 0x000fe400078efcff */
[----:B0-----:R-:W-:-:S04]  /*18ef0*/  @!P5 IADD3 R18, P0, P3, R26, UR13, R2 ;  /* 0x0000000d1a12dc10 */ /* 0x001fc8000fb1e002 */
[----:B------:R-:W-:Y:S02]  /*18f00*/  @!P5 IADD3.X R19, R35, UR12, R3, P0, P3 ;  /* 0x0000000c2313dc10 */ /* 0x000fe400087e6403 */
[----:B------:R-:W-:Y:S01]  /*18f10*/  ISETP.LT.OR P5, PT, R34, 0x49, !P4 ;  /* 0x000000492200780c */ /* 0x000fe200067a1670 */
[----:B----4-:R-:W-:-:S05]  /*18f20*/  FMUL R3, R225, UR19 ;  /* 0x00000013e1037c20 */ /* 0x010fca0008400000 */
[----:B------:R-:W-:-:S07]  /*18f30*/  F2FP.SATFINITE.E4M3.F32.PACK_AB_MERGE_C R7, RZ, R3, RZ ;  /* 0x00000003ff07723e */ /* 0x000fce00048070ff */
[----:B------:R-:W0:Y:S02]  /*18f40*/  @!P5 LDC.64 R2, c[0x0][0x5c0] ;  /* 0x00017000ff02db82 */ /* 0x000e240000000a00 */
[----:B0-----:R-:W-:-:S04]  /*18f50*/  @!P5 IADD3 R16, P0, P3, R26, UR13, R2 ;  /* 0x0000000d1a10dc10 */ /* 0x001fc8000fb1e002 */
[----:B------:R-:W-:Y:S02]  /*18f60*/  @!P5 IADD3.X R17, R35, UR12, R3, P0, P3 ;  /* 0x0000000c2311dc10 */ /* 0x000fe400087e6403 */
[----:B------:R-:W-:Y:S02]  /*18f70*/  ISETP.LT.OR P0, PT, R34, 0x11, !P1 ;  /* 0x000000112200780c */ /* 0x000fe40004f01670 */
[----:B------:R-:W-:-:S04]  /*18f80*/  LOP3.LUT R0, R0, 0xfffffffe, RZ, 0xc0, !PT ;  /* 0xfffffffe00007812 */ /* 0x000fc800078ec0ff */
[----:B------:R-:W-:Y:S02]  /*18f90*/  @P6 LOP3.LUT R0, R0, 0x1, RZ, 0xfc, !PT ;  /* 0x0000000100006812 */ /* 0x000fe400078efcff */
[----:B------:R-:W-:-:S05]  /*18fa0*/  LOP3.LUT P6, RZ, R28, 0x800, RZ, 0xc0, !PT ;  /* 0x000008001cff7812 */ /* 0x000fca00078cc0ff */
[----:B------:R-:W0:Y:S01]  /*18fb0*/  @!P0 LDC.64 R4, c[0x0][0x5c0] ;  /* 0x00017000ff048b82 */ /* 0x000e220000000a00 */
[----:B---3--:R-:W-:Y:S02]  /*18fc0*/  FMUL R3, R226, UR19 ;  /* 0x00000013e2037c20 */ /* 0x008fe40008400000 */
[----:B------:R-:W3:Y:S03]  /*18fd0*/  LDL.LU R226, [R1+0x68] ;  /* 0x0000680001e27983 */ /* 0x000ee60000300800 */
[----:B------:R-:W-:Y:S02]  /*18fe0*/  F2FP.SATFINITE.E4M3.F32.PACK_AB_MERGE_C R3, RZ, R3, RZ ;  /* 0x00000003ff03723e */ /* 0x000fe400048070ff */
[----:B------:R-:W-:Y:S01]  /*18ff0*/  @!P6 STG.E.U8 desc[UR26][R104.64+0x10], R7 ;  /* 0x000010076800e986 */ /* 0x000fe2000c10111a */
[----:B------:R-:W-:-:S03]  /*19000*/  LOP3.LUT R29, R29, 0xbfffffff, RZ, 0xc0, !PT ;  /* 0xbfffffff1d1d7812 */ /* 0x000fc600078ec0ff */
[----:B------:R1:W-:Y:S01]  /*19010*/  @!P2 STG.E.U8 desc[UR26][R94.64+0x11], R3 ;  /* 0x000011035e00a986 */ /* 0x0003e2000c10111a */
[----:B------:R-:W-:Y:S01]  /*19020*/  ISETP.LT.OR P2, PT, R34, 0x4a, !P4 ;  /* 0x0000004a2200780c */ /* 0x000fe20006741670 */
[----:B------:R-:W-:Y:S02]  /*19030*/  IMAD.U32 R2, RZ, RZ, UR11 ;  /* 0x0000000bff027e24 */ /* 0x000fe4000f8e00ff */
[----:B------:R-:W4:Y:S01]  /*19040*/  LDL.LU R225, [R1+0x6c] ;  /* 0x00006c0001e17983 */ /* 0x000f220000300800 */
[----:B------:R-:W-:Y:S01]  /*19050*/  @P5 LOP3.LUT R29, R29, 0x40000000, RZ, 0xfc, !PT ;  /* 0x400000001d1d5812 */ /* 0x000fe200078efcff */
[----:B------:R-:W-:Y:S01]  /*19060*/  IMAD.U32 R6, RZ, RZ, UR10 ;  /* 0x0000000aff067e24 */ /* 0x000fe2000f8e00ff */
[----:B------:R-:W-:-:S04]  /*19070*/  @!P0 IADD3 R2, P3, P5, R2, UR9, R26 ;  /* 0x0000000902028c10 */ /* 0x000fc8000fd7e01a */
[----:B------:R-:W-:Y:S02]  /*19080*/  @!P0 IADD3.X R6, R6, UR8, R35, P3, P5 ;  /* 0x0000000806068c10 */ /* 0x000fe40009fea423 */
[----:B0-----:R-:W-:Y:S02]  /*19090*/  @!P0 IADD3 R4, P3, R2, R4, RZ ;  /* 0x0000000402048210 */ /* 0x001fe40007f7e0ff */
[----:B-1----:R-:W0:Y:S02]  /*190a0*/  @!P2 LDC.64 R2, c[0x0][0x5c0] ;  /* 0x00017000ff02ab82 */ /* 0x002e240000000a00 */
[----:B0-----:R-:W-:Y:S01]  /*190b0*/  @!P2 IADD3 R14, P5, P6, R26, UR13, R2 ;  /* 0x0000000d1a0eac10 */ /* 0x001fe2000febe002 */
[----:B--2---:R-:W-:Y:S02]  /*190c0*/  FMUL R2, R227, UR19 ;  /* 0x00000013e3027c20 */ /* 0x004fe40008400000 */
[----:B------:R-:W2:Y:S01]  /*190d0*/  LDL.LU R227, [R1+0x70] ;  /* 0x0000700001e37983 */ /* 0x000ea20000300800 */
[----:B------:R-:W-:-:S02]  /*190e0*/  @!P0 IMAD.X R5, R6, 0x1, R5, P3 ;  /* 0x0000000106058824 */ /* 0x000fc400018e0605 */
[----:B------:R-:W-:-:S05]  /*190f0*/  F2FP.SATFINITE.E4M3.F32.PACK_AB_MERGE_C R7, RZ, R2, RZ ;  /* 0x00000002ff07723e */ /* 0x000fca00048070ff */
[----:B------:R0:W-:Y:S01]  /*19100*/  @!P0 STG.E.U8 desc[UR26][R4.64+0x10], R7 ;  /* 0x0000100704008986 */ /* 0x0001e2000c10111a */
[----:B------:R-:W-:Y:S02]  /*19110*/  ISETP.LT.OR P0, PT, R34, 0x12, !P1 ;  /* 0x000000122200780c */ /* 0x000fe40004f01670 */
[----:B------:R-:W-:Y:S01]  /*19120*/  @!P2 IADD3.X R15, R35, UR12, R3, P5, P6 ;  /* 0x0000000c230fac10 */ /* 0x000fe2000afec403 */
[----:B------:R-:W-:Y:S02]  /*19130*/  IMAD.U32 R3, RZ, RZ, UR11 ;  /* 0x0000000bff037e24 */ /* 0x000fe4000f8e00ff */
[----:B------:R-:W-:-:S08]  /*19140*/  IMAD.U32 R2, RZ, RZ, UR10 ;  /* 0x0000000aff027e24 */ /* 0x000fd0000f8e00ff */
        /* <DEDUP_REMOVED lines=9> */
[----:B0-----:R-:W-:-:S04]  /*191e0*/  @!P2 IADD3 R12, P3, P5, R26, UR13, R2 ;  /* 0x0000000d1a0cac10 */ /* 0x001fc8000fd7e002 */
[----:B------:R-:W-:Y:S02]  /*191f0*/  @!P2 IADD3.X R13, R35, UR12, R3, P3, P5 ;  /* 0x0000000c230dac10 */ /* 0x000fe40009fea403 */
[----:B------:R-:W-:Y:S02]  /*19200*/  ISETP.LT.OR P5, PT, R34, 0x52, !P4 ;  /* 0x000000522200780c */ /* 0x000fe400067a1670 */
[C---:B------:R-:W-:Y:S02]  /*19210*/  LOP3.LUT P6, RZ, R29.reuse, 0x40000, RZ, 0xc0, !PT ;  /* 0x000400001dff7812 */ /* 0x040fe400078cc0ff */
[----:B------:R-:W-:-:S04]  /*19220*/  LOP3.LUT R29, R29, 0xefffffff, RZ, 0xc0, !PT ;  /* 0xefffffff1d1d7812 */ /* 0x000fc800078ec0ff */
[----:B------:R-:W-:-:S04]  /*19230*/  @P2 LOP3.LUT R29, R29, 0x10000000, RZ, 0xfc, !PT ;  /* 0x100000001d1d2812 */ /* 0x000fc800078efcff */
[----:B------:R-:W-:Y:S01]  /*19240*/  LOP3.LUT R29, R29, 0xf7ffffff, RZ, 0xc0, !PT ;  /* 0xf7ffffff1d1d7812 */ /* 0x000fe200078ec0ff */
[----:B---3--:R-:W-:Y:S02]  /*19250*/  FMUL R2, R226, UR19 ;  /* 0x00000013e2027c20 */ /* 0x008fe40008400000 */
[----:B------:R-:W3:Y:S03]  /*19260*/  LDL.LU R226, [R1+0x74] ;  /* 0x0000740001e27983 */ /* 0x000ee60000300800 */
[----:B------:R-:W-:-:S05]  /*19270*/  F2FP.SATFINITE.E4M3.F32.PACK_AB_MERGE_C R2, RZ, R2, RZ ;  /* 0x00000002ff02723e */ /* 0x000fca00048070ff */
[----:B------:R0:W-:Y:S02]  /*19280*/  @!P0 STG.E.U8 desc[UR26][R4.64+0x11], R2 ;  /* 0x0000110204008986 */ /* 0x0001e4000c10111a */
[----:B0-----:R-:W0:Y:S01]  /*19290*/  @!P5 LDC.64 R2, c[0x0][0x5c0] ;  /* 0x00017000ff02db82 */ /* 0x001e220000000a00 */
        /* <DEDUP_REMOVED lines=8> */
[----:B------:R-:W-:Y:S01]  /*19320*/  @!P5 IADD3.X R9, R35, UR12, R3, P0, P3 ;  /* 0x0000000c2309dc10 */ /* 0x000fe200087e6403 */
[----:B--2---:R-:W-:Y:S02]  /*19330*/  FMUL R3, R227, UR19 ;  /* 0x00000013e3037c20 */ /* 0x004fe40008400000 */
[----:B------:R-:W2:Y:S01]  /*19340*/  LDL.LU R227, [R1+0x78] ;  /* 0x0000780001e37983 */ /* 0x000ea20000300800 */
[----:B------:R-:W-:Y:S02]  /*19350*/  ISETP.LT.OR P0, PT, R34, 0x19, !P1 ;  /* 0x000000192200780c */ /* 0x000fe40004f01670 */
[----:B------:R-:W-:Y:S01]  /*19360*/  LOP3.LUT P2, RZ, R28, 0x400, RZ, 0xc0, !PT ;  /* 0x000004001cff7812 */ /* 0x000fe2000784c0ff */
[----:B------:R-:W-:Y:S01]  /*19370*/  @!P6 STG.E.U8 desc[UR26][R108.64+0x18], R7 ;  /* 0x000018076c00e986 */ /* 0x000fe2000c10111a */
[----:B------:R-:W-:Y:S01]  /*19380*/  LOP3.LUT R29, R29, 0xfbffffff, RZ, 0xc0, !PT ;  /* 0xfbffffff1d1d7812 */ /* 0x000fe200078ec0ff */
[----:B------:R-:W-:Y:S01]  /*19390*/  IMAD.U32 R2, RZ, RZ, UR11 ;  /* 0x0000000bff027e24 */ /* 0x000fe2000f8e00ff */
[----:B------:R-:W-:Y:S01]  /*193a0*/  F2FP.SATFINITE.E4M3.F32.PACK_AB_MERGE_C R3, RZ, R3, RZ ;  /* 0x00000003ff03723e */ /* 0x000fe200048070ff */
[----:B------:R-:W-:Y:S01]  /*193b0*/  IMAD.U32 R37, RZ, RZ, UR10 ;  /* 0x0000000aff257e24 */ /* 0x000fe2000f8e00ff */
[----:B------:R-:W4:Y:S05]  /*193c0*/  LDL.LU R225, [R1+0x7c] ;  /* 0x00007c0001e17983 */ /* 0x000f2a0000300800 */
[----:B------:R-:W0:Y:S01]  /*193d0*/  @!P0 LDC.64 R4, c[0x0][0x5c0] ;  /* 0x00017000ff048b82 */ /* 0x000e220000000a00 */
[----:B------:R-:W-:-:S02]  /*193e0*/  ISETP.LT.OR P6, PT, R34, 0x5a, !P4 ;  /* 0x0000005a2200780c */ /* 0x000fc400067c1670 */
[----:B------:R-:W-:Y:S02]  /*193f0*/  @P5 LOP3.LUT R29, R29, 0x4000000, RZ, 0xfc, !PT ;  /* 0x040000001d1d5812 */ /* 0x000fe400078efcff */
[----:B------:R-:W-:Y:S01]  /*19400*/  @!P0 IADD3 R2, P3, P5, R2, UR9, R26 ;  /* 0x0000000902028c10 */ /* 0x000fe2000fd7e01a */
[----:B------:R1:W-:Y:S03]  /*19410*/  @!P2 STG.E.U8 desc[UR26][R106.64+0x19], R3 ;  /* 0x000019036a00a986 */ /* 0x0003e6000c10111a */
[----:B0-----:R-:W-:-:S05]  /*19420*/  @!P0 IADD3 R4, P2, R2, R4, RZ ;  /* 0x0000000402048210 */ /* 0x001fca0007f5e0ff */
[----:B-1----:R-:W0:Y:S01]  /*19430*/  @!P6 LDC.64 R2, c[0x0][0x5c0] ;  /* 0x00017000ff02eb82 */ /* 0x002e220000000a00 */
[----:B------:R-:W-:-:S05]  /*19440*/  @!P0 IADD3.X R37, R37, UR8, R35, P3, P5 ;  /* 0x0000000825258c10 */ /* 0x000fca0009fea423 */
[----:B------:R-:W-:Y:S01]  /*19450*/  @!P0 IMAD.X R5, R37, 0x1, R5, P2 ;  /* 0x0000000125058824 */ /* 0x000fe200010e0605 */
[----:B0-----:R-:W-:-:S04]  /*19460*/  @!P6 IADD3 R6, P3, P4, R26, UR13, R2 ;  /* 0x0000000d1a06ec10 */ /* 0x001fc8000fc7e002 */
[----:B------:R-:W-:Y:S01]  /*19470*/  @!P6 IADD3.X R7, R35, UR12, R3, P3, P4 ;  /* 0x0000000c2307ec10 */ /* 0x000fe20009fe8403 */
[----:B------:R-:W-:Y:S02]  /*19480*/  IMAD.U32 R3, RZ, RZ, UR11 ;  /* 0x0000000bff037e24 */ /* 0x000fe4000f8e00ff */
        /* <DEDUP_REMOVED lines=9> */
[----:B0-----:R-:W-:Y:S01]  /*19520*/  @!P0 IADD3 R2, P2, R5, R2, RZ ;  /* 0x0000000205028210 */ /* 0x001fe20007f5e0ff */
[----:B--2---:R-:W-:Y:S02]  /*19530*/  FMUL R5, R227, UR19 ;  /* 0x00000013e3057c20 */ /* 0x004fe40008400000 */
[----:B------:R-:W2:Y:S02]  /*19540*/  LDL.LU R227, [R1+0x84] ;  /* 0x0000840001e37983 */ /* 0x000ea40000300800 */
[----:B------:R-:W-:Y:S01]  /*19550*/  @!P0 IMAD.X R3, R4, 0x1, R3, P2 ;  /* 0x0000000104038824 */ /* 0x000fe200010e0603 */
[----:B------:R-:W-:-:S02]  /*19560*/  ISETP.LT.OR P2, PT, R34, 0x21, !P1 ;  /* 0x000000212200780c */ /* 0x000fc40004f41670 */
[----:B------:R-:W-:Y:S01]  /*19570*/  F2FP.SATFINITE.E4M3.F32.PACK_AB_MERGE_C R5, RZ, R5, RZ ;  /* 0x00000005ff05723e */ /* 0x000fe200048070ff */
[----:B------:R-:W-:-:S04]  /*19580*/  IMAD.U32 R72, RZ, RZ, UR11 ;  /* 0x0000000bff487e24 */ /* 0x000fc8000f8e00ff */
[----:B------:R0:W-:Y:S01]  /*19590*/  @!P0 STG.E.U8 desc[UR26][R2.64+0x19], R5 ;  /* 0x0000190502008986 */ /* 0x0001e2000c10111a */
[----:B------:R-:W-:Y:S01]  /*195a0*/  ISETP.LT.OR P0, PT, R34, 0x22, !P1 ;  /* 0x000000222200780c */ /* 0x000fe20004f01670 */
[----:B------:R-:W-:Y:S01]  /*195b0*/  IMAD.U32 R4, RZ, RZ, UR10 ;  /* 0x0000000aff047e24 */ /* 0x000fe2000f8e00ff */
[----:B------:R-:W-:Y:S01]  /*195c0*/  LOP3.LUT R29, R29, 0xfdffffff, RZ, 0xc0, !PT ;  /* 0xfdffffff1d1d7812 */ /* 0x000fe200078ec0ff */
[----:B------:R-:W-:Y:S02]  /*195d0*/  IMAD.U32 R37, RZ, RZ, UR11 ;  /* 0x0000000bff257e24 */ /* 0x000fe4000f8e00ff */
[----:B------:R-:W-:Y:S01]  /*195e0*/  @!P2 IADD3 R72, P3, P4, R72, UR9, R26 ;  /* 0x000000094848ac10 */ /* 0x000fe2000fc7e01a */
[----:B------:R-:W-:Y:S01]  /*195f0*/  IMAD.U32 R80, RZ, RZ, UR10 ;  /* 0x0000000aff507e24 */ /* 0x000fe2000f8e00ff */
[----:B------:R-:W-:Y:S02]  /*19600*/  @P6 LOP3.LUT R29, R29, 0x2000000, RZ, 0xfc, !PT ;  /* 0x020000001d1d6812 */ /* 0x000fe400078efcff */
[----:B------:R-:W-:-:S02]  /*19610*/  @!P2 IADD3.X R4, R4, UR8, R35, P3, P4 ;  /* 0x000000080404ac10 */ /* 0x000fc40009fe8423 */
[----:B------:R-:W-:Y:S02]  /*19620*/  LOP3.LUT R28, R28, 0xfffffdff, RZ, 0xc0, !PT ;  /* 0xfffffdff1c1c7812 */ /* 0x000fe400078ec0ff */
[----:B------:R-:W-:Y:S02]  /*19630*/  @!P0 IADD3 R37, P3, P4, R37, UR9, R26 ;  /* 0x0000000925258c10 */ /* 0x000fe4000fc7e01a */
[C---:B------:R-:W-:Y:S02]  /*19640*/  LOP3.LUT P6, RZ, R29.reuse, 0x1, RZ, 0xc0, !PT ;  /* 0x000000011dff7812 */ /* 0x040fe400078cc0ff */
[----:B------:R-:W-:Y:S02]  /*19650*/  @!P0 IADD3.X R73, R80, UR8, R35, P3, P4 ;  /* 0x0000000850498c10 */ /* 0x000fe40009fe8423 */
[----:B------:R-:W-:Y:S02]  /*19660*/  @P0 LOP3.LUT R28, R28, 0x200, RZ, 0xfc, !PT ;  /* 0x000002001c1c0812 */ /* 0x000fe400078efcff */
[----:B------:R-:W-:Y:S01]  /*19670*/  LOP3.LUT P0, RZ, R29, 0x80000, RZ, 0xc0, !PT ;  /* 0x000800001dff7812 */ /* 0x000fe2000780c0ff */
[----:B----4-:R-:W-:Y:S01]  /*19680*/  FMUL R80, R225, UR19 ;  /* 0x00000013e1507c20 */ /* 0x010fe20008400000 */
[----:B------:R-:W-:Y:S01]  /*19690*/  IMAD.U32 R83, RZ, RZ, UR11 ;  /* 0x0000000bff537e24 */ /* 0x000fe2000f8e00ff */
[----:B------:R-:W-:Y:S01]  /*196a0*/  LOP3.LUT R28, R28, 0xfffffeff, RZ, 0xc0, !PT ;  /* 0xfffffeff1c1c7812 */ /* 0x000fe200078ec0ff */
[----:B------:R-:W4:Y:S02]  /*196b0*/  LDL.LU R225, [R1+0x88] ;  /* 0x0000880001e17983 */ /* 0x000f240000300800 */
[----:B------:R-:W-:-:S05]  /*196c0*/  F2FP.SATFINITE.E4M3.F32.PACK_AB_MERGE_C R81, RZ, R80, RZ ;  /* 0x00000050ff51723e */ /* 0x000fca00048070ff */
[----:B------:R-:W-:Y:S01]  /*196d0*/  @!P6 STG.E.U8 desc[UR26][R110.64+0x20], R81 ;  /* 0x000020516e00e986 */ /* 0x000fe2000c10111a */
[----:B------:R-:W-:Y:S01]  /*196e0*/  ISETP.LT.OR P6, PT, R34, 0x29, !P1 ;  /* 0x000000292200780c */ /* 0x000fe20004fc1670 */
[----:B------:R-:W-:-:S12]  /*196f0*/  IMAD.U32 R80, RZ, RZ, UR10 ;  /* 0x0000000aff507e24 */ /* 0x000fd8000f8e00ff */
[----:B0-----:R-:W-:Y:S02]  /*19700*/  @!P6 IADD3 R5, P3, P4, R83, UR9, R26 ;  /* 0x000000095305ec10 */ /* 0x001fe4000fc7e01a */
[----:B------:R-:W-:Y:S02]  /*19710*/  @P6 LOP3.LUT R28, R28, 0x100, RZ, 0xfc, !PT ;  /* 0x000001001c1c6812 */ /* 0x000fe400078efcff */
[----:B------:R-:W-:Y:S01]  /*19720*/  @!P6 IADD3.X R80, R80, UR8, R35, P3, P4 ;  /* 0x000000085050ec10 */ /* 0x000fe20009fe8423 */
[----:B---3--:R-:W-:-:S05]  /*19730*/  FMUL R2, R226, UR19 ;  /* 0x00000013e2027c20 */ /* 0x008fca0008400000 */
[----:B------:R-:W-:-:S05]  /*19740*/  F2FP.SATFINITE.E4M3.F32.PACK_AB_MERGE_C R2, RZ, R2, RZ ;  /* 0x00000002ff02723e */ /* 0x000fca00048070ff */
[----:B------:R0:W-:Y:S02]  /*19750*/  @!P0 STG.E.U8 desc[UR26][R102.64+0x21], R2 ;  /* 0x0000210266008986 */ /* 0x0001e4000c10111a */
[----:B0-----:R-:W0:Y:S02]  /*19760*/  @!P2 LDC.64 R2, c[0x0][0x5c0] ;  /* 0x00017000ff02ab82 */ /* 0x001e240000000a00 */
[----:B0-----:R-:W-:-:S05]  /*19770*/  @!P2 IADD3 R2, P6, R72, R2, RZ ;  /* 0x000000024802a210 */ /* 0x001fca0007fde0ff */
[----:B------:R-:W-:Y:S02]  /*19780*/  @!P2 IMAD.X R3, R4, 0x1, R3, P6 ;  /* 0x000000010403a824 */ /* 0x000fe400030e0603 */
[----:B--2---:R-:W-:Y:S02]  /*19790*/  FMUL R4, R227, UR19 ;  /* 0x00000013e3047c20 */ /* 0x004fe40008400000 */
[----:B------:R-:W2:Y:S01]  /*197a0*/  LDL.LU R227, [R1+0x8c] ;  /* 0x00008c0001e37983 */ /* 0x000ea20000300800 */
[C---:B------:R-:W-:Y:S02]  /*197b0*/  ISETP.LT.OR P5, PT, R34.reuse, 0x2a, !P1 ;  /* 0x0000002a2200780c */ /* 0x040fe40004fa1670 */
[----:B------:R-:W-:Y:S01]  /*197c0*/  ISETP.LT.OR P0, PT, R34, 0x31, !P1 ;  /* 0x000000312200780c */ /* 0x000fe20004f01670 */
[----:B------:R-:W-:Y:S02]  /*197d0*/  IMAD.U32 R86, RZ, RZ, UR11 ;  /* 0x0000000bff567e24 */ /* 0x000fe4000f8e00ff */
[----:B------:R-:W-:-:S02]  /*197e0*/  IMAD.U32 R104, RZ, RZ, UR10 ;  /* 0x0000000aff687e24 */ /* 0x000fc4000f8e00ff */
[----:B------:R-:W-:Y:S01]  /*197f0*/  IMAD.U32 R81, RZ, RZ, UR11 ;  /* 0x0000000bff517e24 */ /* 0x000fe2000f8e00ff */
[----:B------:R-:W-:Y:S01]  /*19800*/  LOP3.LUT R29, R29, 0xfffffff7, RZ, 0xc0, !PT ;  /* 0xfffffff71d1d7812 */ /* 0x000fe200078ec0ff */
[----:B------:R-:W-:Y:S01]  /*19810*/  IMAD.U32 R94, RZ, RZ, UR10 ;  /* 0x0000000aff5e7e24 */ /* 0x000fe2000f8e00ff */
[----:B------:R-:W-:Y:S01]  /*19820*/  F2FP.SATFINITE.E4M3.F32.PACK_AB_MERGE_C R87, RZ, R4, RZ ;  /* 0x00000004ff57723e */ /* 0x000fe200048070ff */
[----:B------:R-:W3:Y:S02]  /*19830*/  LDL.LU R226, [R1+0x90] ;  /* 0x0000900001e27983 */ /* 0x000ee40000300800 */
[----:B------:R-:W-:-:S04]  /*19840*/  @!P5 IADD3 R86, P3, P4, R86, UR9, R26 ;  /* 0x000000095656dc10 */ /* 0x000fc8000fc7e01a */
[--C-:B------:R-:W-:Y:S02]  /*19850*/  @!P5 IADD3.X R104, R104, UR8, R35.reuse, P3, P4 ;  /* 0x000000086868dc10 */ /* 0x100fe40009fe8423 */
[----:B------:R-:W-:Y:S02]  /*19860*/  @!P0 IADD3 R81, P3, P4, R81, UR9, R26 ;  /* 0x0000000951518c10 */ /* 0x000fe4000fc7e01a */
[----:B------:R-:W-:Y:S02]  /*19870*/  @P0 LOP3.LUT R29, R29, 0x8, RZ, 0xfc, !PT ;  /* 0x000000081d1d0812 */ /* 0x000fe400078efcff */
[----:B------:R-:W-:Y:S02]  /*19880*/  @!P0 IADD3.X R94, R94, UR8, R35, P3, P4 ;  /* 0x000000085e5e8c10 */ /* 0x000fe40009fe8423 */
[----:B------:R-:W-:Y:S01]  /*19890*/  LOP3.LUT P0, RZ, R28, 0x200, RZ, 0xc0, !PT ;  /* 0x000002001cff7812 */ /* 0x000fe2000780c0ff */
[----:B------:R0:W-:Y:S01]  /*198a0*/  @!P2 STG.E.U8 desc[UR26][R2.64+0x20], R87 ;  /* 0x000020570200a986 */ /* 0x0001e2000c10111a */
[----:B------:R-:W-:-:S11]  /*198b0*/  ISETP.LT.OR P4, PT, R34, 0x32, !P1 ;  /* 0x000000322200780c */ /* 0x000fd60004f81670 */
[----:B0-----:R-:W0:Y:S01]  /*198c0*/  @!P0 LDC.64 R2, c[0x0][0x5c0] ;  /* 0x00017000ff028b82 */ /* 0x001e220000000a00 */
[----:B------:R-:W-:Y:S01]  /*198d0*/  ISETP.LT.OR P6, PT, R34, 0x39, !P1 ;  /* 0x000000392200780c */ /* 0x000fe20004fc1670 */
[----:B------:R-:W-:Y:S01]  /*198e0*/  IMAD.U32 R4, RZ, RZ, UR10 ;  /* 0x0000000aff047e24 */ /* 0x000fe2000f8e00ff */
[----:B------:R-:W-:-:S04]  /*198f0*/  @!P4 IADD3 R72, P2, P3, R83, UR9, R26 ;  /* 0x000000095348cc10 */ /* 0x000fc8000fb5e01a */
[----:B------:R-:W-:Y:S01]  /*19900*/  @!P4 IADD3.X R83, R4, UR8, R35, P2, P3 ;  /* 0x000000080453cc10 */ /* 0x000fe200097e6423 */
[----:B------:R-:W-:Y:S02]  /*19910*/  IMAD.U32 R4, RZ, RZ, UR11 ;  /* 0x0000000bff047e24 */ /* 0x000fe4000f8e00ff */
[----:B------:R-:W-:Y:S01]  /*19920*/  IMAD.U32 R82, RZ, RZ, UR10 ;  /* 0x0000000aff527e24 */ /* 0x000fe2000f8e00ff */
[----:B0-----:R-:W-:-:S05]  /*19930*/  @!P0 IADD3 R2, P2, R37, R2, RZ ;  /* 0x0000000225028210 */ /* 0x001fca0007f5e0ff */
[----:B------:R-:W-:Y:S01]  /*19940*/  @!P0 IMAD.X R3, R73, 0x1, R3, P2 ;  /* 0x0000000149038824 */ /* 0x000fe200010e0603 */
[----:B------:R-:W-:Y:S01]  /*19950*/  @!P6 IADD3 R4, P2, P3, R4, UR9, R26 ;  /* 0x000000090404ec10 */ /* 0x000fe2000fb5e01a */
[----:B----4-:R-:W-:-:S03]  /*19960*/  FMUL R37, R225, UR19 ;  /* 0x00000013e1257c20 */ /* 0x010fc60008400000 */
[----:B------:R-:W-:Y:S02]  /*19970*/  @!P6 IADD3.X R82, R82, UR8, R35, P2, P3 ;  /* 0x000000085252ec10 */ /* 0x000fe400097e6423 */
[----:B------:R-:W-:Y:S01]  /*19980*/  ISETP.LT.OR P3, PT, R34, 0x3a, !P1 ;  /* 0x0000003a2200780c */ /* 0x000fe20004f61670 */
[----:B------:R-:W-:Y:S01]  /*19990*/  IMAD.U32 R73, RZ, RZ, UR11 ;  /* 0x0000000bff497e24 */ /* 0x000fe2000f8e00ff */
[----:B------:R-:W-:-:S05]  /*199a0*/  F2FP.SATFINITE.E4M3.F32.PACK_AB_MERGE_C R37, RZ, R37, RZ ;  /* 0x00000025ff25723e */ /* 0x000fca00048070ff */
[----:B------:R0:W-:Y:S06]  /*199b0*/  @!P0 STG.E.U8 desc[UR26][R2.64+0x21], R37 ;  /* 0x0000212502008986 */ /* 0x0001ec000c10111a */
[----:B0-----:R-:W-:Y:S01]  /*199c0*/  @!P3 IADD3 R37, P0, P2, R73, UR9, R26 ;  /* 0x000000094925bc10 */ /* 0x001fe2000fa1e01a */
[----:B--2---:R-:W-:Y:S02]  /*199d0*/  FMUL R73, R227, UR19 ;  /* 0x00000013e3497c20 */ /* 0x004fe40008400000 */
[----:B------:R-:W2:Y:S01]  /*199e0*/  LDL.LU R227, [R1+0x94] ;  /* 0x0000940001e37983 */ /* 0x000ea20000300800 */
[----:B------:R-:W-:Y:S01]  /*199f0*/  LOP3.LUT R28, R28, 0xffffffbf, RZ, 0xc0, !PT ;  /* 0xffffffbf1c1c7812 */ /* 0x000fe200078ec0ff */
[----:B------:R-:W-:Y:S01]  /*19a00*/  IMAD.U32 R102, RZ, RZ, UR10 ;  /* 0x0000000aff667e24 */ /* 0x000fe2000f8e00ff */
[----:B------:R-:W-:Y:S01]  /*19a10*/  F2FP.SATFINITE.E4M3.F32.PACK_AB_MERGE_C R103, RZ, R73, RZ ;  /* 0x00000049ff67723e */ /* 0x000fe200048070ff */
[----:B------:R-:W4:Y:S01]  /*19a20*/  LDL.LU R225, [R1+0x98] ;  /* 0x0000980001e17983 */ /* 0x000f220000300800 */
[----:B------:R-:W-:-:S02]  /*19a30*/  @P4 LOP3.LUT R28, R28, 0x40, RZ, 0xfc, !PT ;  /* 0x000000401c1c4812 */ /* 0x000fc400078efcff */
[C---:B------:R-:W-:Y:S02]  /*19a40*/  LOP3.LUT P4, RZ, R29.reuse, 0x200, RZ, 0xc0, !PT ;  /* 0x000002001dff7812 */ /* 0x040fe4000788c0ff */
[----:B------:R-:W-:-:S04]  /*19a50*/  LOP3.LUT R29, R29, 0xffffffef, RZ, 0xc0, !PT ;  /* 0xffffffef1d1d7812 */ /* 0x000fc800078ec0ff */
[----:B------:R-:W-:Y:S02]  /*19a60*/  @P6 LOP3.LUT R29, R29, 0x10, RZ, 0xfc, !PT ;  /* 0x000000101d1d6812 */ /* 0x000fe400078efcff */
[----:B------:R-:W-:Y:S02]  /*19a70*/  @!P3 IADD3.X R87, R102, UR8, R35, P0, P2 ;  /* 0x000000086657bc10 */ /* 0x000fe400087e4423 */
[----:B------:R-:W-:Y:S02]  /*19a80*/  LOP3.LUT P2, RZ, R29, 0x100000, RZ, 0xc0, !PT ;  /* 0x001000001dff7812 */ /* 0x000fe4000784c0ff */
[----:B------:R-:W-:Y:S01]  /*19a90*/  LOP3.LUT P6, RZ, R28, 0x100, RZ, 0xc0, !PT ;  /* 0x000001001cff7812 */ /* 0x000fe200078cc0ff */
[----:B---3--:R-:W-:Y:S01]  /*19aa0*/  FMUL R2, R226, UR19 ;  /* 0x00000013e2027c20 */ /* 0x008fe20008400000 */
[----:B------:R-:W-:-:S09]  /*19ab0*/  LOP3.LUT R28, R28, 0xffffffef, RZ, 0xc0, !PT ;  /* 0xffffffef1c1c7812 */ /* 0x000fd200078ec0ff */
[----:B------:R-:W-:Y:S01]  /*19ac0*/  @!P2 STG.E.U8 desc[UR26][R100.64+0x28], R103 ;  /* 0x000028676400a986 */ /* 0x000fe2000c10111a */
[----:B------:R-:W-:Y:S02]  /*19ad0*/  ISETP.LT.OR P2, PT, R34, 0x41, !P1 ;  /* 0x000000412200780c */ /* 0x000fe40004f41670 */
[----:B------:R-:W-:Y:S01]  /*19ae0*/  F2FP.SATFINITE.E4M3.F32.PACK_AB_MERGE_C R2, RZ, R2, RZ ;  /* 0x00000002ff02723e */ /* 0x000fe200048070ff */
[----:B------:R-:W-:Y:S01]  /*19af0*/  IMAD.U32 R73, RZ, RZ, UR11 ;  /* 0x0000000bff497e24 */ /* 0x000fe2000f8e00ff */
[----:B------:R-:W-:-:S03]  /*19b00*/  @P3 LOP3.LUT R28, R28, 0x10, RZ, 0xfc, !PT ;  /* 0x000000101c1c3812 */ /* 0x000fc600078efcff */
[----:B------:R0:W-:Y:S06]  /*19b10*/  @!P4 STG.E.U8 desc[UR26][R96.64+0x29], R2 ;  /* 0x000029026000c986 */ /* 0x0001ec000c10111a */
[----:B------:R-:W-:Y:S01]  /*19b20*/  @!P2 IADD3 R73, P3, P0, R73, UR9, R26 ;  /* 0x000000094949ac10 */ /* 0x000fe2000f87e01a */
[----:B0-----:R-:W0:Y:S03]  /*19b30*/  @!P6 LDC.64 R2, c[0x0][0x5c0] ;  /* 0x00017000ff02eb82 */ /* 0x001e260000000a00 */
[----:B------:R-:W-:-:S02]  /*19b40*/  @!P2 IADD3.X R95, R102, UR8, R35, P3, P0 ;  /* 0x00000008665fac10 */ /* 0x000fc40009fe0423 */
[----:B------:R-:W-:Y:S01]  /*19b50*/  ISETP.LT.OR P0, PT, R34, 0x42, !P1 ;  /* 0x000000422200780c */ /* 0x000fe20004f01670 */
[----:B------:R-:W-:Y:S01]  /*19b60*/  IMAD.U32 R100, RZ, RZ, UR11 ;  /* 0x0000000bff647e24 */ /* 0x000fe2000f8e00ff */
[----:B------:R-:W-:Y:S01]  /*19b70*/  LOP3.LUT R28, R28, 0xfffffff7, RZ, 0xc0, !PT ;  /* 0xfffffff71c1c7812 */ /* 0x000fe200078ec0ff */
[----:B------:R-:W-:-:S03]  /*19b80*/  IMAD.U32 R101, RZ, RZ, UR10 ;  /* 0x0000000aff657e24 */ /* 0x000fc6000f8e00ff */
[----:B------:R-:W-:-:S07]  /*19b90*/  @P2 LOP3.LUT R28, R28, 0x8, RZ, 0xfc, !PT ;  /* 0x000000081c1c2812 */ /* 0x000fce00078efcff */
[----:B------:R-:W-:-:S04]  /*19ba0*/  @!P0 IADD3 R100, P3, P2, R100, UR9, R26 ;  /* 0x0000000964648c10 */ /* 0x000fc8000fa7e01a */
[----:B------:R-:W-:Y:S02]  /*19bb0*/  @!P0 IADD3.X R101, R101, UR8, R35, P3, P2 ;  /* 0x0000000865658c10 */ /* 0x000fe40009fe4423 */
[----:B0-----:R-:W-:-:S05]  /*19bc0*/  @!P6 IADD3 R2, P2, R5, R2, RZ ;  /* 0x000000020502e210 */ /* 0x001fca0007f5e0ff */
[----:B------:R-:W-:Y:S02]  /*19bd0*/  @!P6 IMAD.X R3, R80, 0x1, R3, P2 ;  /* 0x000000015003e824 */ /* 0x000fe400010e0603 */
[----:B--2---:R-:W-:Y:S02]  /*19be0*/  FMUL R80, R227, UR19 ;  /* 0x00000013e3507c20 */ /* 0x004fe40008400000 */
[----:B------:R-:W2:Y:S01]  /*19bf0*/  LDL.LU R227, [R1+0x9c] ;  /* 0x00009c0001e37983 */ /* 0x000ea20000300800 */
[----:B------:R-:W-:Y:S02]  /*19c00*/  LOP3.LUT R28, R28, 0xffffffdf, RZ, 0xc0, !PT ;  /* 0xffffffdf1c1c7812 */ /* 0x000fe400078ec0ff */
[----:B------:R-:W-:Y:S01]  /*19c10*/  F2FP.SATFINITE.E4M3.F32.PACK_AB_MERGE_C R103, RZ, R80, RZ ;  /* 0x00000050ff67723e */ /* 0x000fe200048070ff */
[----:B------:R-:W-:Y:S01]  /*19c20*/  IMAD.U32 R96, RZ, RZ, UR11 ;  /* 0x0000000bff607e24 */ /* 0x000fe2000f8e00ff */
[----:B------:R-:W-:Y:S01]  /*19c30*/  @P0 LOP3.LUT R28, R28, 0x20, RZ, 0xfc, !PT ;  /* 0x000000201c1c0812 */ /* 0x000fe200078efcff */
[----:B------:R-:W-:Y:S01]  /*19c40*/  IMAD.U32 R97, RZ, RZ, UR10 ;  /* 0x0000000aff617e24 */ /* 0x000fe2000f8e00ff */
[----:B------:R-:W-:-:S02]  /*19c50*/  LOP3.LUT P0, RZ, R29, 0x200000, RZ, 0xc0, !PT ;  /* 0x002000001dff7812 */ /* 0x000fc4000780c0ff */
[C---:B------:R-:W-:Y:S01]  /*19c60*/  ISETP.LT.OR P4, PT, R34.reuse, 0x49, !P1 ;  /* 0x000000492200780c */ /* 0x040fe20004f81670 */
[----:B------:R0:W-:Y:S01]  /*19c70*/  @!P6 STG.E.U8 desc[UR26][R2.64+0x28], R103 ;  /* 0x000028670200e986 */ /* 0x0001e2000c10111a */
[----:B------:R-:W-:Y:S02]  /*19c80*/  ISETP.LT.OR P2, PT, R34, 0x4a, !P1 ;  /* 0x0000004a2200780c */ /* 0x000fe40004f41670 */
[----:B------:R-:W-:Y:S01]  /*19c90*/  LOP3.LUT R28, R28, 0xffffff7f, RZ, 0xc0, !PT ;  /* 0xffffff7f1c1c7812 */ /* 0x000fe200078ec0ff */
[----:B------:R-:W-:Y:S01]  /*19ca0*/  IMAD.U32 R105, RZ, RZ, UR11 ;  /* 0x0000000bff697e24 */ /* 0x000fe2000f8e00ff */
[----:B------:R-:W3:Y:S01]  /*19cb0*/  LDL.LU R226, [R1+0xa0] ;  /* 0x0000a00001e27983 */ /* 0x000ee20000300800 */
[----:B0-----:R-:W0:Y:S04]  /*19cc0*/  @!P5 LDC.64 R2, c[0x0][0x5c0] ;  /* 0x00017000ff02db82 */ /* 0x001e280000000a00 */
[----:B------:R-:W-:-:S02]  /*19cd0*/  @P0 LOP3.LUT R28, R28, 0x80, RZ, 0xfc, !PT ;  /* 0x000000801c1c0812 */ /* 0x000fc400078efcff */
[----:B------:R-:W-:-:S04]  /*19ce0*/  @!P4 IADD3 R5, P0, P3, R96, UR9, R26 ;  /* 0x000000096005cc10 */ /* 0x000fc8000fb1e01a */
[----:B------:R-:W-:Y:S02]  /*19cf0*/  @!P4 IADD3.X R97, R97, UR8, R35, P0, P3 ;  /* 0x000000086161cc10 */ /* 0x000fe400087e6423 */
[----:B------:R-:W-:-:S04]  /*19d00*/  @!P2 IADD3 R96, P0, P6, R105, UR9, R26 ;  /* 0x000000096960ac10 */ /* 0x000fc8000fe1e01a */
[----:B------:R-:W-:Y:S02]  /*19d10*/  @!P2 IADD3.X R102, R102, UR8, R35, P0, P6 ;  /* 0x000000086666ac10 */ /* 0x000fe400087ec423 */
[----:B------:R-:W-:Y:S02]  /*19d20*/  ISETP.LT.OR P0, PT, R34, 0x51, !P1 ;  /* 0x000000512200780c */ /* 0x000fe40004f01670 */
[----:B------:R-:W-:Y:S02]  /*19d30*/  LOP3.LUT R29, R29, 0xfffdffff, RZ, 0xc0, !PT ;  /* 0xfffdffff1d1d7812 */ /* 0x000fe400078ec0ff */
[----:B0-----:R-:W-:Y:S01]  /*19d40*/  @!P5 IADD3 R2, P6, R86, R2, RZ ;  /* 0x000000025602d210 */ /* 0x001fe20007fde0ff */
[----:B------:R-:W-:Y:S01]  /*19d50*/  IMAD.U32 R86, RZ, RZ, UR11 ;  /* 0x0000000bff567e24 */ /* 0x000fe2000f8e00ff */
[----:B------:R-:W-:-:S03]  /*19d60*/  @P4 LOP3.LUT R29, R29, 0x20000, RZ, 0xfc, !PT ;  /* 0x000200001d1d4812 */ /* 0x000fc600078efcff */
[----:B------:R-:W-:-:S04]  /*19d70*/  @!P5 IMAD.X R3, R104, 0x1, R3, P6 ;  /* 0x000000016803d824 */ /* 0x000fc800030e0603 */
[----:B------:R-:W-:Y:S01]  /*19d80*/  @!P0 IADD3 R86, P4, P6, R86, UR9, R26 ;  /* 0x0000000956568c10 */ /* 0x000fe2000fe9e01a */
[----:B------:R-:W-:Y:S02]  /*19d90*/  IMAD.U32 R104, RZ, RZ, UR10 ;  /* 0x0000000aff687e24 */ /* 0x000fe4000f8e00ff */
[----:B----4-:R-:W-:-:S03]  /*19da0*/  FMUL R80, R225, UR19 ;  /* 0x00000013e1507c20 */ /* 0x010fc60008400000 */
[----:B------:R-:W-:Y:S02]  /*19db0*/  @!P0 IADD3.X R104, R104, UR8, R35, P4, P6 ;  /* 0x0000000868688c10 */ /* 0x000fe4000a7ec423 */
[----:B------:R-:W-:Y:S01]  /*19dc0*/  ISETP.LT.OR P4, PT, R34, 0x52, !P1 ;  /* 0x000000522200780c */ /* 0x000fe20004f81670 */
[----:B------:R-:W-:Y:S01]  /*19dd0*/  IMAD.U32 R103, RZ, RZ, UR11 ;  /* 0x0000000bff677e24 */ /* 0x000fe2000f8e00ff */
[----:B------:R-:W-:Y:S01]  /*19de0*/  F2FP.SATFINITE.E4M3.F32.PACK_AB_MERGE_C R80, RZ, R80, RZ ;  /* 0x00000050ff50723e */ /* 0x000fe200048070ff */
[----:B------:R-:W-:-:S04]  /*19df0*/  IMAD.U32 R106, RZ, RZ, UR10 ;  /* 0x0000000aff6a7e24 */ /* 0x000fc8000f8e00ff */
[----:B------:R3:W-:Y:S06]  /*19e00*/  @!P5 STG.E.U8 desc[UR26][R2.64+0x29], R80 ;  /* 0x000029500200d986 */ /* 0x0007ec000c10111a */
[----:B------:R-:W-:-:S04]  /*19e10*/  @!P4 IADD3 R103, P5, P6, R103, UR9, R26 ;  /* 0x000000096767cc10 */ /* 0x000fc8000febe01a */
[----:B------:R-:W-:Y:S01]  /*19e20*/  @!P4 IADD3.X R105, R106, UR8, R35, P5, P6 ;  /* 0x000000086a69cc10 */ /* 0x000fe2000afec423 */
[----:B--2---:R-:W-:Y:S02]  /*19e30*/  FMUL R106, R227, UR19 ;  /* 0x00000013e36a7c20 */ /* 0x004fe40008400000 */
[----:B------:R-:W2:Y:S04]  /*19e40*/  LDL.LU R227, [R1+0xa4] ;  /* 0x0000a40001e37983 */ /* 0x000ea80000300800 */
[----:B------:R-:W4:Y:S01]  /*19e50*/  LDL.LU R225, [R1+0xa8] ;  /* 0x0000a80001e17983 */ /* 0x000f220000300800 */
[----:B------:R-:W-:-:S04]  /*19e60*/  LOP3.LUT R29, R29, 0xfff7ffff, RZ, 0xc0, !PT ;  /* 0xfff7ffff1d1d7812 */ /* 0x000fc800078ec0ff */
[----:B------:R-:W-:-:S04]  /*19e70*/  @P2 LOP3.LUT R29, R29, 0x80000, RZ, 0xfc, !PT ;  /* 0x000800001d1d2812 */ /* 0x000fc800078efcff */
[C---:B------:R-:W-:Y:S02]  /*19e80*/  LOP3.LUT P2, RZ, R29.reuse, 0x100, RZ, 0xc0, !PT ;  /* 0x000001001dff7812 */ /* 0x040fe4000784c0ff */
[C---:B------:R-:W-:Y:S02]  /*19e90*/  LOP3.LUT P3, RZ, R29.reuse, 0x8, RZ, 0xc0, !PT ;  /* 0x000000081dff7812 */ /* 0x040fe4000786c0ff */
[----:B------:R-:W-:-:S04]  /*19ea0*/  LOP3.LUT R29, R29, 0xfeffffff, RZ, 0xc0, !PT ;  /* 0xfeffffff1d1d7812 */ /* 0x000fc800078ec0ff */
[----:B------:R-:W-:Y:S02]  /*19eb0*/  @P0 LOP3.LUT R29, R29, 0x1000000, RZ, 0xfc, !PT ;  /* 0x010000001d1d0812 */ /* 0x000fe400078efcff */
[----:B------:R-:W-:Y:S02]  /*19ec0*/  LOP3.LUT P0, RZ, R28, 0x80, RZ, 0xc0, !PT ;  /* 0x000000801cff7812 */ /* 0x000fe4000780c0ff */
[----:B------:R-:W-:Y:S01]  /*19ed0*/  F2FP.SATFINITE.E4M3.F32.PACK_AB_MERGE_C R107, RZ, R106, RZ ;  /* 0x0000006aff6b723e */ /* 0x000fe200048070ff */
[----:B---3--:R-:W-:Y:S01]  /*19ee0*/  FMUL R2, R226, UR19 ;  /* 0x00000013e2027c20 */ /* 0x008fe20008400000 */
[----:B------:R-:W-:-:S09]  /*19ef0*/  LOP3.LUT R29, R29, 0xff7fffff, RZ, 0xc0, !PT ;  /* 0xff7fffff1d1d7812 */ /* 0x000fd200078ec0ff */
[----:B------:R0:W-:Y:S01]  /*19f00*/  @!P0 STG.E.U8 desc[UR26][R98.64+0x30], R107 ;  /* 0x0000306b62008986 */ /* 0x0001e2000c10111a */
[----:B------:R-:W-:Y:S01]  /*19f10*/  ISETP.LT.OR P0, PT, R34, 0x59, !P1 ;  /* 0x000000592200780c */ /* 0x000fe20004f01670 */
[----:B--2---:R-:W-:Y:S02]  /*19f20*/  FMUL R80, R227, UR19 ;  /* 0x00000013e3507c20 */ /* 0x004fe40008400000 */
[----:B------:R-:W2:Y:S01]  /*19f30*/  LDL.LU R227, [R1+0xac] ;  /* 0x0000ac0001e37983 */ /* 0x000ea20000300800 */
[----:B------:R-:W-:-:S03]  /*19f40*/  F2FP.SATFINITE.E4M3.F32.PACK_AB_MERGE_C R2, RZ, R2, RZ ;  /* 0x00000002ff02723e */ /* 0x000fc600048070ff */
[----:B------:R-:W3:Y:S01]  /*19f50*/  LDL.LU R226, [R1+0xb0] ;  /* 0x0000b00001e27983 */ /* 0x000ee20000300800 */
[----:B------:R-:W-:Y:S01]  /*19f60*/  IMAD.U32 R109, RZ, RZ, UR11 ;  /* 0x0000000bff6d7e24 */ /* 0x000fe2000f8e00ff */
[----:B------:R-:W-:Y:S01]  /*19f70*/  @P4 LOP3.LUT R29, R29, 0x800000, RZ, 0xfc, !PT ;  /* 0x008000001d1d4812 */ /* 0x000fe200078efcff */
[----:B------:R-:W-:Y:S01]  /*19f80*/  IMAD.U32 R106, RZ, RZ, UR10 ;  /* 0x0000000aff6a7e24 */ /* 0x000fe2000f8e00ff */
[----:B------:R1:W-:Y:S02]  /*19f90*/  @!P2 STG.E.U8 desc[UR26][R92.64+0x31], R2 ;  /* 0x000031025c00a986 */ /* 0x0003e4000c10111a */
[----:B------:R-:W-:Y:S02]  /*19fa0*/  LOP3.LUT R29, R29, 0xffbfffff, RZ, 0xc0, !PT ;  /* 0xffbfffff1d1d7812 */ /* 0x000fe400078ec0ff */
[----:B0-----:R-:W-:Y:S02]  /*19fb0*/  @!P0 IADD3 R98, P5, P6, R109, UR9, R26 ;  /* 0x000000096d628c10 */ /* 0x001fe4000febe01a */
[----:B------:R-:W-:Y:S01]  /*19fc0*/  @P0 LOP3.LUT R29, R29, 0x400000, RZ, 0xfc, !PT ;  /* 0x004000001d1d0812 */ /* 0x000fe200078efcff */
[----:B-1----:R-:W0:Y:S01]  /*19fd0*/  @!P3 LDC.64 R2, c[0x0][0x5c0] ;  /* 0x00017000ff02bb82 */ /* 0x002e220000000a00 */
[----:B------:R-:W-:-:S02]  /*19fe0*/  @!P0 IADD3.X R99, R106, UR8, R35, P5, P6 ;  /* 0x000000086a638c10 */ /* 0x000fc4000afec423 */
[----:B------:R-:W-:Y:S01]  /*19ff0*/  ISETP.LT.OR P0, PT, R34, 0x5a, !P1 ;  /* 0x0000005a2200780c */ /* 0x000fe20004f01670 */
[----:B------:R-:W-:Y:S01]  /*1a000*/  IMAD.U32 R114, RZ, RZ, UR10 ;  /* 0x0000000aff727e24 */ /* 0x000fe2000f8e00ff */
[----:B------:R-:W-:-:S11]  /*1a010*/  LOP3.LUT R29, R29, 0xffdfffff, RZ, 0xc0, !PT ;  /* 0xffdfffff1d1d7812 */ /* 0x000fd600078ec0ff */
[----:B------:R-:W-:Y:S02]  /*1a020*/  @!P0 IADD3 R109, P1, P5, R109, UR9, R26 ;  /* 0x000000096d6d8c10 */ /* 0x000fe4000fd3e01a */
[----:B------:R-:W-:Y:S02]  /*1a030*/  @P0 LOP3.LUT R29, R29, 0x200000, RZ, 0xfc, !PT ;  /* 0x002000001d1d0812 */ /* 0x000fe400078efcff */
[----:B------:R-:W-:Y:S02]  /*1a040*/  @!P0 IADD3.X R114, R114, UR8, R35, P1, P5 ;  /* 0x0000000872728c10 */ /* 0x000fe40008fea423 */
[----:B0-----:R-:W-:Y:S02]  /*1a050*/  @!P3 IADD3 R2, P0, R81, R2, RZ ;  /* 0x000000025102b210 */ /* 0x001fe40007f1e0ff */
[----:B------:R-:W-:Y:S02]  /*1a060*/  F2FP.SATFINITE.E4M3.F32.PACK_AB_MERGE_C R81, RZ, R80, RZ ;  /* 0x00000050ff51723e */ /* 0x000fe400048070ff */
[----:B------:R-:W-:-:S02]  /*1a070*/  LOP3.LUT P4, RZ, R28, 0x40, RZ, 0xc0, !PT ;  /* 0x000000401cff7812 */ /* 0x000fc4000788c0ff */
[----:B------:R-:W-:Y:S01]  /*1a080*/  ISETP.GE.AND P1, PT, R36, 0x109, PT ;  /* 0x000001092400780c */ /* 0x000fe20003f26270 */
[----:B------:R-:W-:-:S03]  /*1a090*/  @!P3 IMAD.X R3, R94, 0x1, R3, P0 ;  /* 0x000000015e03b824 */ /* 0x000fc600000e0603 */
[C---:B------:R-:W-:Y:S02]  /*1a0a0*/  ISETP.LT.OR P2, PT, R34.reuse, 0x1, !P1 ;  /* 0x000000012200780c */ /* 0x040fe40004f41670 */
[----:B------:R0:W-:Y:S01]  /*1a0b0*/  @!P3 STG.E.U8 desc[UR26][R2.64+0x30], R81 ;  /* 0x000030510200b986 */ /* 0x0001e2000c10111a */
[----:B------:R-:W-:Y:S01]  /*1a0c0*/  ISETP.LT.OR P0, PT, R34, 0x2, !P1 ;  /* 0x000000022200780c */ /* 0x000fe20004f01670 */
[----:B------:R-:W-:Y:S01]  /*1a0d0*/  IMAD.U32 R106, RZ, RZ, UR11 ;  /* 0x0000000bff6a7e24 */ /* 0x000fe2000f8e00ff */
[----:B------:R-:W-:Y:S01]  /*1a0e0*/  LOP3.LUT R29, R29, 0xffefffff, RZ, 0xc0, !PT ;  /* 0xffefffff1d1d7812 */ /* 0x000fe200078ec0ff */
[----:B------:R-:W-:Y:S01]  /*1a0f0*/  IMAD.U32 R111, RZ, RZ, UR10 ;  /* 0x0000000aff6f7e24 */ /* 0x000fe2000f8e00ff */
[----:B0-----:R-:W0:Y:S06]  /*1a100*/  @!P4 LDC.64 R2, c[0x0][0x5c0] ;  /* 0x00017000ff02cb82 */ /* 0x001e2c0000000a00 */
[----:B------:R-:W-:Y:S01]  /*1a110*/  @!P2 IADD3 R106, P5, P6, R106, UR13, R26 ;  /* 0x0000000d6a6aac10 */ /* 0x000fe2000febe01a */
[----:B------:R-:W-:Y:S01]  /*1a120*/  IMAD.U32 R93, RZ, RZ, UR11 ;  /* 0x0000000bff5d7e24 */ /* 0x000fe2000f8e00ff */
[----:B------:R-:W-:Y:S01]  /*1a130*/  @P2 LOP3.LUT R29, R29, 0x100000, RZ, 0xfc, !PT ;  /* 0x001000001d1d2812 */ /* 0x000fe200078efcff */
[----:B------:R-:W-:Y:S01]  /*1a140*/  IMAD.U32 R108, RZ, RZ, UR10 ;  /* 0x0000000aff6c7e24 */ /* 0x000fe2000f8e00ff */
[----:B------:R-:W-:-:S02]  /*1a150*/  @!P2 IADD3.X R111, R111, UR12, R35, P5, P6 ;  /* 0x0000000c6f6fac10 */ /* 0x000fc4000afec423 */
[----:B------:R-:W-:Y:S02]  /*1a160*/  LOP3.LUT R29, R29, 0xfffbffff, RZ, 0xc0, !PT ;  /* 0xfffbffff1d1d7812 */ /* 0x000fe400078ec0ff */
[----:B------:R-:W-:Y:S01]  /*1a170*/  @!P0 IADD3 R93, P5, P6, R93, UR13, R26 ;  /* 0x0000000d5d5d8c10 */ /* 0x000fe2000febe01a */
[----:B--2---:R-:W-:Y:S02]  /*1a180*/  FMUL R80, R227, UR19 ;  /* 0x00000013e3507c20 */ /* 0x004fe40008400000 */
[----:B------:R-:W2:Y:S01]  /*1a190*/  LDL.LU R227, [R1+0xb4] ;  /* 0x0000b40001e37983 */ /* 0x000ea20000300800 */
[----:B------:R-:W-:Y:S02]  /*1a1a0*/  @P0 LOP3.LUT R29, R29, 0x40000, RZ, 0xfc, !PT ;  /* 0x000400001d1d0812 */ /* 0x000fe400078efcff */
[----:B------:R-:W-:Y:S02]  /*1a1b0*/  @!P0 IADD3.X R108, R108, UR12, R35, P5, P6 ;  /* 0x0000000c6c6c8c10 */ /* 0x000fe4000afec423 */
[----:B------:R-:W-:Y:S01]  /*1a1c0*/  ISETP.LT.OR P0, PT, R34, 0x9, !P1 ;  /* 0x000000092200780c */ /* 0x000fe20004f01670 */
[----:B------:R-:W-:Y:S01]  /*1a1d0*/  IMAD.U32 R92, RZ, RZ, UR11 ;  /* 0x0000000bff5c7e24 */ /* 0x000fe2000f8e00ff */
[----:B0-----:R-:W-:Y:S01]  /*1a1e0*/  @!P4 IADD3 R2, P5, R72, R2, RZ ;  /* 0x000000024802c210 */ /* 0x001fe20007fbe0ff */
[----:B------:R-:W-:Y:S01]  /*1a1f0*/  IMAD.U32 R107, RZ, RZ, UR10 ;  /* 0x0000000aff6b7e24 */ /* 0x000fe2000f8e00ff */
[----:B------:R-:W-:-:S02]  /*1a200*/  LOP3.LUT P3, RZ, R29, 0x400, RZ, 0xc0, !PT ;  /* 0x000004001dff7812 */ /* 0x000fc4000786c0ff */
[----:B------:R-:W-:Y:S01]  /*1a210*/  LOP3.LUT P2, RZ, R29, 0x10, RZ, 0xc0, !PT ;  /* 0x000000101dff7812 */ /* 0x000fe2000784c0ff */
[----:B------:R-:W-:Y:S01]  /*1a220*/  @!P4 IMAD.X R3, R83, 0x1, R3, P5 ;  /* 0x000000015303c824 */ /* 0x000fe200028e0603 */
[----:B------:R-:W-:-:S05]  /*1a230*/  LOP3.LUT R29, R29, 0xfffeffff, RZ, 0xc0, !PT ;  /* 0xfffeffff1d1d7812 */ /* 0x000fca00078ec0ff */
[--C-:B------:R-:W-:Y:S02]  /*1a240*/  @!P0 IADD3 R92, P5, P6, R92, UR13, R26.reuse ;  /* 0x0000000d5c5c8c10 */ /* 0x100fe4000febe01a */
[----:B------:R-:W-:Y:S02]  /*1a250*/  @P0 LOP3.LUT R29, R29, 0x10000, RZ, 0xfc, !PT ;  /* 0x000100001d1d0812 */ /* 0x000fe400078efcff */
[----:B------:R-:W-:Y:S02]  /*1a260*/  @!P0 IADD3.X R107, R107, UR12, R35, P5, P6 ;  /* 0x0000000c6b6b8c10 */ /* 0x000fe4000afec423 */
[----:B------:R-:W-:Y:S01]  /*1a270*/  ISETP.LT.OR P0, PT, R34, 0xa, !P1 ;  /* 0x0000000a2200780c */ /* 0x000fe20004f01670 */
[----:B----4-:R-:W-:Y:S01]  /*1a280*/  FMUL R72, R225, UR19 ;  /* 0x00000013e1487c20 */ /* 0x010fe20008400000 */
[----:B------:R-:W-:Y:S01]  /*1a290*/  LOP3.LUT P6, RZ, R0, 0x10, RZ, 0xc0, !PT ;  /* 0x0000001000ff7812 */ /* 0x000fe200078cc0ff */
[----:B------:R-:W-:Y:S01]  /*1a2a0*/  IMAD.U32 R81, RZ, RZ, UR11 ;  /* 0x0000000bff517e24 */ /* 0x000fe2000f8e00ff */
[----:B------:R-:W-:Y:S01]  /*1a2b0*/  LOP3.LUT R29, R29, 0xffff7fff, RZ, 0xc0, !PT ;  /* 0xffff7fff1d1d7812 */ /* 0x000fe200078ec0ff */
[----:B------:R-:W-:Y:S01]  /*1a2c0*/  IMAD.U32 R110, RZ, RZ, UR10 ;  /* 0x0000000aff6e7e24 */ /* 0x000fe2000f8e00ff */
[----:B------:R-:W-:Y:S01]  /*1a2d0*/  F2FP.SATFINITE.E4M3.F32.PACK_AB_MERGE_C R72, RZ, R72, RZ ;  /* 0x00000048ff48723e */ /* 0x000fe200048070ff */
[----:B------:R-:W-:Y:S01]  /*1a2e0*/  IMAD.U32 R83, RZ, RZ, UR11 ;  /* 0x0000000bff537e24 */ /* 0x000fe2000f8e00ff */
[----:B------:R-:W4:Y:S04]  /*1a2f0*/  LDL.LU R225, [R1+0xb8] ;  /* 0x0000b80001e17983 */ /* 0x000f280000300800 */
[----:B------:R3:W-:Y:S01]  /*1a300*/  @!P4 STG.E.U8 desc[UR26][R2.64+0x31], R72 ;  /* 0x000031480200c986 */ /* 0x0007e2000c10111a */
[----:B------:R-:W-:-:S02]  /*1a310*/  @!P0 IADD3 R94, P4, P5, R81, UR13, R26 ;  /* 0x0000000d515e8c10 */ /* 0x000fc4000fd9e01a */
[----:B------:R-:W-:-:S05]  /*1a320*/  F2FP.SATFINITE.E4M3.F32.PACK_AB_MERGE_C R81, RZ, R80, RZ ;  /* 0x00000050ff51723e */ /* 0x000fca00048070ff */
[----:B------:R0:W-:Y:S01]  /*1a330*/  @!P6 STG.E.U8 desc[UR26][R90.64+0x38], R81 ;  /* 0x000038515a00e986 */ /* 0x0001e2000c10111a */
[----:B------:R-:W-:Y:S01]  /*1a340*/  ISETP.LT.OR P6, PT, R34, 0x11, !P1 ;  /* 0x000000112200780c */ /* 0x000fe20004fc1670 */
[----:B---3--:R-:W-:Y:S01]  /*1a350*/  FMUL R2, R226, UR19 ;  /* 0x00000013e2027c20 */ /* 0x008fe20008400000 */
[----:B------:R-:W-:-:S04]  /*1a360*/  @P0 LOP3.LUT R29, R29, 0x8000, RZ, 0xfc, !PT ;  /* 0x000080001d1d0812 */ /* 0x000fc800078efcff */
[----:B------:R-:W-:Y:S01]  /*1a370*/  F2FP.SATFINITE.E4M3.F32.PACK_AB_MERGE_C R2, RZ, R2, RZ ;  /* 0x00000002ff02723e */ /* 0x000fe200048070ff */
[----:B------:R-:W-:Y:S01]  /*1a380*/  IMAD.U32 R80, RZ, RZ, UR10 ;  /* 0x0000000aff507e24 */ /* 0x000fe2000f8e00ff */
[----:B------:R-:W-:-:S03]  /*1a390*/  @!P0 IADD3.X R110, R110, UR12, R35, P4, P5 ;  /* 0x0000000c6e6e8c10 */ /* 0x000fc6000a7ea423 */
[----:B------:R1:W-:Y:S01]  /*1a3a0*/  @!P3 STG.E.U8 desc[UR26][R84.64+0x39], R2 ;  /* 0x000039025400b986 */ /* 0x0003e2000c10111a */
[----:B------:R-:W-:Y:S02]  /*1a3b0*/  LOP3.LUT R29, R29, 0xffffbfff, RZ, 0xc0, !PT ;  /* 0xffffbfff1d1d7812 */ /* 0x000fe400078ec0ff */
[----:B0-----:R-:W-:Y:S02]  /*1a3c0*/  @!P6 IADD3 R90, P4, P5, R83, UR13, R26 ;  /* 0x0000000d535aec10 */ /* 0x001fe4000fd9e01a */
[----:B------:R-:W-:Y:S02]  /*1a3d0*/  @P6 LOP3.LUT R29, R29, 0x4000, RZ, 0xfc, !PT ;  /* 0x000040001d1d6812 */ /* 0x000fe400078efcff */
[----:B------:R-:W-:Y:S01]  /*1a3e0*/  @!P6 IADD3.X R113, R80, UR12, R35, P4, P5 ;  /* 0x0000000c5071ec10 */ /* 0x000fe2000a7ea423 */
[----:B-1----:R-:W0:Y:S01]  /*1a3f0*/  @!P2 LDC.64 R2, c[0x0][0x5c0] ;  /* 0x00017000ff02ab82 */ /* 0x002e220000000a00 */
[----:B------:R-:W-:Y:S01]  /*1a400*/  ISETP.LT.OR P6, PT, R34, 0x12, !P1 ;  /* 0x000000122200780c */ /* 0x000fe20004fc1670 */
[----:B------:R-:W-:-:S02]  /*1a410*/  IMAD.U32 R120, RZ, RZ, UR11 ;  /* 0x0000000bff787e24 */ /* 0x000fc4000f8e00ff */
[----:B------:R-:W-:-:S10]  /*1a420*/  IMAD.U32 R124, RZ, RZ, UR10 ;  /* 0x0000000aff7c7e24 */ /* 0x000fd4000f8e00ff */
[----:B------:R-:W-:-:S04]  /*1a430*/  @!P6 IADD3 R120, P4, P5, R120, UR13, R26 ;  /* 0x0000000d7878ec10 */ /* 0x000fc8000fd9e01a */
[----:B------:R-:W-:Y:S02]  /*1a440*/  @!P6 IADD3.X R124, R124, UR12, R35, P4, P5 ;  /* 0x0000000c7c7cec10 */ /* 0x000fe4000a7ea423 */
[----:B0-----:R-:W-:Y:S01]  /*1a450*/  @!P2 IADD3 R2, P4, R4, R2, RZ ;  /* 0x000000020402a210 */ /* 0x001fe20007f9e0ff */
[----:B--2---:R-:W-:Y:S02]  /*1a460*/  FMUL R4, R227, UR19 ;  /* 0x00000013e3047c20 */ /* 0x004fe40008400000 */
[----:B------:R-:W2:Y:S01]  /*1a470*/  LDL.LU R227, [R1+0xbc] ;  /* 0x0000bc0001e37983 */ /* 0x000ea20000300800 */
[----:B------:R-:W-:Y:S02]  /*1a480*/  ISETP.LT.OR P3, PT, R34, 0x19, !P1 ;  /* 0x000000192200780c */ /* 0x000fe40004f61670 */
[----:B------:R-:W-:Y:S01]  /*1a490*/  LOP3.LUT R29, R29, 0xffffdfff, RZ, 0xc0, !PT ;  /* 0xffffdfff1d1d7812 */ /* 0x000fe200078ec0ff */
[----:B------:R-:W-:Y:S02]  /*1a4a0*/  IMAD.U32 R116, RZ, RZ, UR11 ;  /* 0x0000000bff747e24 */ /* 0x000fe4000f8e00ff */
[----:B------:R-:W-:Y:S01]  /*1a4b0*/  IMAD.U32 R122, RZ, RZ, UR10 ;  /* 0x0000000aff7a7e24 */ /* 0x000fe2000f8e00ff */
[----:B------:R-:W-:Y:S01]  /*1a4c0*/  @P6 LOP3.LUT R29, R29, 0x2000, RZ, 0xfc, !PT ;  /* 0x000020001d1d6812 */ /* 0x000fe200078efcff */
[----:B------:R-:W-:Y:S01]  /*1a4d0*/  @!P2 IMAD.X R3, R82, 0x1, R3, P4 ;  /* 0x000000015203a824 */ /* 0x000fe200020e0603 */
[----:B------:R-:W-:Y:S01]  /*1a4e0*/  F2FP.SATFINITE.E4M3.F32.PACK_AB_MERGE_C R81, RZ, R4, RZ ;  /* 0x00000004ff51723e */ /* 0x000fe200048070ff */
[----:B------:R-:W3:Y:S01]  /*1a4f0*/  LDL.LU R226, [R1+0xc0] ;  /* 0x0000c00001e27983 */ /* 0x000ee20000300800 */
[----:B------:R-:W-:-:S03]  /*1a500*/  LOP3.LUT R29, R29, 0xffffefff, RZ, 0xc0, !PT ;  /* 0xffffefff1d1d7812 */ /* 0x000fc600078ec0ff */
[----:B------:R-:W-:Y:S02]  /*1a510*/  @!P3 IADD3 R116, P5, P6, R116, UR13, R26 ;  /* 0x0000000d7474bc10 */ /* 0x000fe4000febe01a */
[----:B------:R-:W-:Y:S02]  /*1a520*/  @P3 LOP3.LUT R29, R29, 0x1000, RZ, 0xfc, !PT ;  /* 0x000010001d1d3812 */ /* 0x000fe400078efcff */
[----:B------:R-:W-:Y:S02]  /*1a530*/  @!P3 IADD3.X R122, R122, UR12, R35, P5, P6 ;  /* 0x0000000c7a7abc10 */ /* 0x000fe4000afec423 */
[----:B------:R-:W-:Y:S01]  /*1a540*/  LOP3.LUT P3, RZ, R28, 0x10, RZ, 0xc0, !PT ;  /* 0x000000101cff7812 */ /* 0x000fe2000786c0ff */
[----:B------:R0:W-:Y:S01]  /*1a550*/  @!P2 STG.E.U8 desc[UR26][R2.64+0x38], R81 ;  /* 0x000038510200a986 */ /* 0x0001e2000c10111a */
[----:B------:R-:W-:-:S11]  /*1a560*/  ISETP.LT.OR P2, PT, R34, 0x1a, !P1 ;  /* 0x0000001a2200780c */ /* 0x000fd60004f41670 */
[----:B0-----:R-:W0:Y:S01]  /*1a570*/  @!P3 LDC.64 R2, c[0x0][0x5c0] ;  /* 0x00017000ff02bb82 */ /* 0x001e220000000a00 */
[----:B------:R-:W-:Y:S01]  /*1a580*/  IMAD.U32 R4, RZ, RZ, UR10 ;  /* 0x0000000aff047e24 */ /* 0x000fe2000f8e00ff */
[----:B------:R-:W-:-:S04]  /*1a590*/  @!P2 IADD3 R112, P4, P5, R83, UR13, R26 ;  /* 0x0000000d5370ac10 */ /* 0x000fc8000fd9e01a */
[----:B------:R-:W-:Y:S02]  /*1a5a0*/  @!P2 IADD3.X R119, R4, UR12, R35, P4, P5 ;  /* 0x0000000c0477ac10 */ /* 0x000fe4000a7ea423 */
[----:B0-----:R-:W-:Y:S01]  /*1a5b0*/  @!P3 IADD3 R2, P4, R37, R2, RZ ;  /* 0x000000022502b210 */ /* 0x001fe20007f9e0ff */
[----:B--2---:R-:W-:Y:S02]  /*1a5c0*/  FMUL R37, R227, UR19 ;  /* 0x00000013e3257c20 */ /* 0x004fe40008400000 */
[----:B------:R-:W2:Y:S01]  /*1a5d0*/  LDL.LU R227, [R1+0xc4] ;  /* 0x0000c40001e37983 */ /* 0x000ea20000300800 */
[----:B----4-:R-:W-:-:S03]  /*1a5e0*/  FMUL R4, R225, UR19 ;  /* 0x00000013e1047c20 */ /* 0x010fc60008400000 */
[----:B------:R-:W4:Y:S01]  /*1a5f0*/  LDL.LU R225, [R1+0xc8] ;  /* 0x0000c80001e17983 */ /* 0x000f220000300800 */
[----:B------:R-:W-:Y:S01]  /*1a600*/  @!P3 IMAD.X R3, R87, 0x1, R3, P4 ;  /* 0x000000015703b824 */ /* 0x000fe200020e0603 */
[----:B------:R-:W-:-:S05]  /*1a610*/  F2FP.SATFINITE.E4M3.F32.PACK_AB_MERGE_C R4, RZ, R4, RZ ;  /* 0x00000004ff04723e */ /* 0x000fca00048070ff */
[----:B------:R3:W-:Y:S01]  /*1a620*/  @!P3 STG.E.U8 desc[UR26][R2.64+0x39], R4 ;  /* 0x000039040200b986 */ /* 0x0007e2000c10111a */
[----:B------:R-:W-:-:S04]  /*1a630*/  LOP3.LUT R29, R29, 0xfffffffd, RZ, 0xc0, !PT ;  /* 0xfffffffd1d1d7812 */ /* 0x000fc800078ec0ff */
[----:B------:R-:W-:Y:S02]  /*1a640*/  @P2 LOP3.LUT R29, R29, 0x2, RZ, 0xfc, !PT ;  /* 0x000000021d1d2812 */ /* 0x000fe400078efcff */
[----:B------:R-:W-:Y:S01]  /*1a650*/  ISETP.LT.OR P2, PT, R34, 0x21, !P1 ;  /* 0x000000212200780c */ /* 0x000fe20004f41670 */
[----:B------:R-:W-:Y:S01]  /*1a660*/  IMAD.U32 R91, RZ, RZ, UR11 ;  /* 0x0000000bff5b7e24 */ /* 0x000fe2000f8e00ff */
[----:B------:R-:W-:Y:S01]  /*1a670*/  LOP3.LUT R29, R29, 0xfffff7ff, RZ, 0xc0, !PT ;  /* 0xfffff7ff1d1d7812 */ /* 0x000fe200078ec0ff */
[----:B------:R-:W-:-:S10]  /*1a680*/  IMAD.U32 R118, RZ, RZ, UR10 ;  /* 0x0000000aff767e24 */ /* 0x000fd4000f8e00ff */
[----:B------:R-:W-:Y:S02]  /*1a690*/  @!P2 IADD3 R91, P4, P5, R91, UR13, R26 ;  /* 0x0000000d5b5bac10 */ /* 0x000fe4000fd9e01a */
[----:B------:R-:W-:Y:S02]  /*1a6a0*/  @P2 LOP3.LUT R29, R29, 0x800, RZ, 0xfc, !PT ;  /* 0x000008001d1d2812 */ /* 0x000fe400078efcff */
[----:B------:R-:W-:Y:S02]  /*1a6b0*/  @!P2 IADD3.X R118, R118, UR12, R35, P4, P5 ;  /* 0x0000000c7676ac10 */ /* 0x000fe4000a7ea423 */
[----:B------:R-:W-:Y:S02]  /*1a6c0*/  ISETP.LT.OR P2, PT, R34, 0x22, !P1 ;  /* 0x000000222200780c */ /* 0x000fe40004f41670 */
[----:B------:R-:W-:Y:S01]  /*1a6d0*/  LOP3.LUT P5, RZ, R0, 0x800, RZ, 0xc0, !PT ;  /* 0x0000080000ff7812 */ /* 0x000fe200078ac0ff */
[----:B------:R-:W-:Y:S01]  /*1a6e0*/  IMAD.U32 R115, RZ, RZ, UR11 ;  /* 0x0000000bff737e24 */ /* 0x000fe2000f8e00ff */
[----:B------:R-:W-:Y:S01]  /*1a6f0*/  LOP3.LUT R29, R29, 0xfffffff7, RZ, 0xc0, !PT ;  /* 0xfffffff71d1d7812 */ /* 0x000fe200078ec0ff */
[----:B------:R-:W-:Y:S01]  /*1a700*/  IMAD.U32 R72, RZ, RZ, UR10 ;  /* 0x0000000aff487e24 */ /* 0x000fe2000f8e00ff */
[----:B------:R-:W-:-:S02]  /*1a710*/  F2FP.SATFINITE.E4M3.F32.PACK_AB_MERGE_C R37, RZ, R37, RZ ;  /* 0x00000025ff25723e */ /* 0x000fc400048070ff */
[----:B------:R-:W-:-:S05]  /*1a720*/  LOP3.LUT P6, RZ, R0, 0x1000, RZ, 0xc0, !PT ;  /* 0x0000100000ff7812 */ /* 0x000fca00078cc0ff */
[----:B------:R-:W-:Y:S02]  /*1a730*/  @!P2 IADD3 R115, P3, P4, R115, UR13, R26 ;  /* 0x0000000d7373ac10 */ /* 0x000fe4000fc7e01a */
[----:B------:R-:W-:Y:S01]  /*1a740*/  @P2 LOP3.LUT R29, R29, 0x8, RZ, 0xfc, !PT ;  /* 0x000000081d1d2812 */ /* 0x000fe200078efcff */
[----:B------:R-:W-:Y:S01]  /*1a750*/  @!P5 STG.E.U8 desc[UR26][R88.64+0x40], R37 ;  /* 0x000040255800d986 */ /* 0x000fe2000c10111a */
[----:B------:R-:W-:Y:S02]  /*1a760*/  @!P2 IADD3.X R121, R72, UR12, R35, P3, P4 ;  /* 0x0000000c4879ac10 */ /* 0x000fe40009fe8423 */
[----:B------:R-:W-:Y:S01]  /*1a770*/  LOP3.LUT P2, RZ, R28, 0x8, RZ, 0xc0, !PT ;  /* 0x000000081cff7812 */ /* 0x000fe2000784c0ff */
[----:B---3--:R-:W-:Y:S01]  /*1a780*/  FMUL R2, R226, UR19 ;  /* 0x00000013e2027c20 */ /* 0x008fe20008400000 */
[----:B------:R-:W-:Y:S01]  /*1a790*/  ISETP.LT.OR P5, PT, R34, 0x29, !P1 ;  /* 0x000000292200780c */ /* 0x000fe20004fa1670 */
[----:B------:R-:W-:-:S03]  /*1a7a0*/  IMAD.U32 R117, RZ, RZ, UR11 ;  /* 0x0000000bff757e24 */ /* 0x000fc6000f8e00ff */
[----:B------:R-:W-:Y:S02]  /*1a7b0*/  F2FP.SATFINITE.E4M3.F32.PACK_AB_MERGE_C R2, RZ, R2, RZ ;  /* 0x00000002ff02723e */ /* 0x000fe400048070ff */
[----:B------:R-:W-:-:S03]  /*1a7c0*/  LOP3.LUT R29, R29, 0xfffffbff, RZ, 0xc0, !PT ;  /* 0xfffffbff1d1d7812 */ /* 0x000fc600078ec0ff */
[----:B------:R0:W-:Y:S01]  /*1a7d0*/  @!P6 STG.E.U8 desc[UR26][R78.64+0x41], R2 ;  /* 0x000041024e00e986 */ /* 0x0001e2000c10111a */
[----:B------:R-:W-:-:S03]  /*1a7e0*/  LOP3.LUT P6, RZ, R0, 0x20000, RZ, 0xc0, !PT ;  /* 0x0002000000ff7812 */ /* 0x000fc600078cc0ff */
[--C-:B------:R-:W-:Y:S02]  /*1a7f0*/  @!P5 IADD3 R117, P3, P4, R117, UR13, R26.reuse ;  /* 0x0000000d7575dc10 */ /* 0x100fe4000fc7e01a */
[----:B------:R-:W-:Y:S01]  /*1a800*/  @P5 LOP3.LUT R29, R29, 0x400, RZ, 0xfc, !PT ;  /* 0x000004001d1d5812 */ /* 0x000fe200078efcff */
[----:B0-----:R-:W0:Y:S01]  /*1a810*/  @!P2 LDC.64 R2, c[0x0][0x5c0] ;  /* 0x00017000ff02ab82 */ /* 0x001e220000000a00 */
[----:B--2---:R-:W-:Y:S02]  /*1a820*/  FMUL R4, R227, UR19 ;  /* 0x00000013e3047c20 */ /* 0x004fe40008400000 */
[----:B------:R-:W2:Y:S01]  /*1a830*/  LDL.LU R227, [R1+0xcc] ;  /* 0x0000cc0001e37983 */ /* 0x000ea20000300800 */
[--C-:B------:R-:W-:Y:S02]  /*1a840*/  @!P5 IADD3.X R123, R72, UR12, R35.reuse, P3, P4 ;  /* 0x0000000c487bdc10 */ /* 0x100fe40009fe8423 */
[----:B------:R-:W-:Y:S02]  /*1a850*/  ISETP.LT.OR P5, PT, R34, 0x2a, !P1 ;  /* 0x0000002a2200780c */ /* 0x000fe40004fa1670 */
[C---:B------:R-:W-:Y:S01]  /*1a860*/  LOP3.LUT P0, RZ, R28.reuse, 0x20, RZ, 0xc0, !PT ;  /* 0x000000201cff7812 */ /* 0x040fe2000780c0ff */
[----:B------:R-:W-:Y:S01]  /*1a870*/  IMAD.U32 R126, RZ, RZ, UR11 ;  /* 0x0000000bff7e7e24 */ /* 0x000fe2000f8e00ff */
[----:B------:R-:W-:Y:S01]  /*1a880*/  LOP3.LUT R28, R28, 0xfffffffb, RZ, 0xc0, !PT ;  /* 0xfffffffb1c1c7812 */ /* 0x000fe200078ec0ff */
[----:B------:R-:W-:Y:S01]  /*1a890*/  IMAD.U32 R128, RZ, RZ, UR10 ;  /* 0x0000000aff807e24 */ /* 0x000fe2000f8e00ff */
[----:B------:R-:W-:Y:S01]  /*1a8a0*/  LOP3.LUT R29, R29, 0xfffffdff, RZ, 0xc0, !PT ;  /* 0xfffffdff1d1d7812 */ /* 0x000fe200078ec0ff */
[----:B------:R-:W-:Y:S01]  /*1a8b0*/  IMAD.U32 R125, RZ, RZ, UR11 ;  /* 0x0000000bff7d7e24 */ /* 0x000fe2000f8e00ff */
[----:B------:R-:W-:Y:S01]  /*1a8c0*/  @P6 LOP3.LUT R28, R28, 0x4, RZ, 0xfc, !PT ;  /* 0x000000041c1c6812 */ /* 0x000fe200078efcff */
[----:B------:R-:W-:Y:S01]  /*1a8d0*/  IMAD.U32 R127, RZ, RZ, UR10 ;  /* 0x0000000aff7f7e24 */ /* 0x000fe2000f8e00ff */
[----:B------:R-:W-:Y:S01]  /*1a8e0*/  ISETP.LT.OR P6, PT, R34, 0x31, !P1 ;  /* 0x000000312200780c */ /* 0x000fe20004fc1670 */
[----:B------:R-:W-:Y:S01]  /*1a8f0*/  IMAD.U32 R89, RZ, RZ, UR11 ;  /* 0x0000000bff597e24 */ /* 0x000fe2000f8e00ff */
[----:B------:R-:W-:Y:S01]  /*1a900*/  F2FP.SATFINITE.E4M3.F32.PACK_AB_MERGE_C R37, RZ, R4, RZ ;  /* 0x00000004ff25723e */ /* 0x000fe200048070ff */
[----:B------:R-:W-:Y:S01]  /*1a910*/  IMAD.U32 R88, RZ, RZ, UR10 ;  /* 0x0000000aff587e24 */ /* 0x000fe2000f8e00ff */
[----:B------:R-:W-:Y:S01]  /*1a920*/  @!P5 IADD3 R126, P3, P4, R126, UR13, R26 ;  /* 0x0000000d7e7edc10 */ /* 0x000fe2000fc7e01a */
[----:B------:R-:W-:Y:S01]  /*1a930*/  IMAD.U32 R87, RZ, RZ, UR11 ;  /* 0x0000000bff577e24 */ /* 0x000fe2000f8e00ff */
[----:B------:R-:W-:Y:S01]  /*1a940*/  @P5 LOP3.LUT R29, R29, 0x200, RZ, 0xfc, !PT ;  /* 0x000002001d1d5812 */ /* 0x000fe200078efcff */
[----:B------:R-:W-:Y:S01]  /*1a950*/  IMAD.U32 R85, RZ, RZ, UR10 ;  /* 0x0000000aff557e24 */ /* 0x000fe2000f8e00ff */
[----:B------:R-:W-:Y:S01]  /*1a960*/  @!P5 IADD3.X R128, R128, UR12, R35, P3, P4 ;  /* 0x0000000c8080dc10 */ /* 0x000fe20009fe8423 */
[----:B------:R-:W3:Y:S01]  /*1a970*/  LDL.LU R226, [R1+0xd0] ;  /* 0x0000d00001e27983 */ /* 0x000ee20000300800 */
[----:B0-----:R-:W-:-:S02]  /*1a980*/  @!P2 IADD3 R2, P3, R73, R2, RZ ;  /* 0x000000024902a210 */ /* 0x001fc40007f7e0ff */
[----:B------:R-:W-:Y:S02]  /*1a990*/  LOP3.LUT R29, R29, 0xfffffeff, RZ, 0xc0, !PT ;  /* 0xfffffeff1d1d7812 */ /* 0x000fe400078ec0ff */
[----:B------:R-:W-:Y:S01]  /*1a9a0*/  @!P6 IADD3 R125, P4, P5, R125, UR13, R26 ;  /* 0x0000000d7d7dec10 */ /* 0x000fe2000fd9e01a */
[----:B------:R-:W-:Y:S01]  /*1a9b0*/  @!P2 IMAD.X R3, R95, 0x1, R3, P3 ;  /* 0x000000015f03a824 */ /* 0x000fe200018e0603 */
[----:B------:R-:W-:Y:S02]  /*1a9c0*/  @P6 LOP3.LUT R29, R29, 0x100, RZ, 0xfc, !PT ;  /* 0x000001001d1d6812 */ /* 0x000fe400078efcff */
[----:B------:R-:W-:Y:S02]  /*1a9d0*/  @!P6 IADD3.X R127, R127, UR12, R35, P4, P5 ;  /* 0x0000000c7f7fec10 */ /* 0x000fe4000a7ea423 */
[----:B------:R0:W-:Y:S01]  /*1a9e0*/  @!P2 STG.E.U8 desc[UR26][R2.64+0x40], R37 ;  /* 0x000040250200a986 */ /* 0x0001e2000c10111a */
[----:B------:R-:W-:Y:S01]  /*1a9f0*/  ISETP.LT.OR P6, PT, R34, 0x32, !P1 ;  /* 0x000000322200780c */ /* 0x000fe20004fc1670 */
[----:B0-----:R-:W0:Y:S01]  /*1aa00*/  @!P0 LDC.64 R2, c[0x0][0x5c0] ;  /* 0x00017000ff028b82 */ /* 0x001e220000000a00 */
[----:B------:R-:W-:-:S11]  /*1aa10*/  LOP3.LUT R29, R29, 0xfffffffb, RZ, 0xc0, !PT ;  /* 0xfffffffb1d1d7812 */ /* 0x000fd600078ec0ff */
[----:B------:R-:W-:Y:S02]  /*1aa20*/  @!P6 IADD3 R89, P2, P3, R89, UR13, R26 ;  /* 0x0000000d5959ec10 */ /* 0x000fe4000fb5e01a */
[----:B------:R-:W-:Y:S02]  /*1aa30*/  @P6 LOP3.LUT R29, R29, 0x4, RZ, 0xfc, !PT ;  /* 0x000000041d1d6812 */ /* 0x000fe400078efcff */
[----:B------:R-:W-:Y:S02]  /*1aa40*/  @!P6 IADD3.X R88, R88, UR12, R35, P2, P3 ;  /* 0x0000000c5858ec10 */ /* 0x000fe400097e6423 */
[----:B------:R-:W-:Y:S01]  /*1aa50*/  ISETP.LT.OR P6, PT, R34, 0x39, !P1 ;  /* 0x000000392200780c */ /* 0x000fe20004fc1670 */
[----:B----4-:R-:W-:Y:S01]  /*1aa60*/  FMUL R4, R225, UR19 ;  /* 0x00000013e1047c20 */ /* 0x010fe20008400000 */
[----:B0-----:R-:W-:-:S05]  /*1aa70*/  @!P0 IADD3 R2, P2, R100, R2, RZ ;  /* 0x0000000264028210 */ /* 0x001fca0007f5e0ff */
[----:B------:R-:W-:-:S06]  /*1aa80*/  @!P0 IMAD.X R3, R101, 0x1, R3, P2 ;  /* 0x0000000165038824 */ /* 0x000fcc00010e0603 */
[----:B------:R-:W-:-:S04]  /*1aa90*/  @!P6 IADD3 R87, P2, P3, R87, UR13, R26 ;  /* 0x0000000d5757ec10 */ /* 0x000fc8000fb5e01a */
[----:B------:R-:W-:Y:S02]  /*1aaa0*/  @!P6 IADD3.X R85, R85, UR12, R35, P2, P3 ;  /* 0x0000000c5555ec10 */ /* 0x000fe400097e6423 */
[----:B------:R-:W-:Y:S01]  /*1aab0*/  ISETP.LT.OR P3, PT, R34, 0x3a, !P1 ;  /* 0x0000003a2200780c */ /* 0x000fe20004f61670 */
[----:B------:R-:W-:Y:S01]  /*1aac0*/  IMAD.U32 R37, RZ, RZ, UR11 ;  /* 0x0000000bff257e24 */ /* 0x000fe2000f8e00ff */
[----:B------:R-:W-:-:S05]  /*1aad0*/  F2FP.SATFINITE.E4M3.F32.PACK_AB_MERGE_C R4, RZ, R4, RZ ;  /* 0x00000004ff04723e */ /* 0x000fca00048070ff */
[----:B------:R3:W-:Y:S06]  /*1aae0*/  @!P0 STG.E.U8 desc[UR26][R2.64+0x41], R4 ;  /* 0x0000410402008986 */ /* 0x0007ec000c10111a */
[----:B------:R-:W-:Y:S01]  /*1aaf0*/  @!P3 IADD3 R84, P0, P2, R37, UR13, R26 ;  /* 0x0000000d2554bc10 */ /* 0x000fe2000fa1e01a */
[----:B--2---:R-:W-:Y:S02]  /*1ab00*/  FMUL R37, R227, UR19 ;  /* 0x00000013e3257c20 */ /* 0x004fe40008400000 */
[----:B------:R-:W2:Y:S01]  /*1ab10*/  LDL.LU R227, [R1+0xd4] ;  /* 0x0000d40001e37983 */ /* 0x000ea20000300800 */
[----:B---3--:R-:W-:-:S03]  /*1ab20*/  FMUL R2, R226, UR19 ;  /* 0x00000013e2027c20 */ /* 0x008fc60008400000 */
[----:B------:R-:W3:Y:S01]  /*1ab30*/  LDL.LU R226, [R1+0xd8] ;  /* 0x0000d80001e27983 */ /* 0x000ee20000300800 */
[C---:B------:R-:W-:Y:S02]  /*1ab40*/  LOP3.LUT P4, RZ, R29.reuse, 0x20000, RZ, 0xc0, !PT ;  /* 0x000200001dff7812 */ /* 0x040fe4000788c0ff */
[----:B------:R-:W-:-:S04]  /*1ab50*/  LOP3.LUT R29, R29, 0xffffff7f, RZ, 0xc0, !PT ;  /* 0xffffff7f1d1d7812 */ /* 0x000fc800078ec0ff */
[----:B------:R-:W-:Y:S02]  /*1ab60*/  @P6 LOP3.LUT R29, R29, 0x80, RZ, 0xfc, !PT ;  /* 0x000000801d1d6812 */ /* 0x000fe400078efcff */
[----:B------:R-:W-:Y:S02]  /*1ab70*/  LOP3.LUT P6, RZ, R28, 0x4, RZ, 0xc0, !PT ;  /* 0x000000041cff7812 */ /* 0x000fe400078cc0ff */
[----:B------:R-:W-:Y:S02]  /*1ab80*/  LOP3.LUT R29, R29, 0xffffffef, RZ, 0xc0, !PT ;  /* 0xffffffef1d1d7812 */ /* 0x000fe400078ec0ff */
[----:B------:R-:W-:Y:S02]  /*1ab90*/  LOP3.LUT P5, RZ, R0, 0x80000, RZ, 0xc0, !PT ;  /* 0x0008000000ff7812 */ /* 0x000fe400078ac0ff */
[----:B------:R-:W-:Y:S02]  /*1aba0*/  @P3 LOP3.LUT R29, R29, 0x10, RZ, 0xfc, !PT ;  /* 0x000000101d1d3812 */ /* 0x000fe400078efcff */
[----:B------:R-:W-:-:S02]  /*1abb0*/  @!P3 IADD3.X R83, R72, UR12, R35, P0, P2 ;  /* 0x0000000c4853bc10 */ /* 0x000fc400087e4423 */
[----:B------:R-:W-:Y:S02]  /*1abc0*/  ISETP.LT.OR P3, PT, R34, 0x41, !P1 ;  /* 0x000000412200780c */ /* 0x000fe40004f61670 */
[----:B------:R-:W-:Y:S02]  /*1abd0*/  F2FP.SATFINITE.E4M3.F32.PACK_AB_MERGE_C R37, RZ, R37, RZ ;  /* 0x00000025ff25723e */ /* 0x000fe400048070ff */
[----:B------:R-:W-:Y:S01]  /*1abe0*/  F2FP.SATFINITE.E4M3.F32.PACK_AB_MERGE_C R2, RZ, R2, RZ ;  /* 0x00000002ff02723e */ /* 0x000fe200048070ff */
[----:B------:R-:W-:Y:S02]  /*1abf0*/  IMAD.U32 R73, RZ, RZ, UR11 ;  /* 0x0000000bff497e24 */ /* 0x000fe4000f8e00ff */
[----:B------:R-:W-:Y:S01]  /*1ac00*/  @!P6 STG.E.U8 desc[UR26][R76.64+0x48], R37 ;  /* 0x000048254c00e986 */ /* 0x000fe2000c10111a */
[----:B------:R-:W-:-:S03]  /*1ac10*/  LOP3.LUT P6, RZ, R29, 0x80000, RZ, 0xc0, !PT ;  /* 0x000800001dff7812 */ /* 0x000fc600078cc0ff */
[----:B------:R0:W-:Y:S01]  /*1ac20*/  @!P5 STG.E.U8 desc[UR26][R70.64+0x49], R2 ;  /* 0x000049024600d986 */ /* 0x0001e2000c10111a */
[----:B------:R-:W-:Y:S02]  /*1ac30*/  LOP3.LUT R29, R29, 0xffffffbf, RZ, 0xc0, !PT ;  /* 0xffffffbf1d1d7812 */ /* 0x000fe400078ec0ff */
[----:B------:R-:W-:Y:S02]  /*1ac40*/  @!P3 IADD3 R82, P0, P2, R73, UR13, R26 ;  /* 0x0000000d4952bc10 */ /* 0x000fe4000fa1e01a */
[----:B------:R-:W-:Y:S02]  /*1ac50*/  @P3 LOP3.LUT R29, R29, 0x40, RZ, 0xfc, !PT ;  /* 0x000000401d1d3812 */ /* 0x000fe400078efcff */
[----:B------:R-:W-:Y:S01]  /*1ac60*/  @!P3 IADD3.X R81, R72, UR12, R35, P0, P2 ;  /* 0x0000000c4851bc10 */ /* 0x000fe200087e4423 */
[----:B0-----:R-:W0:Y:S01]  /*1ac70*/  @!P4 LDC.64 R2, c[0x0][0x5c0] ;  /* 0x00017000ff02cb82 */ /* 0x001e220000000a00 */
[----:B------:R-:W-:Y:S01]  /*1ac80*/  ISETP.LT.OR P3, PT, R34, 0x42, !P1 ;  /* 0x000000422200780c */ /* 0x000fe20004f61670 */
[----:B------:R-:W-:-:S02]  /*1ac90*/  IMAD.U32 R80, RZ, RZ, UR11 ;  /* 0x0000000bff507e24 */ /* 0x000fc4000f8e00ff */
[----:B--2---:R-:W-:Y:S02]  /*1aca0*/  FMUL R4, R227, UR19 ;  /* 0x00000013e3047c20 */ /* 0x004fe40008400000 */
[----:B------:R-:W2:Y:S01]  /*1acb0*/  LDL.LU R227, [R1+0xdc] ;  /* 0x0000dc0001e37983 */ /* 0x000ea20000300800 */
[----:B------:R-:W-:-:S07]  /*1acc0*/  IMAD.U32 R79, RZ, RZ, UR10 ;  /* 0x0000000aff4f7e24 */ /* 0x000fce000f8e00ff */
[----:B------:R-:W-:Y:S02]  /*1acd0*/  @!P3 IADD3 R80, P0, P2, R80, UR13, R26 ;  /* 0x0000000d5050bc10 */ /* 0x000fe4000fa1e01a */
[----:B------:R-:W-:Y:S01]  /*1ace0*/  F2FP.SATFINITE.E4M3.F32.PACK_AB_MERGE_C R73, RZ, R4, RZ ;  /* 0x00000004ff49723e */ /* 0x000fe200048070ff */
[----:B------:R-:W-:Y:S01]  /*1acf0*/  IMAD.U32 R78, RZ, RZ, UR11 ;  /* 0x0000000bff4e7e24 */ /* 0x000fe2000f8e00ff */
[----:B------:R-:W-:Y:S01]  /*1ad00*/  @!P3 IADD3.X R79, R79, UR12, R35, P0, P2 ;  /* 0x0000000c4f4fbc10 */ /* 0x000fe200087e4423 */
[----:B------:R-:W-:Y:S01]  /*1ad10*/  IMAD.U32 R77, RZ, RZ, UR10 ;  /* 0x0000000aff4d7e24 */ /* 0x000fe2000f8e00ff */
[----:B0-----:R-:W-:Y:S01]  /*1ad20*/  @!P4 IADD3 R2, P0, R5, R2, RZ ;  /* 0x000000020502c210 */ /* 0x001fe20007f1e0ff */
[----:B------:R-:W4:Y:S04]  /*1ad30*/  LDL.LU R225, [R1+0xe0] ;  /* 0x0000e00001e17983 */ /* 0x000f280000300800 */
[----:B------:R-:W-:Y:S01]  /*1ad40*/  @!P4 IMAD.X R3, R97, 0x1, R3, P0 ;  /* 0x000000016103c824 */ /* 0x000fe200000e0603 */
[----:B------:R-:W-:-:S04]  /*1ad50*/  ISETP.LT.OR P5, PT, R34, 0x49, !P1 ;  /* 0x000000492200780c */ /* 0x000fc80004fa1670 */
[----:B------:R0:W-:Y:S01]  /*1ad60*/  @!P4 STG.E.U8 desc[UR26][R2.64+0x48], R73 ;  /* 0x000048490200c986 */ /* 0x0001e2000c10111a */
[----:B------:R-:W-:Y:S02]  /*1ad70*/  ISETP.LT.OR P4, PT, R34, 0x4a, !P1 ;  /* 0x0000004a2200780c */ /* 0x000fe40004f81670 */
[----:B------:R-:W-:Y:S01]  /*1ad80*/  LOP3.LUT R29, R29, 0xffffffdf, RZ, 0xc0, !PT ;  /* 0xffffffdf1d1d7812 */ /* 0x000fe200078ec0ff */
[----:B0-----:R-:W0:Y:S03]  /*1ad90*/  @!P6 LDC.64 R2, c[0x0][0x5c0] ;  /* 0x00017000ff02eb82 */ /* 0x001e260000000a00 */
[----:B------:R-:W-:Y:S02]  /*1ada0*/  @P3 LOP3.LUT R29, R29, 0x20, RZ, 0xfc, !PT ;  /* 0x000000201d1d3812 */ /* 0x000fe400078efcff */
[----:B------:R-:W-:Y:S01]  /*1adb0*/  @!P5 IADD3 R78, P2, P3, R78, UR13, R26 ;  /* 0x0000000d4e4edc10 */ /* 0x000fe2000fb5e01a */
[----:B------:R-:W-:-:S03]  /*1adc0*/  IMAD.U32 R5, RZ, RZ, UR11 ;  /* 0x0000000bff057e24 */ /* 0x000fc6000f8e00ff */
[----:B------:R-:W-:Y:S01]  /*1add0*/  @!P5 IADD3.X R77, R77, UR12, R35, P2, P3 ;  /* 0x0000000c4d4ddc10 */ /* 0x000fe200097e6423 */
[----:B------:R-:W-:Y:S01]  /*1ade0*/  IMAD.U32 R70, RZ, RZ, UR10 ;  /* 0x0000000aff467e24 */ /* 0x000fe2000f8e00ff */
[----:B------:R-:W-:Y:S02]  /*1adf0*/  ISETP.LT.OR P3, PT, R34, 0x51, !P1 ;  /* 0x000000512200780c */ /* 0x000fe40004f61670 */
[----:B------:R-:W-:Y:S01]  /*1ae00*/  @!P4 IADD3 R4, P0, P2, R5, UR13, R26 ;  /* 0x0000000d0504cc10 */ /* 0x000fe2000fa1e01a */
[----:B------:R-:W-:-:S03]  /*1ae10*/  IMAD.U32 R37, RZ, RZ, UR11 ;  /* 0x0000000bff257e24 */ /* 0x000fc6000f8e00ff */
[----:B------:R-:W-:Y:S02]  /*1ae20*/  @!P4 IADD3.X R5, R70, UR12, R35, P0, P2 ;  /* 0x0000000c4605cc10 */ /* 0x000fe400087e4423 */
[----:B0-----:R-:W-:-:S05]  /*1ae30*/  @!P6 IADD3 R2, P0, R96, R2, RZ ;  /* 0x000000026002e210 */ /* 0x001fca0007f1e0ff */
[----:B------:R-:W-:Y:S01]  /*1ae40*/  @!P6 IMAD.X R3, R102, 0x1, R3, P0 ;  /* 0x000000016603e824 */ /* 0x000fe200000e0603 */
[----:B------:R-:W-:Y:S01]  /*1ae50*/  @!P3 IADD3 R37, P0, P2, R37, UR13, R26 ;  /* 0x0000000d2525bc10 */ /* 0x000fe2000fa1e01a */
[----:B---3--:R-:W-:-:S03]  /*1ae60*/  FMUL R71, R226, UR19 ;  /* 0x00000013e2477c20 */ /* 0x008fc60008400000 */
        /* <DEDUP_REMOVED lines=8> */
[----:B------:R-:W-:-:S03]  /*1aef0*/  LOP3.LUT R0, R0, 0xefffffff, RZ, 0xc0, !PT ;  /* 0xefffffff00007812 */ /* 0x000fc600078ec0ff */
[----:B------:R-:W3:Y:S01]  /*1af00*/  LDL.LU R226, [R1+0xe8] ;  /* 0x0000e80001e27983 */ /* 0x000ee20000300800 */
[----:B------:R-:W-:-:S03]  /*1af10*/  @P5 LOP3.LUT R0, R0, 0x10000000, RZ, 0xfc, !PT ;  /* 0x1000000000005812 */ /* 0x000fc600078efcff */
[----:B------:R-:W3:Y:S01]  /*1af20*/  LDL.LU R222, [R1+0xec] ;  /* 0x0000ec0001de7983 */ /* 0x000ee20000300800 */
[----:B------:R-:W-:-:S03]  /*1af30*/  LOP3.LUT R0, R0, 0xdfffffff, RZ, 0xc0, !PT ;  /* 0xdfffffff00007812 */ /* 0x000fc600078ec0ff */
[----:B------:R-:W3:Y:S01]  /*1af40*/  LDL.LU R224, [R1+0xf0] ;  /* 0x0000f00001e07983 */ /* 0x000ee20000300800 */
[----:B------:R-:W-:-:S04]  /*1af50*/  @P4 LOP3.LUT R0, R0, 0x20000000, RZ, 0xfc, !PT ;  /* 0x2000000000004812 */ /* 0x000fc800078efcff */
[C---:B------:R-:W-:Y:S02]  /*1af60*/  LOP3.LUT P4, RZ, R0.reuse, 0x1000000, RZ, 0xc0, !PT ;  /* 0x0100000000ff7812 */ /* 0x040fe4000788c0ff */
[----:B------:R-:W-:-:S04]  /*1af70*/  LOP3.LUT R0, R0, 0xf7ffffff, RZ, 0xc0, !PT ;  /* 0xf7ffffff00007812 */ /* 0x000fc800078ec0ff */
[----:B------:R-:W-:Y:S02]  /*1af80*/  @P3 LOP3.LUT R0, R0, 0x8000000, RZ, 0xfc, !PT ;  /* 0x0800000000003812 */ /* 0x000fe400078efcff */
[----:B------:R-:W-:Y:S02]  /*1af90*/  LOP3.LUT P5, RZ, R29, 0x1000000, RZ, 0xc0, !PT ;  /* 0x010000001dff7812 */ /* 0x000fe400078ac0ff */
[----:B------:R-:W-:Y:S01]  /*1afa0*/  LOP3.LUT P3, RZ, R0, 0x2000000, RZ, 0xc0, !PT ;  /* 0x0200000000ff7812 */ /* 0x000fe2000786c0ff */
[----:B----4-:R-:W-:Y:S01]  /*1afb0*/  FMUL R2, R225, UR19 ;  /* 0x00000013e1027c20 */ /* 0x010fe20008400000 */
[----:B------:R-:W-:Y:S01]  /*1afc0*/  F2FP.SATFINITE.E4M3.F32.PACK_AB_MERGE_C R95, RZ, R73, RZ ;  /* 0x00000049ff5f723e */ /* 0x000fe200048070ff */
[----:B------:R-:W-:Y:S01]  /*1afd0*/  IMAD.U32 R96, RZ, RZ, UR10 ;  /* 0x0000000aff607e24 */ /* 0x000fe2000f8e00ff */
[----:B------:R-:W-:Y:S01]  /*1afe0*/  @!P0 IADD3.X R72, R72, UR12, R35, P2, P6 ;  /* 0x0000000c48488c10 */ /* 0x000fe200097ec423 */
[----:B------:R-:W4:Y:S01]  /*1aff0*/  LDL.LU R225, [R1+0xf4] ;  /* 0x0000f40001e17983 */ /* 0x000f220000300800 */
[----:B------:R-:W-:-:S03]  /*1b000*/  F2FP.SATFINITE.E4M3.F32.PACK_AB_MERGE_C R2, RZ, R2, RZ ;  /* 0x00000002ff02723e */ /* 0x000fc600048070ff */
[----:B------:R-:W-:Y:S01]  /*1b010*/  @!P4 STG.E.U8 desc[UR26][R74.64+0x50], R95 ;  /* 0x0000505f4a00c986 */ /* 0x000fe2000c10111a */
[----:B------:R-:W-:-:S03]  /*1b020*/  ISETP.LT.OR P2, PT, R34, 0x59, !P1 ;  /* 0x000000592200780c */ /* 0x000fc60004f41670 */
[----:B------:R0:W-:Y:S01]  /*1b030*/  @!P3 STG.E.U8 desc[UR26][R68.64+0x51], R2 ;  /* 0x000051024400b986 */ /* 0x0001e2000c10111a */
[----:B------:R-:W-:Y:S01]  /*1b040*/  ISETP.LT.OR P1, PT, R34, 0x5a, !P1 ;  /* 0x0000005a2200780c */ /* 0x000fe20004f21670 */
[----:B------:R-:W-:Y:S01]  /*1b050*/  IMAD.U32 R73, RZ, RZ, UR11 ;  /* 0x0000000bff497e24 */ /* 0x000fe2000f8e00ff */
[----:B------:R-:W-:Y:S01]  /*1b060*/  LOP3.LUT R0, R0, 0xbfffffff, RZ, 0xc0, !PT ;  /* 0xbfffffff00007812 */ /* 0x000fe200078ec0ff */
[----:B------:R-:W4:Y:S01]  /*1b070*/  LDL.LU R223, [R1+0xf8] ;  /* 0x0000f80001df7983 */ /* 0x000f220000300800 */
[----:B0-----:R-:W0:Y:S02]  /*1b080*/  @!P5 LDC.64 R2, c[0x0][0x5c0] ;  /* 0x00017000ff02db82 */ /* 0x001e240000000a00 */
[----:B------:R-:W-:Y:S01]  /*1b090*/  @P0 LOP3.LUT R0, R0, 0x40000000, RZ, 0xfc, !PT ;  /* 0x4000000000000812 */ /* 0x000fe200078efcff */
[----:B------:R-:W-:Y:S02]  /*1b0a0*/  IMAD.U32 R74, RZ, RZ, UR11 ;  /* 0x0000000bff4a7e24 */ /* 0x000fe4000f8e00ff */
[----:B------:R-:W-:Y:S01]  /*1b0b0*/  @!P2 IADD3 R76, P0, P6, R73, UR13, R26 ;  /* 0x0000000d494cac10 */ /* 0x000fe2000fe1e01a */
[----:B------:R-:W-:-:S03]  /*1b0c0*/  IMAD.U32 R73, RZ, RZ, UR10 ;  /* 0x0000000aff497e24 */ /* 0x000fc6000f8e00ff */
[----:B------:R-:W-:Y:S02]  /*1b0d0*/  @!P2 IADD3.X R75, R96, UR12, R35, P0, P6 ;  /* 0x0000000c604bac10 */ /* 0x000fe400087ec423 */
[----:B------:R-:W-:-:S04]  /*1b0e0*/  @!P1 IADD3 R74, P0, P6, R74, UR13, R26 ;  /* 0x0000000d4a4a9c10 */ /* 0x000fc8000fe1e01a */
[----:B------:R-:W-:Y:S02]  /*1b0f0*/  @!P1 IADD3.X R73, R73, UR12, R35, P0, P6 ;  /* 0x0000000c49499c10 */ /* 0x000fe400087ec423 */
[----:B0-----:R-:W-:Y:S01]  /*1b100*/  @!P5 IADD3 R2, P6, R86, R2, RZ ;  /* 0x000000025602d210 */ /* 0x001fe20007fde0ff */
[----:B--2---:R-:W-:Y:S02]  /*1b110*/  FMUL R86, R227, UR19 ;  /* 0x00000013e3567c20 */ /* 0x004fe40008400000 */
[----:B------:R-:W2:Y:S01]  /*1b120*/  LDL.LU R227, [R1+0xfc] ;  /* 0x0000fc0001e37983 */ /* 0x000ea20000300800 */
[----:B------:R-:W-:Y:S02]  /*1b130*/  LOP3.LUT P4, RZ, R29, 0x400000, RZ, 0xc0, !PT ;  /* 0x004000001dff7812 */ /* 0x000fe4000788c0ff */
[----:B------:R-:W-:Y:S02]  /*1b140*/  LOP3.LUT R28, R28, 0xfffffffd, RZ, 0xc0, !PT ;  /* 0xfffffffd1c1c7812 */ /* 0x000fe400078ec0ff */
[----:B------:R-:W-:Y:S01]  /*1b150*/  F2FP.SATFINITE.E4M3.F32.PACK_AB_MERGE_C R95, RZ, R86, RZ ;  /* 0x00000056ff5f723e */ /* 0x000fe200048070ff */
[----:B---3--:R-:W-:Y:S01]  /*1b160*/  FMUL R86, R226, UR19 ;  /* 0x00000013e2567c20 */ /* 0x008fe20008400000 */
[----:B------:R-:W-:Y:S01]  /*1b170*/  FMUL R68, R222, UR19 ;  /* 0x00000013de447c20 */ /* 0x000fe20008400000 */
[----:B------:R-:W3:Y:S06]  /*1b180*/  LDL.LU R226, [R1+0x100] ;  /* 0x0001000001e27983 */ /* 0x000eec0000300800 */
[----:B------:R-:W-:-:S02]  /*1b190*/  @P4 LOP3.LUT R28, R28, 0x2, RZ, 0xfc, !PT ;  /* 0x000000021c1c4812 */ /* 0x000fc400078efcff */
[----:B------:R-:W-:Y:S01]  /*1b1a0*/  LOP3.LUT P4, RZ, R29, 0x800000, RZ, 0xc0, !PT ;  /* 0x008000001dff7812 */ /* 0x000fe2000788c0ff */
[----:B------:R-:W-:Y:S01]  /*1b1b0*/  @!P5 IMAD.X R3, R104, 0x1, R3, P6 ;  /* 0x000000016803d824 */ /* 0x000fe200030e0603 */
[----:B------:R-:W-:Y:S01]  /*1b1c0*/  F2FP.SATFINITE.E4M3.F32.PACK_AB_MERGE_C R97, RZ, R68, RZ ;  /* 0x00000044ff61723e */ /* 0x000fe200048070ff */
[----:B------:R-:W-:Y:S02]  /*1b1d0*/  FMUL R68, R224, UR19 ;  /* 0x00000013e0447c20 */ /* 0x000fe40008400000 */
[----:B------:R-:W3:Y:S04]  /*1b1e0*/  LDL.LU R224, [R1+0x104] ;  /* 0x0001040001e07983 */ /* 0x000ee80000300800 */
[----:B------:R0:W-:Y:S04]  /*1b1f0*/  @!P5 STG.E.U8 desc[UR26][R2.64+0x50], R95 ;  /* 0x0000505f0200d986 */ /* 0x0001e8000c10111a */
[----:B0-----:R-:W0:Y:S01]  /*1b200*/  @!P4 LDC.64 R2, c[0x0][0x5c0] ;  /* 0x00017000ff02cb82 */ /* 0x001e220000000a00 */
[----:B------:R-:W-:-:S02]  /*1b210*/  LOP3.LUT R0, R0, 0x7fffffff, RZ, 0xc0, !PT ;  /* 0x7fffffff00007812 */ /* 0x000fc400078ec0ff */
[----:B------:R-:W-:Y:S02]  /*1b220*/  LOP3.LUT R28, R28, 0xfffffffe, RZ, 0xc0, !PT ;  /* 0xfffffffe1c1c7812 */ /* 0x000fe400078ec0ff */
[----:B------:R-:W-:Y:S02]  /*1b230*/  @P2 LOP3.LUT R0, R0, 0x80000000, RZ, 0xfc, !PT ;  /* 0x8000000000002812 */ /* 0x000fe400078efcff */
[----:B------:R-:W-:Y:S02]  /*1b240*/  @P1 LOP3.LUT R28, R28, 0x1, RZ, 0xfc, !PT ;  /* 0x000000011c1c1812 */ /* 0x000fe400078efcff */
[----:B------:R-:W-:Y:S02]  /*1b250*/  LOP3.LUT P1, RZ, R0, 0x400000, RZ, 0xc0, !PT ;  /* 0x0040000000ff7812 */ /* 0x000fe4000782c0ff */
[----:B------:R-:W-:Y:S01]  /*1b260*/  F2FP.SATFINITE.E4M3.F32.PACK_AB_MERGE_C R95, RZ, R68, RZ ;  /* 0x00000044ff5f723e */ /* 0x000fe200048070ff */
[----:B----4-:R-:W-:Y:S02]  /*1b270*/  FMUL R68, R225, UR19 ;  /* 0x00000013e1447c20 */ /* 0x010fe40008400000 */
[----:B------:R-:W4:Y:S01]  /*1b280*/  LDL.LU R225, [R1+0x108] ;  /* 0x0001080001e17983 */ /* 0x000f220000300800 */
[----:B------:R-:W-:-:S03]  /*1b290*/  F2FP.SATFINITE.E4M3.F32.PACK_AB_MERGE_C R69, RZ, R86, RZ ;  /* 0x00000056ff45723e */ /* 0x000fc600048070ff */
[----:B------:R-:W4:Y:S01]  /*1b2a0*/  LDL.LU R222, [R1+0x10c] ;  /* 0x00010c0001de7983 */ /* 0x000f220000300800 */
[----:B0-----:R-:W-:-:S05]  /*1b2b0*/  @!P4 IADD3 R2, P6, R103, R2, RZ ;  /* 0x000000026702c210 */ /* 0x001fca0007fde0ff */
[----:B------:R-:W-:Y:S01]  /*1b2c0*/  @!P4 IMAD.X R3, R105, 0x1, R3, P6 ;  /* 0x000000016903c824 */ /* 0x000fe200030e0603 */
[----:B------:R-:W-:-:S04]  /*1b2d0*/  LOP3.LUT P6, RZ, R0, 0x800000, RZ, 0xc0, !PT ;  /* 0x0080000000ff7812 */ /* 0x000fc800078cc0ff */
[----:B------:R0:W-:Y:S09]  /*1b2e0*/  @!P4 STG.E.U8 desc[UR26][R2.64+0x51], R69 ;  /* 0x000051450200c986 */ /* 0x0001f2000c10111a */
[----:B------:R-:W-:Y:S04]  /*1b2f0*/  @!P6 STG.E.U8 desc[UR26][R66.64+0x58], R97 ;  /* 0x000058614200e986 */ /* 0x000fe8000c10111a */
[----:B------:R2:W-:Y:S01]  /*1b300*/  @!P1 STG.E.U8 desc[UR26][R62.64+0x59], R95 ;  /* 0x0000595f3e009986 */ /* 0x0005e2000c10111a */
[----:B------:R-:W-:-:S13]  /*1b310*/  LOP3.LUT P4, RZ, R28, 0x2, RZ, 0xc0, !PT ;  /* 0x000000021cff7812 */ /* 0x000fda000788c0ff */
[----:B0-----:R-:W0:Y:S01]  /*1b320*/  @!P4 LDC.64 R2, c[0x0][0x5c0] ;  /* 0x00017000ff02cb82 */ /* 0x001e220000000a00 */
[----:B------:R-:W-:Y:S02]  /*1b330*/  LOP3.LUT P2, RZ, R29, 0x200000, RZ, 0xc0, !PT ;  /* 0x002000001dff7812 */ /* 0x000fe4000784c0ff */
[----:B------:R-:W-:Y:S01]  /*1b340*/  F2FP.SATFINITE.E4M3.F32.PACK_AB_MERGE_C R69, RZ, R68, RZ ;  /* 0x00000044ff45723e */ /* 0x000fe200048070ff */
[----:B--2---:R-:W-:Y:S02]  /*1b350*/  FMUL R62, R227, UR19 ;  /* 0x00000013e33e7c20 */ /* 0x004fe40008400000 */
[----:B------:R-:W2:Y:S01]  /*1b360*/  LDL.LU R227, [R1+0x110] ;  /* 0x0001100001e37983 */ /* 0x000ea20000300800 */
[----:B0-----:R-:W-:-:S05]  /*1b370*/  @!P4 IADD3 R2, P6, R98, R2, RZ ;  /* 0x000000026202c210 */ /* 0x001fca0007fde0ff */
[----:B------:R-:W-:-:S05]  /*1b380*/  @!P4 IMAD.X R3, R99, 0x1, R3, P6 ;  /* 0x000000016303c824 */ /* 0x000fca00030e0603 */
[----:B------:R0:W-:Y:S02]  /*1b390*/  @!P4 STG.E.U8 desc[UR26][R2.64+0x58], R69 ;  /* 0x000058450200c986 */ /* 0x0001e4000c10111a */
[----:B0-----:R-:W0:Y:S01]  /*1b3a0*/  @!P2 LDC.64 R2, c[0x0][0x5c0] ;  /* 0x00017000ff02ab82 */ /* 0x001e220000000a00 */
[----:B------:R-:W-:Y:S01]  /*1b3b0*/  LOP3.LUT P5, RZ, R29, 0x100000, RZ, 0xc0, !PT ;  /* 0x001000001dff7812 */ /* 0x000fe200078ac0ff */
[----:B------:R-:W-:-:S05]  /*1b3c0*/  FMUL R66, R223, UR19 ;  /* 0x00000013df427c20 */ /* 0x000fca0008400000 */
[----:B------:R-:W-:Y:S02]  /*1b3d0*/  F2FP.SATFINITE.E4M3.F32.PACK_AB_MERGE_C R67, RZ, R66, RZ ;  /* 0x00000042ff43723e */ /* 0x000fe400048070ff */
[----:B0-----:R-:W-:-:S05]  /*1b3e0*/  @!P2 IADD3 R2, P6, R109, R2, RZ ;  /* 0x000000026d02a210 */ /* 0x001fca0007fde0ff */
[----:B------:R-:W-:-:S05]  /*1b3f0*/  @!P2 IMAD.X R3, R114, 0x1, R3, P6 ;  /* 0x000000017203a824 */ /* 0x000fca00030e0603 */
[----:B------:R0:W-:Y:S02]  /*1b400*/  @!P2 STG.E.U8 desc[UR26][R2.64+0x59], R67 ;  /* 0x000059430200a986 */ /* 0x0001e4000c10111a */
[----:B0-----:R-:W0:Y:S01]  /*1b410*/  @!P5 LDC.64 R2, c[0x0][0x5c0] ;  /* 0x00017000ff02db82 */ /* 0x001e220000000a00 */
[----:B------:R-:W-:Y:S02]  /*1b420*/  LOP3.LUT P1, RZ, R0, 0x10000, RZ, 0xc0, !PT ;  /* 0x0001000000ff7812 */ /* 0x000fe4000782c0ff */
[----:B------:R-:W-:Y:S01]  /*1b430*/  F2FP.SATFINITE.E4M3.F32.PACK_AB_MERGE_C R95, RZ, R62, RZ ;  /* 0x0000003eff5f723e */ /* 0x000fe200048070ff */
[----:B---3--:R-:W-:Y:S01]  /*1b440*/  FMUL R62, R226, UR19 ;  /* 0x00000013e23e7c20 */ /* 0x008fe20008400000 */
[C---:B------:R-:W-:Y:S01]  /*1b450*/  LOP3.LUT P0, RZ, R0.reuse, 0x200000, RZ, 0xc0, !PT ;  /* 0x0020000000ff7812 */ /* 0x040fe2000780c0ff */
[----:B------:R-:W3:Y:S01]  /*1b460*/  LDL.LU R226, [R1+0x114] ;  /* 0x0001140001e27983 */ /* 0x000ee20000300800 */
[----:B------:R-:W-:Y:S02]  /*1b470*/  LOP3.LUT P3, RZ, R0, 0x100000, RZ, 0xc0, !PT ;  /* 0x0010000000ff7812 */ /* 0x000fe4000786c0ff */
[----:B------:R-:W-:Y:S01]  /*1b480*/  P2R R63, PR, RZ, 0x2 ;  /* 0x00000002ff3f7803 */ /* 0x000fe20000000000 */
[----:B------:R-:W3:Y:S01]  /*1b490*/  LDL.LU R223, [R1+0x118] ;  /* 0x0001180001df7983 */ /* 0x000ee20000300800 */
[----:B------:R-:W-:-:S02]  /*1b4a0*/  LOP3.LUT P1, RZ, R29, 0x40000, RZ, 0xc0, !PT ;  /* 0x000400001dff7812 */ /* 0x000fc4000782c0ff */
[----:B------:R-:W-:Y:S01]  /*1b4b0*/  F2FP.SATFINITE.E4M3.F32.PACK_AB_MERGE_C R69, RZ, R62, RZ ;  /* 0x0000003eff45723e */ /* 0x000fe200048070ff */
[----:B------:R-:W-:Y:S02]  /*1b4c0*/  FMUL R62, R224, UR19 ;  /* 0x00000013e03e7c20 */ /* 0x000fe40008400000 */
[----:B------:R-:W3:Y:S03]  /*1b4d0*/  LDL.LU R224, [R1+0x11c] ;  /* 0x00011c0001e07983 */ /* 0x000ee60000300800 */
[----:B------:R-:W-:Y:S02]  /*1b4e0*/  F2FP.SATFINITE.E4M3.F32.PACK_AB_MERGE_C R67, RZ, R62, RZ ;  /* 0x0000003eff43723e */ /* 0x000fe400048070ff */
[----:B0-----:R-:W-:Y:S01]  /*1b4f0*/  @!P5 IADD3 R2, P6, R106, R2, RZ ;  /* 0x000000026a02d210 */ /* 0x001fe20007fde0ff */
[----:B------:R-:W-:Y:S04]  /*1b500*/  @!P0 STG.E.U8 desc[UR26][R64.64], R95 ;  /* 0x0000005f40008986 */ /* 0x000fe8000c10111a */
[----:B------:R-:W-:Y:S01]  /*1b510*/  @!P5 IMAD.X R3, R111, 0x1, R3, P6 ;  /* 0x000000016f03d824 */ /* 0x000fe200030e0603 */
[----:B------:R-:W-:Y:S04]  /*1b520*/  @!P3 STG.E.U8 desc[UR26][R58.64+0x1], R69 ;  /* 0x000001453a00b986 */ /* 0x000fe8000c10111a */
[----:B------:R0:W-:Y:S02]  /*1b530*/  @!P5 STG.E.U8 desc[UR26][R2.64], R67 ;  /* 0x000000430200d986 */ /* 0x0001e4000c10111a */
[----:B0-----:R-:W0:Y:S01]  /*1b540*/  @!P1 LDC.64 R2, c[0x0][0x5c0] ;  /* 0x00017000ff029b82 */ /* 0x001e220000000a00 */
[----:B----4-:R-:W-:Y:S01]  /*1b550*/  FMUL R62, R225, UR19 ;  /* 0x00000013e13e7c20 */ /* 0x010fe20008400000 */
[----:B------:R-:W-:Y:S01]  /*1b560*/  FMUL R58, R222, UR19 ;  /* 0x00000013de3a7c20 */ /* 0x000fe20008400000 */
[----:B------:R-:W4:Y:S03]  /*1b570*/  LDL.LU R225, [R1+0x120] ;  /* 0x0001200001e17983 */ /* 0x000f260000300800 */
[----:B------:R-:W-:-:S02]  /*1b580*/  F2FP.SATFINITE.E4M3.F32.PACK_AB_MERGE_C R59, RZ, R62, RZ ;  /* 0x0000003eff3b723e */ /* 0x000fc400048070ff */
[----:B0-----:R-:W-:-:S05]  /*1b590*/  @!P1 IADD3 R2, P6, R93, R2, RZ ;  /* 0x000000025d029210 */ /* 0x001fca0007fde0ff */
[----:B------:R-:W-:-:S05]  /*1b5a0*/  @!P1 IMAD.X R3, R108, 0x1, R3, P6 ;  /* 0x000000016c039824 */ /* 0x000fca00030e0603 */
[----:B------:R0:W-:Y:S01]  /*1b5b0*/  @!P1 STG.E.U8 desc[UR26][R2.64+0x1], R59 ;  /* 0x0000013b02009986 */ /* 0x0001e2000c10111a */
[----:B------:R-:W-:Y:S02]  /*1b5c0*/  ISETP.NE.AND P1, PT, R63, RZ, PT ;  /* 0x000000ff3f00720c */ /* 0x000fe40003f25270 */
[----:B------:R-:W-:Y:S01]  /*1b5d0*/  F2FP.SATFINITE.E4M3.F32.PACK_AB_MERGE_C R63, RZ, R58, RZ ;  /* 0x0000003aff3f723e */ /* 0x000fe200048070ff */
[----:B--2---:R-:W-:Y:S02]  /*1b5e0*/  FMUL R58, R227, UR19 ;  /* 0x00000013e33a7c20 */ /* 0x004fe40008400000 */
[----:B------:R-:W2:Y:S01]  /*1b5f0*/  LDL.LU R227, [R1+0x124] ;  /* 0x0001240001e37983 */ /* 0x000ea20000300800 */
[----:B------:R-:W-:Y:S02]  /*1b600*/  LOP3.LUT P6, RZ, R0, 0x40000, RZ, 0xc0, !PT ;  /* 0x0004000000ff7812 */ /* 0x000fe400078cc0ff */
[----:B------:R-:W-:Y:S02]  /*1b610*/  LOP3.LUT P4, RZ, R29, 0x10000, RZ, 0xc0, !PT ;  /* 0x000100001dff7812 */ /* 0x000fe4000788c0ff */
[----:B------:R-:W-:-:S09]  /*1b620*/  F2FP.SATFINITE.E4M3.F32.PACK_AB_MERGE_C R65, RZ, R58, RZ ;  /* 0x0000003aff41723e */ /* 0x000fd200048070ff */
[----:B------:R-:W-:Y:S02]  /*1b630*/  @!P6 STG.E.U8 desc[UR26][R56.64+0x8], R63 ;  /* 0x0000083f3800e986 */ /* 0x000fe4000c10111a */
[----:B0-----:R-:W0:Y:S02]  /*1b640*/  @!P4 LDC.64 R2, c[0x0][0x5c0] ;  /* 0x00017000ff02cb82 */ /* 0x001e240000000a00 */
[----:B------:R1:W-:Y:S01]  /*1b650*/  @!P1 STG.E.U8 desc[UR26][R54.64+0x9], R65 ;  /* 0x0000094136009986 */ /* 0x0003e2000c10111a */
[----:B0-----:R-:W-:Y:S01]  /*1b660*/  @!P4 IADD3 R2, P6, R92, R2, RZ ;  /* 0x000000025c02c210 */ /* 0x001fe20007fde0ff */
[----:B---3--:R-:W-:Y:S02]  /*1b670*/  FMUL R58, R226, UR19 ;  /* 0x00000013e23a7c20 */ /* 0x008fe40008400000 */
[----:B------:R-:W3:Y:S04]  /*1b680*/  LDL.LU R226, [R1+0x128] ;  /* 0x0001280001e27983 */ /* 0x000ee80000300800 */
[----:B------:R-:W3:Y:S01]  /*1b690*/  LDL.LU R222, [R1+0x12c] ;  /* 0x00012c0001de7983 */ /* 0x000ee20000300800 */
[----:B-1----:R-:W-:-:S03]  /*1b6a0*/  FMUL R54, R224, UR19 ;  /* 0x00000013e0367c20 */ /* 0x002fc60008400000 */
[----:B------:R-:W3:Y:S01]  /*1b6b0*/  LDL.LU R224, [R1+0x130] ;  /* 0x0001300001e07983 */ /* 0x000ee20000300800 */
[----:B------:R-:W-:Y:S01]  /*1b6c0*/  @!P4 IMAD.X R3, R107, 0x1, R3, P6 ;  /* 0x000000016b03c824 */ /* 0x000fe200030e0603 */
[----:B------:R-:W-:Y:S01]  /*1b6d0*/  F2FP.SATFINITE.E4M3.F32.PACK_AB_MERGE_C R59, RZ, R58, RZ ;  /* 0x0000003aff3b723e */ /* 0x000fe200048070ff */
[----:B------:R-:W-:Y:S01]  /*1b6e0*/  FMUL R56, R223, UR19 ;  /* 0x00000013df387c20 */ /* 0x000fe20008400000 */
[----:B------:R-:W-:Y:S01]  /*1b6f0*/  F2FP.SATFINITE.E4M3.F32.PACK_AB_MERGE_C R57, RZ, R54, RZ ;  /* 0x00000036ff39723e */ /* 0x000fe200048070ff */
[----:B------:R-:W3:Y:S04]  /*1b700*/  LDL.LU R223, [R1+0x134] ;  /* 0x0001340001df7983 */ /* 0x000ee80000300800 */
[----:B------:R0:W-:Y:S01]  /*1b710*/  @!P4 STG.E.U8 desc[UR26][R2.64+0x8], R59 ;  /* 0x0000083b0200c986 */ /* 0x0001e2000c10111a */
[----:B----4-:R-:W-:-:S05]  /*1b720*/  FMUL R54, R225, UR19 ;  /* 0x00000013e1367c20 */ /* 0x010fca0008400000 */
[----:B0-----:R-:W-:Y:S02]  /*1b730*/  F2FP.SATFINITE.E4M3.F32.PACK_AB_MERGE_C R59, RZ, R54, RZ ;  /* 0x00000036ff3b723e */ /* 0x001fe400048070ff */
[----:B------:R-:W-:-:S13]  /*1b740*/  LOP3.LUT P2, RZ, R29, 0x8000, RZ, 0xc0, !PT ;  /* 0x000080001dff7812 */ /* 0x000fda000784c0ff */
[----:B------:R-:W0:Y:S01]  /*1b750*/  @!P2 LDC.64 R2, c[0x0][0x5c0] ;  /* 0x00017000ff02ab82 */ /* 0x000e220000000a00 */
[----:B--2---:R-:W-:Y:S02]  /*1b760*/  FMUL R54, R227, UR19 ;  /* 0x00000013e3367c20 */ /* 0x004fe40008400000 */
[----:B------:R-:W2:Y:S01]  /*1b770*/  LDL.LU R227, [R1+0x138] ;  /* 0x0001380001e37983 */ /* 0x000ea20000300800 */
[----:B------:R-:W-:Y:S02]  /*1b780*/  LOP3.LUT P3, RZ, R29, 0x4000, RZ, 0xc0, !PT ;  /* 0x000040001dff7812 */ /* 0x000fe4000786c0ff */
[----:B0-----:R-:W-:Y:S01]  /*1b790*/  @!P2 IADD3 R2, P6, R94, R2, RZ ;  /* 0x000000025e02a210 */ /* 0x001fe20007fde0ff */
[----:B------:R-:W4:Y:S01]  /*1b7a0*/  LDL.LU R225, [R1+0x13c] ;  /* 0x00013c0001e17983 */ /* 0x000f220000300800 */
[----:B------:R-:W-:-:S03]  /*1b7b0*/  F2FP.SATFINITE.E4M3.F32.PACK_AB_MERGE_C R55, RZ, R56, RZ ;  /* 0x00000038ff37723e */ /* 0x000fc600048070ff */
[----:B------:R-:W-:-:S05]  /*1b7c0*/  @!P2 IMAD.X R3, R110, 0x1, R3, P6 ;  /* 0x000000016e03a824 */ /* 0x000fca00030e0603 */
[----:B------:R0:W-:Y:S02]  /*1b7d0*/  @!P2 STG.E.U8 desc[UR26][R2.64+0x9], R55 ;  /* 0x000009370200a986 */ /* 0x0001e4000c10111a */
[----:B0-----:R-:W0:Y:S01]  /*1b7e0*/  @!P3 LDC.64 R2, c[0x0][0x5c0] ;  /* 0x00017000ff02bb82 */ /* 0x001e220000000a00 */
[C---:B------:R-:W-:Y:S02]  /*1b7f0*/  LOP3.LUT P1, RZ, R0.reuse, 0x400, RZ, 0xc0, !PT ;  /* 0x0000040000ff7812 */ /* 0x040fe4000782c0ff */
[C---:B------:R-:W-:Y:S02]  /*1b800*/  LOP3.LUT P0, RZ, R0.reuse, 0x8000, RZ, 0xc0, !PT ;  /* 0x0000800000ff7812 */ /* 0x040fe4000780c0ff */
[----:B------:R-:W-:Y:S02]  /*1b810*/  LOP3.LUT P5, RZ, R0, 0x4000, RZ, 0xc0, !PT ;  /* 0x0000400000ff7812 */ /* 0x000fe400078ac0ff */
[----:B------:R-:W-:Y:S02]  /*1b820*/  P2R R58, PR, RZ, 0x2 ;  /* 0x00000002ff3a7803 */ /* 0x000fe40000000000 */
[----:B------:R-:W-:-:S02]  /*1b830*/  LOP3.LUT P1, RZ, R29, 0x2000, RZ, 0xc0, !PT ;  /* 0x000020001dff7812 */ /* 0x000fc4000782c0ff */
[----:B------:R-:W-:-:S05]  /*1b840*/  F2FP.SATFINITE.E4M3.F32.PACK_AB_MERGE_C R55, RZ, R54, RZ ;  /* 0x00000036ff37723e */ /* 0x000fca00048070ff */
[----:B------:R-:W-:Y:S01]  /*1b850*/  @!P0 STG.E.U8 desc[UR26][R60.64+0x10], R57 ;  /* 0x000010393c008986 */ /* 0x000fe2000c10111a */
[----:B0-----:R-:W-:-:S03]  /*1b860*/  @!P3 IADD3 R2, P6, R90, R2, RZ ;  /* 0x000000025a02b210 */ /* 0x001fc60007fde0ff */
[----:B------:R-:W-:Y:S02]  /*1b870*/  @!P5 STG.E.U8 desc[UR26][R52.64+0x11], R59 ;  /* 0x0000113b3400d986 */ /* 0x000fe4000c10111a */
[----:B------:R-:W-:-:S05]  /*1b880*/  @!P3 IMAD.X R3, R113, 0x1, R3, P6 ;  /* 0x000000017103b824 */ /* 0x000fca00030e0603 */
[----:B------:R0:W-:Y:S02]  /*1b890*/  @!P3 STG.E.U8 desc[UR26][R2.64+0x10], R55 ;  /* 0x000010370200b986 */ /* 0x0001e4000c10111a */
[----:B0-----:R-:W0:Y:S01]  /*1b8a0*/  @!P1 LDC.64 R2, c[0x0][0x5c0] ;  /* 0x00017000ff029b82 */ /* 0x001e220000000a00 */
[----:B---3--:R-:W-:Y:S02]  /*1b8b0*/  FMUL R54, R226, UR19 ;  /* 0x00000013e2367c20 */ /* 0x008fe40008400000 */
[----:B------:R-:W3:Y:S01]  /*1b8c0*/  LDL.LU R226, [R1+0x140] ;  /* 0x0001400001e27983 */ /* 0x000ee20000300800 */
[----:B------:R-:W-:-:S05]  /*1b8d0*/  FMUL R52, R222, UR19 ;  /* 0x00000013de347c20 */ /* 0x000fca0008400000 */
[----:B------:R-:W-:Y:S01]  /*1b8e0*/  F2FP.SATFINITE.E4M3.F32.PACK_AB_MERGE_C R57, RZ, R52, RZ ;  /* 0x00000034ff39723e */ /* 0x000fe200048070ff */
[----:B------:R-:W-:Y:S02]  /*1b8f0*/  FMUL R52, R224, UR19 ;  /* 0x00000013e0347c20 */ /* 0x000fe40008400000 */
[----:B------:R-:W3:Y:S01]  /*1b900*/  LDL.LU R224, [R1+0x144] ;  /* 0x0001440001e07983 */ /* 0x000ee20000300800 */
[----:B0-----:R-:W-:-:S05]  /*1b910*/  @!P1 IADD3 R2, P6, R120, R2, RZ ;  /* 0x0000000278029210 */ /* 0x001fca0007fde0ff */
[----:B------:R-:W-:Y:S01]  /*1b920*/  @!P1 IMAD.X R3, R124, 0x1, R3, P6 ;  /* 0x000000017c039824 */ /* 0x000fe200030e0603 */
[----:B------:R-:W-:Y:S02]  /*1b930*/  LOP3.LUT P6, RZ, R0, 0x2000, RZ, 0xc0, !PT ;  /* 0x0000200000ff7812 */ /* 0x000fe400078cc0ff */
[----:B------:R-:W-:Y:S02]  /*1b940*/  F2FP.SATFINITE.E4M3.F32.PACK_AB_MERGE_C R53, RZ, R54, RZ ;  /* 0x00000036ff35723e */ /* 0x000fe400048070ff */
[----:B------:R-:W-:Y:S01]  /*1b950*/  F2FP.SATFINITE.E4M3.F32.PACK_AB_MERGE_C R55, RZ, R52, RZ ;  /* 0x00000034ff37723e */ /* 0x000fe200048070ff */
[----:B------:R-:W-:Y:S02]  /*1b960*/  FMUL R52, R223, UR19 ;  /* 0x00000013df347c20 */ /* 0x000fe40008400000 */
[----:B------:R-:W3:Y:S04]  /*1b970*/  LDL.LU R223, [R1+0x148] ;  /* 0x0001480001df7983 */ /* 0x000ee80000300800 */
[----:B------:R-:W-:Y:S04]  /*1b980*/  @!P1 STG.E.U8 desc[UR26][R2.64+0x11], R53 ;  /* 0x0000113502009986 */ /* 0x000fe8000c10111a */
[----:B------:R2:W-:Y:S02]  /*1b990*/  @!P6 STG.E.U8 desc[UR26][R50.64+0x18], R57 ;  /* 0x000018393200e986 */ /* 0x0005e4000c10111a */
[----:B--2---:R-:W-:-:S02]  /*1b9a0*/  FMUL R50, R227, UR19 ;  /* 0x00000013e3327c20 */ /* 0x004fc40008400000 */
[----:B------:R-:W2:Y:S01]  /*1b9b0*/  LDL.LU R227, [R1+0x14c] ;  /* 0x00014c0001e37983 */ /* 0x000ea20000300800 */
[----:B------:R-:W-:Y:S02]  /*1b9c0*/  LOP3.LUT P4, RZ, R29, 0x1000, RZ, 0xc0, !PT ;  /* 0x000010001dff7812 */ /* 0x000fe4000788c0ff */
[----:B------:R-:W-:-:S11]  /*1b9d0*/  ISETP.NE.AND P1, PT, R58, RZ, PT ;  /* 0x000000ff3a00720c */ /* 0x000fd60003f25270 */
[----:B------:R-:W0:Y:S02]  /*1b9e0*/  @!P4 LDC.64 R2, c[0x0][0x5c0] ;  /* 0x00017000ff02cb82 */ /* 0x000e240000000a00 */
[----:B------:R4:W-:Y:S01]  /*1b9f0*/  @!P1 STG.E.U8 desc[UR26][R48.64+0x19], R55 ;  /* 0x0000193730009986 */ /* 0x0009e2000c10111a */
[----:B------:R-:W-:Y:S01]  /*1ba00*/  LOP3.LUT P5, RZ, R29, 0x2, RZ, 0xc0, !PT ;  /* 0x000000021dff7812 */ /* 0x000fe200078ac0ff */
[----:B----4-:R-:W-:Y:S02]  /*1ba10*/  FMUL R48, R225, UR19 ;  /* 0x00000013e1307c20 */ /* 0x010fe40008400000 */
[----:B------:R-:W4:Y:S01]  /*1ba20*/  LDL.LU R225, [R1+0x150] ;  /* 0x0001500001e17983 */ /* 0x000f220000300800 */
[----:B------:R-:W-:Y:S02]  /*1ba30*/  F2FP.SATFINITE.E4M3.F32.PACK_AB_MERGE_C R53, RZ, R52, RZ ;  /* 0x00000034ff35723e */ /* 0x000fe400048070ff */
[----:B0-----:R-:W-:Y:S02]  /*1ba40*/  @!P4 IADD3 R2, P6, R116, R2, RZ ;  /* 0x000000027402c210 */ /* 0x001fe40007fde0ff */
[----:B------:R-:W-:-:S03]  /*1ba50*/  F2FP.SATFINITE.E4M3.F32.PACK_AB_MERGE_C R51, RZ, R48, RZ ;  /* 0x00000030ff33723e */ /* 0x000fc600048070ff */
[----:B------:R-:W-:-:S05]  /*1ba60*/  @!P4 IMAD.X R3, R122, 0x1, R3, P6 ;  /* 0x000000017a03c824 */ /* 0x000fca00030e0603 */
[----:B------:R0:W-:Y:S02]  /*1ba70*/  @!P4 STG.E.U8 desc[UR26][R2.64+0x18], R53 ;  /* 0x000018350200c986 */ /* 0x0001e4000c10111a */
[----:B0-----:R-:W0:Y:S01]  /*1ba80*/  @!P5 LDC.64 R2, c[0x0][0x5c0] ;  /* 0x00017000ff02db82 */ /* 0x001e220000000a00 */
[----:B---3--:R-:W-:Y:S02]  /*1ba90*/  FMUL R48, R226, UR19 ;  /* 0x00000013e2307c20 */ /* 0x008fe40008400000 */
[----:B------:R-:W3:Y:S03]  /*1baa0*/  LDL.LU R226, [R1+0x154] ;  /* 0x0001540001e27983 */ /* 0x000ee60000300800 */
[----:B------:R-:W-:Y:S01]  /*1bab0*/  F2FP.SATFINITE.E4M3.F32.PACK_AB_MERGE_C R53, RZ, R48, RZ ;  /* 0x00000030ff35723e */ /* 0x000fe200048070ff */
[----:B------:R-:W-:Y:S02]  /*1bac0*/  FMUL R48, R224, UR19 ;  /* 0x00000013e0307c20 */ /* 0x000fe40008400000 */
[----:B------:R-:W3:Y:S01]  /*1bad0*/  LDL.LU R224, [R1+0x158] ;  /* 0x0001580001e07983 */ /* 0x000ee20000300800 */
[----:B------:R-:W-:-:S02]  /*1bae0*/  LOP3.LUT P2, RZ, R0, 0x200, RZ, 0xc0, !PT ;  /* 0x0000020000ff7812 */ /* 0x000fc4000784c0ff */
[----:B0-----:R-:W-:Y:S02]  /*1baf0*/  @!P5 IADD3 R2, P6, R112, R2, RZ ;  /* 0x000000027002d210 */ /* 0x001fe40007fde0ff */
[----:B------:R-:W-:Y:S02]  /*1bb00*/  LOP3.LUT P0, RZ, R0, 0x100, RZ, 0xc0, !PT ;  /* 0x0000010000ff7812 */ /* 0x000fe4000780c0ff */
[----:B------:R-:W-:Y:S01]  /*1bb10*/  F2FP.SATFINITE.E4M3.F32.PACK_AB_MERGE_C R49, RZ, R50, RZ ;  /* 0x00000032ff31723e */ /* 0x000fe200048070ff */
[----:B------:R-:W-:-:S05]  /*1bb20*/  @!P5 IMAD.X R3, R119, 0x1, R3, P6 ;  /* 0x000000017703d824 */ /* 0x000fca00030e0603 */
[----:B------:R-:W-:Y:S04]  /*1bb30*/  @!P5 STG.E.U8 desc[UR26][R2.64+0x19], R49 ;  /* 0x000019310200d986 */ /* 0x000fe8000c10111a */
[----:B------:R0:W-:Y:S04]  /*1bb40*/  @!P2 STG.E.U8 desc[UR26][R46.64+0x20], R51 ;  /* 0x000020332e00a986 */ /* 0x0001e8000c10111a */
[----:B------:R2:W-:Y:S01]  /*1bb50*/  @!P0 STG.E.U8 desc[UR26][R44.64+0x21], R53 ;  /* 0x000021352c008986 */ /* 0x0005e2000c10111a */
[----:B0-----:R-:W-:-:S03]  /*1bb60*/  FMUL R46, R223, UR19 ;  /* 0x00000013df2e7c20 */ /* 0x001fc60008400000 */
[----:B------:R-:W3:Y:S01]  /*1bb70*/  LDL.LU R223, [R1+0x15c] ;  /* 0x00015c0001df7983 */ /* 0x000ee20000300800 */
[----:B------:R-:W-:-:S13]  /*1bb80*/  LOP3.LUT P3, RZ, R29, 0x800, RZ, 0xc0, !PT ;  /* 0x000008001dff7812 */ /* 0x000fda000786c0ff */
[----:B------:R-:W0:Y:S01]  /*1bb90*/  @!P3 LDC.64 R2, c[0x0][0x5c0] ;  /* 0x00017000ff02bb82 */ /* 0x000e220000000a00 */
[----:B--2---:R-:W-:Y:S02]  /*1bba0*/  FMUL R44, R227, UR19 ;  /* 0x00000013e32c7c20 */ /* 0x004fe40008400000 */
[----:B------:R-:W2:Y:S01]  /*1bbb0*/  LDL.LU R227, [R1+0x160] ;  /* 0x0001600001e37983 */ /* 0x000ea20000300800 */
[----:B------:R-:W-:-:S04]  /*1bbc0*/  LOP3.LUT P4, RZ, R0, 0x80, RZ, 0xc0, !PT ;  /* 0x0000008000ff7812 */ /* 0x000fc8000788c0ff */
[----:B------:R-:W-:Y:S02]  /*1bbd0*/  P2R R52, PR, RZ, 0x10 ;  /* 0x00000010ff347803 */ /* 0x000fe40000000000 */
[----:B------:R-:W-:Y:S02]  /*1bbe0*/  LOP3.LUT P4, RZ, R29, 0x8, RZ, 0xc0, !PT ;  /* 0x000000081dff7812 */ /* 0x000fe4000788c0ff */
[----:B0-----:R-:W-:Y:S02]  /*1bbf0*/  @!P3 IADD3 R2, P6, R91, R2, RZ ;  /* 0x000000025b02b210 */ /* 0x001fe40007fde0ff */
[----:B------:R-:W-:-:S03]  /*1bc00*/  F2FP.SATFINITE.E4M3.F32.PACK_AB_MERGE_C R49, RZ, R48, RZ ;  /* 0x00000030ff31723e */ /* 0x000fc600048070ff */
[----:B------:R-:W-:-:S05]  /*1bc10*/  @!P3 IMAD.X R3, R118, 0x1, R3, P6 ;  /* 0x000000017603b824 */ /* 0x000fca00030e0603 */
[----:B------:R0:W-:Y:S02]  /*1bc20*/  @!P3 STG.E.U8 desc[UR26][R2.64+0x20], R49 ;  /* 0x000020310200b986 */ /* 0x0001e4000c10111a */
[----:B0-----:R-:W0:Y:S01]  /*1bc30*/  @!P4 LDC.64 R2, c[0x0][0x5c0] ;  /* 0x00017000ff02cb82 */ /* 0x001e220000000a00 */
[----:B------:R-:W-:Y:S01]  /*1bc40*/  F2FP.SATFINITE.E4M3.F32.PACK_AB_MERGE_C R47, RZ, R44, RZ ;  /* 0x0000002cff2f723e */ /* 0x000fe200048070ff */
[----:B----4-:R-:W-:Y:S02]  /*1bc50*/  FMUL R44, R225, UR19 ;  /* 0x00000013e12c7c20 */ /* 0x010fe40008400000 */
[----:B------:R-:W4:Y:S01]  /*1bc60*/  LDL.LU R225, [R1+0x164] ;  /* 0x0001640001e17983 */ /* 0x000f220000300800 */
[----:B------:R-:W-:Y:S02]  /*1bc70*/  F2FP.SATFINITE.E4M3.F32.PACK_AB_MERGE_C R45, RZ, R46, RZ ;  /* 0x0000002eff2d723e */ /* 0x000fe400048070ff */
[----:B------:R-:W-:Y:S02]  /*1bc80*/  F2FP.SATFINITE.E4M3.F32.PACK_AB_MERGE_C R49, RZ, R44, RZ ;  /* 0x0000002cff31723e */ /* 0x000fe400048070ff */
[----:B0-----:R-:W-:-:S05]  /*1bc90*/  @!P4 IADD3 R2, P6, R115, R2, RZ ;  /* 0x000000027302c210 */ /* 0x001fca0007fde0ff */
[----:B------:R-:W-:Y:S01]  /*1bca0*/  @!P4 IMAD.X R3, R121, 0x1, R3, P6 ;  /* 0x000000017903c824 */ /* 0x000fe200030e0603 */
[----:B------:R-:W-:Y:S02]  /*1bcb0*/  LOP3.LUT P6, RZ, R29, 0x8, RZ, 0xc0, !PT ;  /* 0x000000081dff7812 */ /* 0x000fe400078cc0ff */
[----:B------:R-:W-:Y:S01]  /*1bcc0*/  ISETP.NE.AND P4, PT, R52, RZ, PT ;  /* 0x000000ff3400720c */ /* 0x000fe20003f85270 */
[----:B---3--:R-:W-:Y:S02]  /*1bcd0*/  FMUL R44, R226, UR19 ;  /* 0x00000013e22c7c20 */ /* 0x008fe40008400000 */
[----:B------:R-:W3:Y:S04]  /*1bce0*/  LDL.LU R226, [R1+0x168] ;  /* 0x0001680001e27983 */ /* 0x000ee80000300800 */
[----:B------:R-:W3:Y:S04]  /*1bcf0*/  LDL.LU R222, [R1+0x16c] ;  /* 0x00016c0001de7983 */ /* 0x000ee80000300800 */
[----:B------:R-:W-:Y:S04]  /*1bd00*/  @!P6 STG.E.U8 desc[UR26][R2.64+0x21], R45 ;  /* 0x0000212d0200e986 */ /* 0x000fe8000c10111a */
[----:B------:R0:W-:Y:S02]  /*1bd10*/  @!P4 STG.E.U8 desc[UR26][R42.64+0x28], R47 ;  /* 0x0000282f2a00c986 */ /* 0x0001e4000c10111a */
[----:B0-----:R-:W-:-:S02]  /*1bd20*/  FMUL R42, R224, UR19 ;  /* 0x00000013e02a7c20 */ /* 0x001fc40008400000 */
[----:B------:R-:W3:Y:S01]  /*1bd30*/  LDL.LU R224, [R1+0x170] ;  /* 0x0001700001e07983 */ /* 0x000ee20000300800 */
[----:B------:R-:W-:-:S13]  /*1bd40*/  LOP3.LUT P1, RZ, R0, 0x40, RZ, 0xc0, !PT ;  /* 0x0000004000ff7812 */ /* 0x000fda000782c0ff */
[----:B------:R0:W-:Y:S02]  /*1bd50*/  @!P1 STG.E.U8 desc[UR26][R40.64+0x29], R49 ;  /* 0x0000293128009986 */ /* 0x0001e4000c10111a */
[----:B0-----:R-:W-:-:S05]  /*1bd60*/  FMUL R40, R223, UR19 ;  /* 0x00000013df287c20 */ /* 0x001fca0008400000 */
[----:B------:R-:W-:Y:S02]  /*1bd70*/  F2FP.SATFINITE.E4M3.F32.PACK_AB_MERGE_C R43, RZ, R40, RZ ;  /* 0x00000028ff2b723e */ /* 0x000fe400048070ff */
        /* <DEDUP_REMOVED lines=12> */
[----:B------:R-:W-:Y:S02]  /*1be40*/  LOP3.LUT P3, RZ, R29, 0x100, RZ, 0xc0, !PT ;  /* 0x000001001dff7812 */ /* 0x000fe4000786c0ff */
[----:B------:R-:W-:Y:S02]  /*1be50*/  F2FP.SATFINITE.E4M3.F32.PACK_AB_MERGE_C R41, RZ, R42, RZ ;  /* 0x0000002aff29723e */ /* 0x000fe400048070ff */
[----:B0-----:R-:W-:-:S05]  /*1be60*/  @!P2 IADD3 R2, P6, R126, R2, RZ ;  /* 0x000000027e02a210 */ /* 0x001fca0007fde0ff */
[----:B------:R-:W-:Y:S01]  /*1be70*/  @!P2 IMAD.X R3, R128, 0x1, R3, P6 ;  /* 0x000000018003a824 */ /* 0x000fe200030e0603 */
[----:B------:R-:W-:-:S13]  /*1be80*/  LOP3.LUT P6, RZ, R29, 0x200, RZ, 0xc0, !PT ;  /* 0x000002001dff7812 */ /* 0x000fda00078cc0ff */
[----:B------:R0:W-:Y:S02]  /*1be90*/  @!P6 STG.E.U8 desc[UR26][R2.64+0x29], R41 ;  /* 0x000029290200e986 */ /* 0x0001e4000c10111a */
[----:B0-----:R-:W0:Y:S01]  /*1bea0*/  @!P3 LDC.64 R2, c[0x0][0x5c0] ;  /* 0x00017000ff02bb82 */ /* 0x001e220000000a00 */
[----:B------:R-:W-:Y:S02]  /*1beb0*/  ISETP.NE.AND P2, PT, R48, RZ, PT ;  /* 0x000000ff3000720c */ /* 0x000fe40003f45270 */
[----:B------:R-:W-:Y:S02]  /*1bec0*/  LOP3.LUT P0, RZ, R0, 0x8, RZ, 0xc0, !PT ;  /* 0x0000000800ff7812 */ /* 0x000fe4000780c0ff */
[----:B------:R-:W-:Y:S02]  /*1bed0*/  LOP3.LUT P4, RZ, R29, 0x4, RZ, 0xc0, !PT ;  /* 0x000000041dff7812 */ /* 0x000fe4000788c0ff */
[----:B------:R-:W-:Y:S01]  /*1bee0*/  F2FP.SATFINITE.E4M3.F32.PACK_AB_MERGE_C R45, RZ, R40, RZ ;  /* 0x00000028ff2d723e */ /* 0x000fe200048070ff */
[----:B----4-:R-:W-:Y:S01]  /*1bef0*/  FMUL R40, R225, UR19 ;  /* 0x00000013e1287c20 */ /* 0x010fe20008400000 */
[----:B------:R-:W-:Y:S01]  /*1bf00*/  LOP3.LUT P1, RZ, R29, 0x80, RZ, 0xc0, !PT ;  /* 0x000000801dff7812 */ /* 0x000fe2000782c0ff */
[----:B------:R-:W4:Y:S03]  /*1bf10*/  LDL.LU R225, [R1+0x178] ;  /* 0x0001780001e17983 */ /* 0x000f260000300800 */
[----:B------:R-:W-:Y:S01]  /*1bf20*/  F2FP.SATFINITE.E4M3.F32.PACK_AB_MERGE_C R41, RZ, R40, RZ ;  /* 0x00000028ff29723e */ /* 0x000fe200048070ff */
[----:B------:R-:W-:Y:S01]  /*1bf30*/  @!P2 STG.E.U8 desc[UR26][R38.64+0x30], R43 ;  /* 0x0000302b2600a986 */ /* 0x000fe2000c10111a */
[----:B0-----:R-:W-:-:S03]  /*1bf40*/  @!P3 IADD3 R2, P6, R125, R2, RZ ;  /* 0x000000027d02b210 */ /* 0x001fc60007fde0ff */
[----:B------:R3:W-:Y:S02]  /*1bf50*/  @!P0 STG.E.U8 desc[UR26][R32.64+0x31], R45 ;  /* 0x0000312d20008986 */ /* 0x0007e4000c10111a */
[----:B------:R-:W-:Y:S02]  /*1bf60*/  @!P3 IMAD.X R3, R127, 0x1, R3, P6 ;  /* 0x000000017f03b824 */ /* 0x000fe400030e0603 */
[----:B------:R-:W4:Y:S04]  /*1bf70*/  LDL.LU R223, [R1+0x17c] ;  /* 0x00017c0001df7983 */ /* 0x000f280000300800 */
[----:B------:R0:W-:Y:S01]  /*1bf80*/  @!P3 STG.E.U8 desc[UR26][R2.64+0x30], R41 ;  /* 0x000030290200b986 */ /* 0x0001e2000c10111a */
[----:B---3--:R-:W-:Y:S01]  /*1bf90*/  FMUL R32, R222, UR19 ;  /* 0x00000013de207c20 */ /* 0x008fe20008400000 */
[----:B0-----:R-:W0:Y:S04]  /*1bfa0*/  @!P4 LDC.64 R2, c[0x0][0x5c0] ;  /* 0x00017000ff02cb82 */ /* 0x001e280000000a00 */
[----:B------:R-:W-:Y:S01]  /*1bfb0*/  F2FP.SATFINITE.E4M3.F32.PACK_AB_MERGE_C R43, RZ, R32, RZ ;  /* 0x00000020ff2b723e */ /* 0x000fe200048070ff */
[----:B------:R-:W-:-:S05]  /*1bfc0*/  FMUL R32, R224, UR19 ;  /* 0x00000013e0207c20 */ /* 0x000fca0008400000 */
[----:B------:R-:W-:Y:S02]  /*1bfd0*/  F2FP.SATFINITE.E4M3.F32.PACK_AB_MERGE_C R41, RZ, R32, RZ ;  /* 0x00000020ff29723e */ /* 0x000fe400048070ff */
[----:B------:R-:W1:Y:S01]  /*1bfe0*/  @!P1 LDC.64 R32, c[0x0][0x5c0] ;  /* 0x00017000ff209b82 */ /* 0x000e620000000a00 */
[----:B------:R-:W-:Y:S02]  /*1bff0*/  FMUL R38, R226, UR19 ;  /* 0x00000013e2267c20 */ /* 0x000fe40008400000 */
[----:B------:R-:W3:Y:S01]  /*1c000*/  LDL.LU R226, [R1+0x180] ;  /* 0x0001800001e27983 */ /* 0x000ee20000300800 */
[----:B0-----:R-:W-:-:S03]  /*1c010*/  @!P4 IADD3 R2, P6, R89, R2, RZ ;  /* 0x000000025902c210 */ /* 0x001fc60007fde0ff */
[----:B------:R-:W3:Y:S02]  /*1c020*/  LDL.LU R224, [R1+0x184] ;  /* 0x0001840001e07983 */ /* 0x000ee40000300800 */
[----:B------:R-:W-:Y:S01]  /*1c030*/  @!P4 IMAD.X R3, R88, 0x1, R3, P6 ;  /* 0x000000015803c824 */ /* 0x000fe200030e0603 */
[----:B------:R-:W-:Y:S02]  /*1c040*/  LOP3.LUT P6, RZ, R0, 0x4, RZ, 0xc0, !PT ;  /* 0x0000000400ff7812 */ /* 0x000fe400078cc0ff */
[----:B------:R-:W-:-:S05]  /*1c050*/  F2FP.SATFINITE.E4M3.F32.PACK_AB_MERGE_C R39, RZ, R38, RZ ;  /* 0x00000026ff27723e */ /* 0x000fca00048070ff */
[----:B------:R0:W-:Y:S06]  /*1c060*/  @!P4 STG.E.U8 desc[UR26][R2.64+0x31], R39 ;  /* 0x000031270200c986 */ /* 0x0001ec000c10111a */
[----:B------:R-:W-:Y:S01]  /*1c070*/  @!P6 STG.E.U8 desc[UR26][R30.64+0x38], R43 ;  /* 0x0000382b1e00e986 */ /* 0x000fe2000c10111a */
[----:B-1----:R-:W-:-:S05]  /*1c080*/  @!P1 IADD3 R32, P6, R87, R32, RZ ;  /* 0x0000002057209210 */ /* 0x002fca0007fde0ff */
[----:B------:R-:W-:Y:S01]  /*1c090*/  @!P1 IMAD.X R33, R85, 0x1, R33, P6 ;  /* 0x0000000155219824 */ /* 0x000fe200030e0621 */
[----:B------:R-:W-:Y:S01]  /*1c0a0*/  LOP3.LUT P1, RZ, R28, 0x1, RZ, 0xc0, !PT ;  /* 0x000000011cff7812 */ /* 0x000fe2000782c0ff */
[----:B--2---:R-:W-:Y:S02]  /*1c0b0*/  FMUL R28, R227, UR19 ;  /* 0x00000013e31c7c20 */ /* 0x004fe40008400000 */
[----:B------:R-:W2:Y:S01]  /*1c0c0*/  LDL.LU R227, [R1+0x188] ;  /* 0x0001880001e37983 */ /* 0x000ea20000300800 */
[C---:B------:R-:W-:Y:S02]  /*1c0d0*/  LOP3.LUT P2, RZ, R29.reuse, 0x10, RZ, 0xc0, !PT ;  /* 0x000000101dff7812 */ /* 0x040fe4000784c0ff */
[----:B------:R-:W-:Y:S01]  /*1c0e0*/  LOP3.LUT P5, RZ, R0, 0x2, RZ, 0xc0, !PT ;  /* 0x0000000200ff7812 */ /* 0x000fe200078ac0ff */
[----:B------:R-:W2:Y:S10]  /*1c0f0*/  LDL.LU R222, [R1+0x18c] ;  /* 0x00018c0001de7983 */ /* 0x000eb40000300800 */
[----:B0-----:R-:W0:Y:S02]  /*1c100*/  @!P2 LDC.64 R38, c[0x0][0x5c0] ;  /* 0x00017000ff26ab82 */ /* 0x001e240000000a00 */
[----:B------:R1:W-:Y:S01]  /*1c110*/  @!P5 STG.E.U8 desc[UR26][R22.64+0x39], R41 ;  /* 0x000039291600d986 */ /* 0x0003e2000c10111a */
[----:B------:R-:W-:-:S02]  /*1c120*/  LOP3.LUT P6, RZ, R29, 0x80, RZ, 0xc0, !PT ;  /* 0x000000801dff7812 */ /* 0x000fc400078cc0ff */
[----:B------:R-:W-:-:S11]  /*1c130*/  F2FP.SATFINITE.E4M3.F32.PACK_AB_MERGE_C R3, RZ, R28, RZ ;  /* 0x0000001cff03723e */ /* 0x000fd600048070ff */
[----:B------:R3:W-:Y:S01]  /*1c140*/  @!P6 STG.E.U8 desc[UR26][R32.64+0x38], R3 ;  /* 0x000038032000e986 */ /* 0x0007e2000c10111a */
[----:B0-----:R-:W-:-:S05]  /*1c150*/  @!P2 IADD3 R84, P6, R84, R38, RZ ;  /* 0x000000265454a210 */ /* 0x001fca0007fde0ff */
[----:B------:R-:W-:Y:S02]  /*1c160*/  @!P2 IMAD.X R85, R83, 0x1, R39, P6 ;  /* 0x000000015355a824 */ /* 0x000fe400030e0627 */
[----:B----4-:R-:W-:Y:S02]  /*1c170*/  FMUL R2, R225, UR19 ;  /* 0x00000013e1027c20 */ /* 0x010fe40008400000 */
[----:B------:R-:W4:Y:S03]  /*1c180*/  LDL.LU R225, [R1+0x190] ;  /* 0x0001900001e17983 */ /* 0x000f260000300800 */
[----:B-1----:R-:W-:Y:S01]  /*1c190*/  F2FP.SATFINITE.E4M3.F32.PACK_AB_MERGE_C R23, RZ, R2, RZ ;  /* 0x00000002ff17723e */ /* 0x002fe200048070ff */
[----:B------:R-:W-:-:S05]  /*1c1a0*/  FMUL R2, R223, UR19 ;  /* 0x00000013df027c20 */ /* 0x000fca0008400000 */
[----:B------:R-:W-:Y:S01]  /*1c1b0*/  F2FP.SATFINITE.E4M3.F32.PACK_AB_MERGE_C R31, RZ, R2, RZ ;  /* 0x00000002ff1f723e */ /* 0x000fe200048070ff */
[----:B---3--:R-:W-:Y:S02]  /*1c1c0*/  FMUL R2, R226, UR19 ;  /* 0x00000013e2027c20 */ /* 0x008fe40008400000 */
[----:B------:R-:W3:Y:S04]  /*1c1d0*/  LDL.LU R226, [R1+0x194] ;  /* 0x0001940001e27983 */ /* 0x000ee80000300800 */
[----:B------:R-:W3:Y:S01]  /*1c1e0*/  LDL.LU R223, [R1+0x198] ;  /* 0x0001980001df7983 */ /* 0x000ee20000300800 */
[----:B------:R-:W-:Y:S01]  /*1c1f0*/  F2FP.SATFINITE.E4M3.F32.PACK_AB_MERGE_C R3, RZ, R2, RZ ;  /* 0x00000002ff03723e */ /* 0x000fe200048070ff */
[----:B------:R-:W-:Y:S02]  /*1c200*/  FMUL R2, R224, UR19 ;  /* 0x00000013e0027c20 */ /* 0x000fe40008400000 */
[----:B------:R-:W3:Y:S04]  /*1c210*/  LDL.LU R224, [R1+0x19c] ;  /* 0x00019c0001e07983 */ /* 0x000ee80000300800 */
[----:B------:R0:W-:Y:S02]  /*1c220*/  @!P2 STG.E.U8 desc[UR26][R84.64+0x39], R23 ;  /* 0x000039175400a986 */ /* 0x0001e4000c10111a */
[----:B0-----:R-:W-:Y:S01]  /*1c230*/  F2FP.SATFINITE.E4M3.F32.PACK_AB_MERGE_C R23, RZ, R2, RZ ;  /* 0x00000002ff17723e */ /* 0x001fe200048070ff */
[----:B--2---:R-:W-:-:S02]  /*1c240*/  FMUL R2, R227, UR19 ;  /* 0x00000013e3027c20 */ /* 0x004fc40008400000 */
[----:B------:R-:W2:Y:S01]  /*1c250*/  LDL.LU R227, [R1+0x1a0] ;  /* 0x0001a00001e37983 */ /* 0x000ea20000300800 */
[----:B------:R-:W-:Y:S02]  /*1c260*/  LOP3.LUT P0, RZ, R29, 0x40, RZ, 0xc0, !PT ;  /* 0x000000401dff7812 */ /* 0x000fe4000780c0ff */
[----:B------:R-:W-:-:S11]  /*1c270*/  LOP3.LUT P6, RZ, R0, 0x1, RZ, 0xc0, !PT ;  /* 0x0000000100ff7812 */ /* 0x000fd600078cc0ff */
[----:B------:R-:W0:Y:S01]  /*1c280*/  @!P0 LDC.64 R32, c[0x0][0x5c0] ;  /* 0x00017000ff208b82 */ /* 0x000e220000000a00 */
[C---:B------:R-:W-:Y:S02]  /*1c290*/  LOP3.LUT P4, RZ, R29.reuse, 0x20, RZ, 0xc0, !PT ;  /* 0x000000201dff7812 */ /* 0x040fe4000788c0ff */
[----:B------:R-:W-:Y:S01]  /*1c2a0*/  LOP3.LUT P3, RZ, R29, 0x80000000, RZ, 0xc0, !PT ;  /* 0x800000001dff7812 */ /* 0x000fe2000786c0ff */
[----:B------:R-:W-:Y:S01]  /*1c2b0*/  @!P6 STG.E.U8 desc[UR26][R20.64+0x40], R31 ;  /* 0x0000401f1400e986 */ /* 0x000fe2000c10111a */
[----:B0-----:R-:W-:-:S05]  /*1c2c0*/  @!P0 IADD3 R82, P6, R82, R32, RZ ;  /* 0x0000002052528210 */ /* 0x001fca0007fde0ff */
[----:B------:R-:W-:-:S04]  /*1c2d0*/  @!P0 IMAD.X R83, R81, 0x1, R33, P6 ;  /* 0x0000000151538824 */ /* 0x000fc800030e0621 */
[----:B------:R-:W0:Y:S02]  /*1c2e0*/  @!P4 LDC.64 R32, c[0x0][0x5c0] ;  /* 0x00017000ff20cb82 */ /* 0x000e240000000a00 */
[----:B------:R1:W-:Y:S02]  /*1c2f0*/  @!P3 STG.E.U8 desc[UR26][R18.64+0x41], R3 ;  /* 0x000041031200b986 */ /* 0x0003e4000c10111a */
[----:B-1----:R-:W-:Y:S01]  /*1c300*/  F2FP.SATFINITE.E4M3.F32.PACK_AB_MERGE_C R3, RZ, R2, RZ ;  /* 0x00000002ff03723e */ /* 0x002fe200048070ff */
[----:B------:R-:W-:Y:S02]  /*1c310*/  FMUL R2, R222, UR19 ;  /* 0x00000013de027c20 */ /* 0x000fe40008400000 */
[----:B------:R-:W2:Y:S03]  /*1c320*/  LDL.LU R222, [R1+0x1a4] ;  /* 0x0001a40001de7983 */ /* 0x000ea60000300800 */
[----:B------:R-:W-:-:S02]  /*1c330*/  F2FP.SATFINITE.E4M3.F32.PACK_AB_MERGE_C R19, RZ, R2, RZ ;  /* 0x00000002ff13723e */ /* 0x000fc400048070ff */
[----:B0-----:R-:W-:Y:S02]  /*1c340*/  @!P4 IADD3 R80, P6, R80, R32, RZ ;  /* 0x000000205050c210 */ /* 0x001fe40007fde0ff */
[----:B------:R-:W-:-:S03]  /*1c350*/  LOP3.LUT P5, RZ, R29, 0x40000000, RZ, 0xc0, !PT ;  /* 0x400000001dff7812 */ /* 0x000fc600078ac0ff */
[----:B------:R-:W-:Y:S01]  /*1c360*/  @!P4 IMAD.X R81, R79, 0x1, R33, P6 ;  /* 0x000000014f51c824 */ /* 0x000fe200030e0621 */
[----:B------:R-:W-:Y:S01]  /*1c370*/  LOP3.LUT P6, RZ, R29, 0x20000000, RZ, 0xc0, !PT ;  /* 0x200000001dff7812 */ /* 0x000fe200078cc0ff */
[----:B----4-:R-:W-:Y:S02]  /*1c380*/  FMUL R2, R225, UR19 ;  /* 0x00000013e1027c20 */ /* 0x010fe40008400000 */
[----:B------:R-:W4:Y:S03]  /*1c390*/  LDL.LU R225, [R1+0x1a8] ;  /* 0x0001a80001e17983 */ /* 0x000f260000300800 */
[----:B------:R-:W-:Y:S01]  /*1c3a0*/  F2FP.SATFINITE.E4M3.F32.PACK_AB_MERGE_C R21, RZ, R2, RZ ;  /* 0x00000002ff15723e */ /* 0x000fe200048070ff */
[----:B------:R-:W-:Y:S04]  /*1c3b0*/  @!P0 STG.E.U8 desc[UR26][R82.64+0x40], R23 ;  /* 0x0000401752008986 */ /* 0x000fe8000c10111a */
[----:B------:R0:W-:Y:S04]  /*1c3c0*/  @!P4 STG.E.U8 desc[UR26][R80.64+0x41], R3 ;  /* 0x000041035000c986 */ /* 0x0001e8000c10111a */
[----:B------:R-:W-:Y:S04]  /*1c3d0*/  @!P5 STG.E.U8 desc[UR26][R16.64+0x48], R19 ;  /* 0x000048131000d986 */ /* 0x000fe8000c10111a */
[----:B------:R1:W-:Y:S01]  /*1c3e0*/  @!P6 STG.E.U8 desc[UR26][R14.64+0x49], R21 ;  /* 0x000049150e00e986 */ /* 0x0003e2000c10111a */
[----:B---3--:R-:W-:-:S03]  /*1c3f0*/  FMUL R2, R226, UR19 ;  /* 0x00000013e2027c20 */ /* 0x008fc60008400000 */
[----:B------:R-:W3:Y:S02]  /*1c400*/  LDL.LU R226, [R1+0x1ac] ;  /* 0x0001ac0001e27983 */ /* 0x000ee40000300800 */
[----:B0-----:R-:W-:Y:S01]  /*1c410*/  F2FP.SATFINITE.E4M3.F32.PACK_AB_MERGE_C R3, RZ, R2, RZ ;  /* 0x00000002ff03723e */ /* 0x001fe200048070ff */
[----:B------:R-:W-:Y:S02]  /*1c420*/  FMUL R2, R223, UR19 ;  /* 0x00000013df027c20 */ /* 0x000fe40008400000 */
[----:B------:R-:W3:Y:S03]  /*1c430*/  LDL.LU R223, [R1+0x1b0] ;  /* 0x0001b00001df7983 */ /* 0x000ee60000300800 */
[----:B-1----:R-:W-:Y:S01]  /*1c440*/  F2FP.SATFINITE.E4M3.F32.PACK_AB_MERGE_C R15, RZ, R2, RZ ;  /* 0x00000002ff0f723e */ /* 0x002fe200048070ff */
[----:B------:R-:W-:-:S05]  /*1c450*/  FMUL R2, R224, UR19 ;  /* 0x00000013e0027c20 */ /* 0x000fca0008400000 */
[----:B------:R-:W-:Y:S01]  /*1c460*/  F2FP.SATFINITE.E4M3.F32.PACK_AB_MERGE_C R17, RZ, R2, RZ ;  /* 0x00000002ff11723e */ /* 0x000fe200048070ff */
[----:B--2---:R-:W-:Y:S02]  /*1c470*/  FMUL R2, R227, UR19 ;  /* 0x00000013e3027c20 */ /* 0x004fe40008400000 */
[----:B------:R-:W2:Y:S01]  /*1c480*/  LDL.LU R227, [R1+0x1b4] ;  /* 0x0001b40001e37983 */ /* 0x000ea20000300800 */
[C---:B------:R-:W-:Y:S02]  /*1c490*/  LOP3.LUT P5, RZ, R0.reuse, 0x10000000, RZ, 0xc0, !PT ;  /* 0x1000000000ff7812 */ /* 0x040fe400078ac0ff */
[----:B------:R-:W-:Y:S01]  /*1c4a0*/  LOP3.LUT P4, RZ, R0, 0x20000000, RZ, 0xc0, !PT ;  /* 0x2000000000ff7812 */ /* 0x000fe2000788c0ff */
[----:B------:R-:W2:Y:S10]  /*1c4b0*/  LDL.LU R224, [R1+0x1b8] ;  /* 0x0001b80001e07983 */ /* 0x000eb40000300800 */
[----:B------:R-:W0:Y:S02]  /*1c4c0*/  @!P5 LDC.64 R22, c[0x0][0x5c0] ;  /* 0x00017000ff16db82 */ /* 0x000e240000000a00 */
[----:B0-----:R-:W-:-:S05]  /*1c4d0*/  @!P5 IADD3 R78, P6, R78, R22, RZ ;  /* 0x000000164e4ed210 */ /* 0x001fca0007fde0ff */
[----:B------:R-:W-:Y:S02]  /*1c4e0*/  @!P5 IMAD.X R79, R77, 0x1, R23, P6 ;  /* 0x000000014d4fd824 */ /* 0x000fe400030e0617 */
[----:B------:R-:W0:Y:S01]  /*1c4f0*/  @!P4 LDC.64 R22, c[0x0][0x5c0] ;  /* 0x00017000ff16cb82 */ /* 0x000e220000000a00 */
[----:B------:R-:W-:Y:S02]  /*1c500*/  LOP3.LUT P3, RZ, R29, 0x10000000, RZ, 0xc0, !PT ;  /* 0x100000001dff7812 */ /* 0x000fe4000786c0ff */
[----:B------:R-:W-:Y:S01]  /*1c510*/  @!P5 STG.E.U8 desc[UR26][R78.64+0x48], R3 ;  /* 0x000048034e00d986 */ /* 0x000fe2000c10111a */
[----:B0-----:R-:W-:-:S05]  /*1c520*/  @!P4 IADD3 R4, P5, R4, R22, RZ ;  /* 0x000000160404c210 */ /* 0x001fca0007fbe0ff */
[----:B------:R-:W-:-:S05]  /*1c530*/  @!P4 IMAD.X R5, R5, 0x1, R23, P5 ;  /* 0x000000010505c824 */ /* 0x000fca00028e0617 */
[----:B------:R-:W-:Y:S04]  /*1c540*/  @!P4 STG.E.U8 desc[UR26][R4.64+0x49], R15 ;  /* 0x0000490f0400c986 */ /* 0x000fe8000c10111a */
[----:B------:R4:W-:Y:S01]  /*1c550*/  @!P3 STG.E.U8 desc[UR26][R12.64+0x50], R17 ;  /* 0x000050110c00b986 */ /* 0x0009e2000c10111a */
[----:B------:R-:W-:Y:S02]  /*1c560*/  LOP3.LUT P3, RZ, R0, 0x8000000, RZ, 0xc0, !PT ;  /* 0x0800000000ff7812 */ /* 0x000fe4000786c0ff */
[----:B------:R-:W-:Y:S02]  /*1c570*/  F2FP.SATFINITE.E4M3.F32.PACK_AB_MERGE_C R19, RZ, R2, RZ ;  /* 0x00000002ff13723e */ /* 0x000fe400048070ff */
[----:B------:R-:W-:Y:S01]  /*1c580*/  LOP3.LUT P4, RZ, R29, 0x8000000, RZ, 0xc0, !PT ;  /* 0x080000001dff7812 */ /* 0x000fe2000788c0ff */
[----:B----4-:R-:W-:Y:S01]  /*1c590*/  FMUL R12, R225, UR19 ;  /* 0x00000013e10c7c20 */ /* 0x010fe20008400000 */
[----:B------:R-:W-:-:S07]  /*1c5a0*/  FMUL R4, R222, UR19 ;  /* 0x00000013de047c20 */ /* 0x000fce0008400000 */
[----:B------:R-:W0:Y:S01]  /*1c5b0*/  @!P3 LDC.64 R2, c[0x0][0x5c0] ;  /* 0x00017000ff02bb82 */ /* 0x000e220000000a00 */
[----:B------:R-:W4:Y:S04]  /*1c5c0*/  LDL.LU R225, [R1+0x1bc] ;  /* 0x0001bc0001e17983 */ /* 0x000f280000300800 */
[----:B------:R3:W-:Y:S01]  /*1c5d0*/  @!P4 STG.E.U8 desc[UR26][R10.64+0x51], R19 ;  /* 0x000051130a00c986 */ /* 0x0007e2000c10111a */
[----:B------:R-:W-:Y:S02]  /*1c5e0*/  F2FP.SATFINITE.E4M3.F32.PACK_AB_MERGE_C R15, RZ, R4, RZ ;  /* 0x00000004ff0f723e */ /* 0x000fe400048070ff */
[C---:B------:R-:W-:Y:S01]  /*1c5f0*/  LOP3.LUT P0, RZ, R0.reuse, 0x40000000, RZ, 0xc0, !PT ;  /* 0x4000000000ff7812 */ /* 0x040fe2000780c0ff */
[----:B------:R-:W1:Y:S01]  /*1c600*/  @!P1 LDC.64 R16, c[0x0][0x5c0] ;  /* 0x00017000ff109b82 */ /* 0x000e620000000a00 */
[----:B------:R-:W-:-:S11]  /*1c610*/  LOP3.LUT P2, RZ, R0, 0x80000000, RZ, 0xc0, !PT ;  /* 0x8000000000ff7812 */ /* 0x000fd6000784c0ff */
[----:B------:R-:W1:Y:S01]  /*1c620*/  @!P0 LDC.64 R20, c[0x0][0x5c0] ;  /* 0x00017000ff148b82 */ /* 0x000e620000000a00 */
[----:B0-----:R-:W-:-:S05]  /*1c630*/  @!P3 IADD3 R2, P4, R37, R2, RZ ;  /* 0x000000022502b210 */ /* 0x001fca0007f9e0ff */
[----:B------:R-:W-:Y:S02]  /*1c640*/  @!P3 IMAD.X R3, R70, 0x1, R3, P4 ;  /* 0x000000014603b824 */ /* 0x000fe400020e0603 */
[----:B------:R-:W0:Y:S01]  /*1c650*/  @!P2 LDC.64 R22, c[0x0][0x5c0] ;  /* 0x00017000ff16ab82 */ /* 0x000e220000000a00 */
[----:B---3--:R-:W-:Y:S02]  /*1c660*/  FMUL R10, R226, UR19 ;  /* 0x00000013e20a7c20 */ /* 0x008fe40008400000 */
[----:B------:R-:W3:Y:S04]  /*1c670*/  LDL.LU R226, [R1+0x1c0] ;  /* 0x0001c00001e27983 */ /* 0x000ee80000300800 */
[----:B------:R1:W-:Y:S02]  /*1c680*/  @!P3 STG.E.U8 desc[UR26][R2.64+0x50], R15 ;  /* 0x0000500f0200b986 */ /* 0x0003e4000c10111a */
[----:B-1----:R-:W-:-:S05]  /*1c690*/  FMUL R2, R223, UR19 ;  /* 0x00000013df027c20 */ /* 0x002fca0008400000 */
[----:B------:R-:W-:Y:S01]  /*1c6a0*/  F2FP.SATFINITE.E4M3.F32.PACK_AB_MERGE_C R3, RZ, R2, RZ ;  /* 0x00000002ff03723e */ /* 0x000fe200048070ff */
[----:B--2---:R-:W-:Y:S02]  /*1c6b0*/  FMUL R2, R227, UR19 ;  /* 0x00000013e3027c20 */ /* 0x004fe40008400000 */
[----:B------:R-:W2:Y:S01]  /*1c6c0*/  LDL.LU R227, [R1+0x1c4] ;  /* 0x0001c40001e37983 */ /* 0x000ea20000300800 */
[----:B------:R-:W-:Y:S02]  /*1c6d0*/  @!P0 IADD3 R4, P3, R71, R20, RZ ;  /* 0x0000001447048210 */ /* 0x000fe40007f7e0ff */
[----:B------:R-:W-:-:S03]  /*1c6e0*/  F2FP.SATFINITE.E4M3.F32.PACK_AB_MERGE_C R11, RZ, R12, RZ ;  /* 0x0000000cff0b723e */ /* 0x000fc600048070ff */
[----:B------:R-:W-:Y:S01]  /*1c6f0*/  @!P0 IMAD.X R5, R72, 0x1, R21, P3 ;  /* 0x0000000148058824 */ /* 0x000fe200018e0615 */
[----:B------:R-:W-:Y:S02]  /*1c700*/  ISETP.GE.AND P3, PT, R36, 0x181, PT ;  /* 0x000001812400780c */ /* 0x000fe40003f66270 */
[----:B0-----:R-:W-:Y:S02]  /*1c710*/  @!P2 IADD3 R76, P4, R76, R22, RZ ;  /* 0x000000164c4ca210 */ /* 0x001fe40007f9e0ff */
[----:B------:R0:W-:Y:S01]  /*1c720*/  @!P0 STG.E.U8 desc[UR26][R4.64+0x51], R11 ;  /* 0x0000510b04008986 */ /* 0x0001e2000c10111a */
[C---:B------:R-:W-:Y:S02]  /*1c730*/  ISETP.LT.OR P0, PT, R34.reuse, 0x1, !P3 ;  /* 0x000000012200780c */ /* 0x040fe40005f01670 */
[----:B------:R-:W-:Y:S01]  /*1c740*/  LOP3.LUT P5, RZ, R29, 0x4000000, RZ, 0xc0, !PT ;  /* 0x040000001dff7812 */ /* 0x000fe200078ac0ff */
[----:B------:R-:W-:Y:S01]  /*1c750*/  @!P2 IMAD.X R77, R75, 0x1, R23, P4 ;  /* 0x000000014b4da824 */ /* 0x000fe200020e0617 */
[----:B------:R-:W-:-:S02]  /*1c760*/  ISETP.LT.OR P4, PT, R34, 0x2, !P3 ;  /* 0x000000022200780c */ /* 0x000fc40005f81670 */
[----:B------:R-:W-:Y:S02]  /*1c770*/  F2FP.SATFINITE.E4M3.F32.PACK_AB_MERGE_C R13, RZ, R10, RZ ;  /* 0x0000000aff0d723e */ /* 0x000fe400048070ff */
[----:B------:R-:W-:-:S05]  /*1c780*/  LOP3.LUT P6, RZ, R29, 0x2000000, RZ, 0xc0, !PT ;  /* 0x020000001dff7812 */ /* 0x000fca00078cc0ff */
[----:B------:R-:W1:Y:S02]  /*1c790*/  @!P0 LDC.64 R14, c[0x0][0x5c0] ;  /* 0x00017000ff0e8b82 */ /* 0x000e640000000a00 */
[----:B------:R0:W-:Y:S02]  /*1c7a0*/  @!P5 STG.E.U8 desc[UR26][R8.64+0x58], R13 ;  /* 0x0000580d0800d986 */ /* 0x0001e4000c10111a */
[----:B0-----:R-:W-:Y:S01]  /*1c7b0*/  F2FP.SATFINITE.E4M3.F32.PACK_AB_MERGE_C R5, RZ, R2, RZ ;  /* 0x00000002ff05723e */ /* 0x001fe200048070ff */
[----:B------:R-:W-:Y:S01]  /*1c7c0*/  FMUL R2, R224, UR19 ;  /* 0x00000013e0027c20 */ /* 0x000fe20008400000 */
[----:B------:R-:W-:Y:S02]  /*1c7d0*/  @!P1 IADD3 R74, P5, R74, R16, RZ ;  /* 0x000000104a4a9210 */ /* 0x000fe40007fbe0ff */
[----:B------:R-:W0:Y:S01]  /*1c7e0*/  @!P4 LDC.64 R12, c[0x0][0x5c0] ;  /* 0x00017000ff0ccb82 */ /* 0x000e220000000a00 */
[----:B------:R1:W-:Y:S01]  /*1c7f0*/  @!P6 STG.E.U8 desc[UR26][R6.64+0x59], R3 ;  /* 0x000059030600e986 */ /* 0x0003e2000c10111a */
[----:B------:R-:W-:Y:S01]  /*1c800*/  F2FP.SATFINITE.E4M3.F32.PACK_AB_MERGE_C R9, RZ, R2, RZ ;  /* 0x00000002ff09723e */ /* 0x000fe200048070ff */
[----:B------:R-:W-:-:S02]  /*1c810*/  @!P0 IMAD.MOV.U32 R2, RZ, RZ, R26 ;  /* 0x000000ffff028224 */ /* 0x000fc400078e001a */
[----:B------:R-:W-:Y:S01]  /*1c820*/  @!P1 IMAD.X R75, R73, 0x1, R17, P5 ;  /* 0x00000001494b9824 */ /* 0x000fe200028e0611 */
[----:B------:R1:W-:Y:S02]  /*1c830*/  @!P2 STG.E.U8 desc[UR26][R76.64+0x58], R5 ;  /* 0x000058054c00a986 */ /* 0x0003e4000c10111a */
[----:B-1----:R-:W-:Y:S02]  /*1c840*/  @!P0 IMAD.MOV.U32 R3, RZ, RZ, R35 ;  /* 0x000000ffff038224 */ /* 0x002fe400078e0023 */
[----:B------:R-:W-:Y:S01]  /*1c850*/  @!P0 IMAD.WIDE.U32 R2, R24, 0x180, R2 ;  /* 0x0000018018028825 */ /* 0x000fe200078e0002 */
[----:B------:R1:W-:Y:S03]  /*1c860*/  @!P1 STG.E.U8 desc[UR26][R74.64+0x59], R9 ;  /* 0x000059094a009986 */ /* 0x0003e6000c10111a */
[----:B------:R-:W-:Y:S01]  /*1c870*/  @!P4 IMAD.MOV.U32 R5, RZ, RZ, R35 ;  /* 0x000000ffff05c224 */ /* 0x000fe200078e0023 */
[----:B------:R-:W-:Y:S01]  /*1c880*/  @!P0 IADD3 R2, P1, R2, R14, RZ ;  /* 0x0000000e02028210 */ /* 0x000fe20007f3e0ff */
[----:B------:R-:W-:Y:S01]  /*1c890*/  @!P0 IMAD R6, R25, 0x180, RZ ;  /* 0x0000018019068824 */ /* 0x000fe200078e02ff */
[----:B------:R-:W-:-:S02]  /*1c8a0*/  ISETP.LT.OR P2, PT, R34, 0x9, !P3 ;  /* 0x000000092200780c */ /* 0x000fc40005f41670 */
[----:B------:R-:W-:Y:S01]  /*1c8b0*/  ISETP.LT.OR P5, PT, R34, 0xa, !P3 ;  /* 0x0000000a2200780c */ /* 0x000fe20005fa1670 */
[----:B------:R-:W-:Y:S01]  /*1c8c0*/  @!P4 IMAD R7, R25, 0x180, RZ ;  /* 0x000001801907c824 */ /* 0x000fe200078e02ff */
[----:B------:R-:W-:-:S09]  /*1c8d0*/  @!P0 IADD3.X R3, R15, R3, R6, P1, !PT ;  /* 0x000000030f038210 */ /* 0x000fd20000ffe406 */
[----:B------:R-:W0:Y:S08]  /*1c8e0*/  @!P2 LDC.64 R14, c[0x0][0x5c0] ;  /* 0x00017000ff0eab82 */ /* 0x000e300000000a00 */
[----:B------:R-:W0:Y:S01]  /*1c8f0*/  @!P5 LDC.64 R16, c[0x0][0x5c0] ;  /* 0x00017000ff10db82 */ /* 0x000e220000000a00 */
[----:B----4-:R-:W-:-:S05]  /*1c900*/  FMUL R4, R225, UR19 ;  /* 0x00000013e1047c20 */ /* 0x010fca0008400000 */
[----:B------:R-:W-:Y:S01]  /*1c910*/  F2FP.SATFINITE.E4M3.F32.PACK_AB_MERGE_C R11, RZ, R4, RZ ;  /* 0x00000004ff0b723e */ /* 0x000fe200048070ff */
[----:B------:R-:W-:-:S04]  /*1c920*/  @!P4 IMAD.MOV.U32 R4, RZ, RZ, R26 ;  /* 0x000000ffff04c224 */ /* 0x000fc800078e001a */
[----:B------:R-:W-:-:S03]  /*1c930*/  @!P4 IMAD.WIDE.U32 R4, R24, 0x180, R4 ;  /* 0x000001801804c825 */ /* 0x000fc600078e0004 */
[----:B0-----:R-:W-:-:S04]  /*1c940*/  @!P4 IADD3 R4, P1, R4, R12, RZ ;  /* 0x0000000c0404c210 */ /* 0x001fc80007f3e0ff */
[----:B------:R-:W-:Y:S01]  /*1c950*/  @!P4 IADD3.X R5, R13, R5, R7, P1, !PT ;  /* 0x000000050d05c210 */ /* 0x000fe20000ffe407 */
[----:B------:R0:W-:Y:S01]  /*1c960*/  @!P0 STG.E.U8 desc[UR26][R2.64], R11 ;  /* 0x0000000b02008986 */ /* 0x0001e2000c10111a */
[----:B------:R-:W-:-:S04]  /*1c970*/  ISETP.GE.AND P0, PT, R36, 0x189, PT ;  /* 0x000001892400780c */ /* 0x000fc80003f06270 */
[----:B------:R-:W-:Y:S01]  /*1c980*/  ISETP.LT.OR P1, PT, R34, 0x1, !P0 ;  /* 0x000000012200780c */ /* 0x000fe20004721670 */
[----:B---3--:R-:W-:-:S05]  /*1c990*/  FMUL R6, R226, UR19 ;  /* 0x00000013e2067c20 */ /* 0x008fca0008400000 */
[----:B-1----:R-:W-:-:S05]  /*1c9a0*/  F2FP.SATFINITE.E4M3.F32.PACK_AB_MERGE_C R9, RZ, R6, RZ ;  /* 0x00000006ff09723e */ /* 0x002fca00048070ff */
[----:B------:R1:W-:Y:S01]  /*1c9b0*/  @!P4 STG.E.U8 desc[UR26][R4.64+0x1], R9 ;  /* 0x000001090400c986 */ /* 0x0003e2000c10111a */
[----:B0-----:R-:W-:Y:S01]  /*1c9c0*/  @!P2 IMAD.MOV.U32 R2, RZ, RZ, R26 ;  /* 0x000000ffff02a224 */ /* 0x001fe200078e001a */
[----:B------:R-:W-:Y:S01]  /*1c9d0*/  BSSY B1, `(.L_x_42) ;  /* 0x0000011000017945 */ /* 0x000fe20003800000 */
[----:B------:R-:W-:Y:S02]  /*1c9e0*/  @!P2 IMAD.MOV.U32 R3, RZ, RZ, R35 ;  /* 0x000000ffff03a224 */ /* 0x000fe400078e0023 */
[----:B------:R-:W-:-:S04]  /*1c9f0*/  @!P2 IMAD.WIDE.U32 R6, R24, 0x180, R2 ;  /* 0x000001801806a825 */ /* 0x000fc800078e0002 */
[----:B--2---:R-:W-:-:S05]  /*1ca00*/  FMUL R8, R227, UR19 ;  /* 0x00000013e3087c20 */ /* 0x004fca0008400000 */
[----:B------:R-:W-:Y:S01]  /*1ca10*/  F2FP.SATFINITE.E4M3.F32.PACK_AB_MERGE_C R13, RZ, R8, RZ ;  /* 0x00000008ff0d723e */ /* 0x000fe200048070ff */
[----:B-1----:R-:W-:Y:S06]  /*1ca20*/  @P1 BRA `(.L_x_43) ;  /* 0x00000000002c1947 */ /* 0x002fec0003800000 */
[----:B------:R-:W-:Y:S01]  /*1ca30*/  IMAD.MOV.U32 R2, RZ, RZ, R26 ;  /* 0x000000ffff027224 */ /* 0x000fe200078e001a */
[----:B------:R-:W-:Y:S01]  /*1ca40*/  ULDC.64 UR20, c[0x0][0x5c0] ;  /* 0x0001700000147ab9 */ /* 0x000fe20000000a00 */
[----:B------:R-:W-:Y:S02]  /*1ca50*/  IMAD.MOV.U32 R3, RZ, RZ, R35 ;  /* 0x000000ffff037224 */ /* 0x000fe400078e0023 */
[----:B------:R-:W-:Y:S02]  /*1ca60*/  IMAD R5, R25, 0x180, RZ ;  /* 0x0000018019057824 */ /* 0x000fe400078e02ff */
[----:B------:R-:W-:-:S04]  /*1ca70*/  IMAD.WIDE.U32 R2, R24, 0x180, R2 ;  /* 0x0000018018027825 */ /* 0x000fc800078e0002 */
[----:B------:R-:W-:Y:S02]  /*1ca80*/  IMAD.U32 R9, RZ, RZ, UR20 ;  /* 0x00000014ff097e24 */ /* 0x000fe4000f8e00ff */
[----:B------:R-:W-:Y:S02]  /*1ca90*/  IMAD.U32 R4, RZ, RZ, UR21 ;  /* 0x00000015ff047e24 */ /* 0x000fe4000f8e00ff */
[----:B------:R-:W-:Y:S01]  /*1caa0*/  IMAD.IADD R5, R3, 0x1, R5 ;  /* 0x0000000103057824 */ /* 0x000fe200078e0205 */
[----:B------:R-:W-:-:S04]  /*1cab0*/  IADD3 R2, P1, P4, R2, UR11, R9 ;  /* 0x0000000b02027c10 */ /* 0x000fc8000fc3e009 */
[----:B------:R-:W-:-:S05]  /*1cac0*/  IADD3.X R3, R5, UR10, R4, P1, P4 ;  /* 0x0000000a05037c10 */ /* 0x000fca0008fe8404 */
[----:B------:R0:W-:Y:S04]  /*1cad0*/  STG.E.U8 desc[UR26][R2.64], R13 ;  /* 0x0000000d02007986 */ /* 0x0001e8000c10111a */
.L_x_43:
[----:B------:R-:W-:Y:S05]  /*1cae0*/  BSYNC B1 ;  /* 0x0000000000017941 */ /* 0x000fea0003800000 */
.L_x_42:
[----:B0-----:R-:W2:Y:S01]  /*1caf0*/  LDL.LU R2, [R1+0x1c8] ;  /* 0x0001c80001027983 */ /* 0x001ea20000300800 */
[----:B------:R-:W-:Y:S01]  /*1cb00*/  ISETP.LT.OR P1, PT, R34, 0x2, !P0 ;  /* 0x000000022200780c */ /* 0x000fe20004721670 */
[----:B------:R-:W-:Y:S01]  /*1cb10*/  @!P2 IMAD R3, R25, 0x180, RZ ;  /* 0x000001801903a824 */ /* 0x000fe200078e02ff */
[----:B------:R-:W-:Y:S01]  /*1cb20*/  @!P2 IADD3 R4, P4, R6, R14, RZ ;  /* 0x0000000e0604a210 */ /* 0x000fe20007f9e0ff */
[----:B------:R-:W-:Y:S03]  /*1cb30*/  BSSY B1, `(.L_x_44) ;  /* 0x0000010000017945 */ /* 0x000fe60003800000 */
[----:B------:R-:W-:Y:S01]  /*1cb40*/  @!P2 IADD3.X R5, R15, R7, R3, P4, !PT ;  /* 0x000000070f05a210 */ /* 0x000fe200027fe403 */
[----:B--2---:R-:W-:-:S05]  /*1cb50*/  FMUL R2, R2, UR19 ;  /* 0x0000001302027c20 */ /* 0x004fca0008400000 */
[----:B------:R-:W-:Y:S01]  /*1cb60*/  F2FP.SATFINITE.E4M3.F32.PACK_AB_MERGE_C R7, RZ, R2, RZ ;  /* 0x00000002ff07723e */ /* 0x000fe200048070ff */
[----:B------:R-:W-:Y:S06]  /*1cb70*/  @P1 BRA `(.L_x_45) ;  /* 0x00000000002c1947 */ /* 0x000fec0003800000 */
        /* <DEDUP_REMOVED lines=11> */
.L_x_45:
[----:B------:R-:W-:Y:S05]  /*1cc30*/  BSYNC B1 ;  /* 0x0000000000017941 */ /* 0x000fea0003800000 */
.L_x_44:
[----:B0-----:R-:W2:Y:S04]  /*1cc40*/  LDL.LU R2, [R1+0x1cc] ;  /* 0x0001cc0001027983 */ /* 0x001ea80000300800 */
[----:B------:R-:W3:Y:S04]  /*1cc50*/  LDL.LU R6, [R1+0x1d0] ;  /* 0x0001d00001067983 */ /* 0x000ee80000300800 */
[----:B------:R-:W4:Y:S01]  /*1cc60*/  LDL.LU R8, [R1+0x1d4] ;  /* 0x0001d40001087983 */ /* 0x000f220000300800 */
[C---:B------:R-:W-:Y:S01]  /*1cc70*/  ISETP.LT.OR P4, PT, R34.reuse, 0x11, !P3 ;  /* 0x000000112200780c */ /* 0x040fe20005f81670 */
[----:B------:R-:W-:Y:S01]  /*1cc80*/  @!P5 IMAD.MOV.U32 R3, RZ, RZ, R35 ;  /* 0x000000ffff03d224 */ /* 0x000fe200078e0023 */
[----:B------:R-:W-:Y:S01]  /*1cc90*/  ISETP.LT.OR P1, PT, R34, 0x12, !P3 ;  /* 0x000000122200780c */ /* 0x000fe20005f21670 */
[----:B------:R-:W-:Y:S01]  /*1cca0*/  @!P5 IMAD R7, R25, 0x180, RZ ;  /* 0x000001801907d824 */ /* 0x000fe200078e02ff */
[----:B------:R-:W-:Y:S09]  /*1ccb0*/  BSSY B1, `(.L_x_46) ;  /* 0x000001f000017945 */ /* 0x000ff20003800000 */
[----:B------:R-:W0:Y:S08]  /*1ccc0*/  @!P4 LDC.64 R12, c[0x0][0x5c0] ;  /* 0x00017000ff0ccb82 */ /* 0x000e300000000a00 */
[----:B------:R-:W1:Y:S01]  /*1ccd0*/  @!P1 LDC.64 R14, c[0x0][0x5c0] ;  /* 0x00017000ff0e9b82 */ /* 0x000e620000000a00 */
[----:B--2---:R-:W-:Y:S01]  /*1cce0*/  FMUL R2, R2, UR19 ;  /* 0x0000001302027c20 */ /* 0x004fe20008400000 */
[----:B---3--:R-:W-:-:S04]  /*1ccf0*/  FMUL R6, R6, UR19 ;  /* 0x0000001306067c20 */ /* 0x008fc80008400000 */
[----:B------:R-:W-:Y:S01]  /*1cd00*/  F2FP.SATFINITE.E4M3.F32.PACK_AB_MERGE_C R9, RZ, R2, RZ ;  /* 0x00000002ff09723e */ /* 0x000fe200048070ff */
[----:B------:R-:W-:Y:S02]  /*1cd10*/  @!P5 IMAD.MOV.U32 R2, RZ, RZ, R26 ;  /* 0x000000ffff02d224 */ /* 0x000fe400078e001a */
[----:B----4-:R-:W-:Y:S01]  /*1cd20*/  FMUL R8, R8, UR19 ;  /* 0x0000001308087c20 */ /* 0x010fe20008400000 */
[----:B------:R-:W-:Y:S01]  /*1cd30*/  F2FP.SATFINITE.E4M3.F32.PACK_AB_MERGE_C R11, RZ, R6, RZ ;  /* 0x00000006ff0b723e */ /* 0x000fe200048070ff */
[----:B------:R-:W-:Y:S01]  /*1cd40*/  @!P5 IMAD.WIDE.U32 R2, R24, 0x180, R2 ;  /* 0x000001801802d825 */ /* 0x000fe200078e0002 */
[----:B------:R2:W-:Y:S02]  /*1cd50*/  @!P2 STG.E.U8 desc[UR26][R4.64+0x8], R9 ;  /* 0x000008090400a986 */ /* 0x0005e4000c10111a */
[----:B------:R-:W-:-:S04]  /*1cd60*/  @!P5 IADD3 R2, P2, R2, R16, RZ ;  /* 0x000000100202d210 */ /* 0x000fc80007f5e0ff */
[----:B------:R-:W-:Y:S02]  /*1cd70*/  @!P5 IADD3.X R3, R17, R3, R7, P2, !PT ;  /* 0x000000031103d210 */ /* 0x000fe400017fe407 */
[----:B------:R-:W-:Y:S02]  /*1cd80*/  ISETP.LT.OR P2, PT, R34, 0x9, !P0 ;  /* 0x000000092200780c */ /* 0x000fe40004741670 */
[----:B--2---:R-:W-:Y:S01]  /*1cd90*/  F2FP.SATFINITE.E4M3.F32.PACK_AB_MERGE_C R5, RZ, R8, RZ ;  /* 0x00000008ff05723e */ /* 0x004fe200048070ff */
[----:B------:R2:W-:Y:S02]  /*1cda0*/  @!P5 STG.E.U8 desc[UR26][R2.64+0x9], R11 ;  /* 0x0000090b0200d986 */ /* 0x0005e4000c10111a */
[----:B--2---:R-:W-:Y:S02]  /*1cdb0*/  @!P4 IMAD.MOV.U32 R2, RZ, RZ, R26 ;  /* 0x000000ffff02c224 */ /* 0x004fe400078e001a */
[----:B------:R-:W-:Y:S02]  /*1cdc0*/  @!P4 IMAD.MOV.U32 R3, RZ, RZ, R35 ;  /* 0x000000ffff03c224 */ /* 0x000fe400078e0023 */
[----:B------:R-:W-:-:S04]  /*1cdd0*/  @!P4 IMAD.WIDE.U32 R6, R24, 0x180, R2 ;  /* 0x000001801806c825 */ /* 0x000fc800078e0002 */
[----:B01----:R-:W-:Y:S05]  /*1cde0*/  @P2 BRA `(.L_x_47) ;  /* 0x00000000002c2947 */ /* 0x003fea0003800000 */
        /* <DEDUP_REMOVED lines=11> */
.L_x_47:
[----:B------:R-:W-:Y:S05]  /*1cea0*/  BSYNC B1 ;  /* 0x0000000000017941 */ /* 0x000fea0003800000 */
.L_x_46:
        /* <DEDUP_REMOVED lines=20> */
.L_x_49:
[----:B------:R-:W-:Y:S05]  /*1cff0*/  BSYNC B1 ;  /* 0x0000000000017941 */ /* 0x000fea0003800000 */
.L_x_48:
        /* <DEDUP_REMOVED lines=38> */
.L_x_51:
[----:B------:R-:W-:Y:S05]  /*1d260*/  BSYNC B1 ;  /* 0x0000000000017941 */ /* 0x000fea0003800000 */
.L_x_50:
        /* <DEDUP_REMOVED lines=20> */
.L_x_53:
[----:B------:R-:W-:Y:S05]  /*1d3b0*/  BSYNC B1 ;  /* 0x0000000000017941 */ /* 0x000fea0003800000 */
.L_x_52:
        /* <DEDUP_REMOVED lines=38> */
.L_x_55:
[----:B------:R-:W-:Y:S05]  /*1d620*/  BSYNC B1 ;  /* 0x0000000000017941 */ /* 0x000fea0003800000 */
.L_x_54:
        /* <DEDUP_REMOVED lines=20> */
.L_x_57:
[----:B------:R-:W-:Y:S05]  /*1d770*/  BSYNC B1 ;  /* 0x0000000000017941 */ /* 0x000fea0003800000 */
.L_x_56:
        /* <DEDUP_REMOVED lines=38> */
.L_x_59:
[----:B------:R-:W-:Y:S05]  /*1d9e0*/  BSYNC B1 ;  /* 0x0000000000017941 */ /* 0x000fea0003800000 */
.L_x_58:
        /* <DEDUP_REMOVED lines=20> */
.L_x_61:
[----:B------:R-:W-:Y:S05]  /*1db30*/  BSYNC B1 ;  /* 0x0000000000017941 */ /* 0x000fea0003800000 */
.L_x_60:
        /* <DEDUP_REMOVED lines=38> */
.L_x_63:
[----:B------:R-:W-:Y:S05]  /*1dda0*/  BSYNC B1 ;  /* 0x0000000000017941 */ /* 0x000fea0003800000 */
.L_x_62:
        /* <DEDUP_REMOVED lines=20> */
.L_x_65:
[----:B------:R-:W-:Y:S05]  /*1def0*/  BSYNC B1 ;  /* 0x0000000000017941 */ /* 0x000fea0003800000 */
.L_x_64:
        /* <DEDUP_REMOVED lines=38> */
.L_x_67:
[----:B------:R-:W-:Y:S05]  /*1e160*/  BSYNC B1 ;  /* 0x0000000000017941 */ /* 0x000fea0003800000 */
.L_x_66:
        /* <DEDUP_REMOVED lines=20> */
.L_x_69:
[----:B------:R-:W-:Y:S05]  /*1e2b0*/  BSYNC B1 ;  /* 0x0000000000017941 */ /* 0x000fea0003800000 */
.L_x_68:
        /* <DEDUP_REMOVED lines=38> */
.L_x_71:
[----:B------:R-:W-:Y:S05]  /*1e520*/  BSYNC B1 ;  /* 0x0000000000017941 */ /* 0x000fea0003800000 */
.L_x_70:
        /* <DEDUP_REMOVED lines=20> */
.L_x_73:
[----:B------:R-:W-:Y:S05]  /*1e670*/  BSYNC B1 ;  /* 0x0000000000017941 */ /* 0x000fea0003800000 */
.L_x_72:
        /* <DEDUP_REMOVED lines=38> */
.L_x_75:
[----:B------:R-:W-:Y:S05]  /*1e8e0*/  BSYNC B1 ;  /* 0x0000000000017941 */ /* 0x000fea0003800000 */
.L_x_74:
        /* <DEDUP_REMOVED lines=20> */
.L_x_77:
[----:B------:R-:W-:Y:S05]  /*1ea30*/  BSYNC B1 ;  /* 0x0000000000017941 */ /* 0x000fea0003800000 */
.L_x_76:
[----:B0-----:R-:W2:Y:S04]  /*1ea40*/  LDL.LU R2, [R1+0x24c] ;  /* 0x00024c0001027983 */ /* 0x001ea80000300800 */
[----:B------:R-:W3:Y:S04]  /*1ea50*/  LDL.LU R6, [R1+0x250] ;  /* 0x0002500001067983 */ /* 0x000ee80000300800 */
[----:B------:R-:W4:Y:S01]  /*1ea60*/  LDL.LU R10, [R1+0x254] ;  /* 0x00025400010a7983 */ /* 0x000f220000300800 */
[----:B------:R-:W-:Y:S01]  /*1ea70*/  @!P2 IMAD.MOV.U32 R3, RZ, RZ, R35 ;  /* 0x000000ffff03a224 */ /* 0x000fe200078e0023 */
[C---:B------:R-:W-:Y:S01]  /*1ea80*/  ISETP.LT.OR P4, PT, R34.reuse, 0x51, !P3 ;  /* 0x000000512200780c */ /* 0x040fe20005f81670 */
[----:B------:R-:W-:Y:S01]  /*1ea90*/  @!P2 IMAD R8, R25, 0x180, RZ ;  /* 0x000001801908a824 */ /* 0x000fe200078e02ff */
[----:B------:R-:W-:Y:S01]  /*1eaa0*/  ISETP.LT.OR P1, PT, R34, 0x52, !P3 ;  /* 0x000000522200780c */ /* 0x000fe20005f21670 */
[----:B------:R-:W-:Y:S10]  /*1eab0*/  BSSY B1, `(.L_x_78) ;  /* 0x000001c000017945 */ /* 0x000ff40003800000 */
[----:B------:R-:W0:Y:S08]  /*1eac0*/  @!P4 LDC.64 R12, c[0x0][0x5c0] ;  /* 0x00017000ff0ccb82 */ /* 0x000e300000000a00 */
[----:B------:R-:W1:Y:S01]  /*1ead0*/  @!P1 LDC.64 R14, c[0x0][0x5c0] ;  /* 0x00017000ff0e9b82 */ /* 0x000e620000000a00 */
[----:B--2---:R-:W-:Y:S01]  /*1eae0*/  FMUL R2, R2, UR19 ;  /* 0x0000001302027c20 */ /* 0x004fe20008400000 */
[----:B---3--:R-:W-:-:S04]  /*1eaf0*/  FMUL R6, R6, UR19 ;  /* 0x0000001306067c20 */ /* 0x008fc80008400000 */
[----:B------:R-:W-:Y:S01]  /*1eb00*/  F2FP.SATFINITE.E4M3.F32.PACK_AB_MERGE_C R7, RZ, R2, RZ ;  /* 0x00000002ff07723e */ /* 0x000fe200048070ff */
[----:B------:R-:W-:Y:S01]  /*1eb10*/  @!P2 IMAD.MOV.U32 R2, RZ, RZ, R26 ;  /* 0x000000ffff02a224 */ /* 0x000fe200078e001a */
[----:B------:R-:W-:-:S03]  /*1eb20*/  F2FP.SATFINITE.E4M3.F32.PACK_AB_MERGE_C R9, RZ, R6, RZ ;  /* 0x00000006ff09723e */ /* 0x000fc600048070ff */
[----:B------:R-:W-:Y:S01]  /*1eb30*/  @!P2 IMAD.WIDE.U32 R2, R24, 0x180, R2 ;  /* 0x000001801802a825 */ /* 0x000fe200078e0002 */
[----:B------:R2:W-:Y:S03]  /*1eb40*/  @!P5 STG.E.U8 desc[UR26][R4.64+0x48], R7 ;  /* 0x000048070400d986 */ /* 0x0005e6000c10111a */
[----:B----4-:R-:W-:Y:S01]  /*1eb50*/  FMUL R6, R10, UR19 ;  /* 0x000000130a067c20 */ /* 0x010fe20008400000 */
[----:B------:R-:W-:-:S04]  /*1eb60*/  @!P2 IADD3 R2, P5, R2, R16, RZ ;  /* 0x000000100202a210 */ /* 0x000fc80007fbe0ff */
[----:B------:R-:W-:Y:S02]  /*1eb70*/  F2FP.SATFINITE.E4M3.F32.PACK_AB_MERGE_C R11, RZ, R6, RZ ;  /* 0x00000006ff0b723e */ /* 0x000fe400048070ff */
[----:B------:R-:W-:Y:S02]  /*1eb80*/  @!P2 IADD3.X R3, R17, R3, R8, P5, !PT ;  /* 0x000000031103a210 */ /* 0x000fe40002ffe408 */
[----:B------:R-:W-:-:S03]  /*1eb90*/  ISETP.LT.OR P5, PT, R34, 0x49, !P0 ;  /* 0x000000492200780c */ /* 0x000fc600047a1670 */
[----:B------:R2:W-:Y:S10]  /*1eba0*/  @!P2 STG.E.U8 desc[UR26][R2.64+0x49], R9 ;  /* 0x000049090200a986 */ /* 0x0005f4000c10111a */
[----:B01----:R-:W-:Y:S05]  /*1ebb0*/  @P5 BRA `(.L_x_79) ;  /* 0x00000000002c5947 */ /* 0x003fea0003800000 */
[----:B--2---:R-:W-:Y:S01]  /*1ebc0*/  IMAD.MOV.U32 R2, RZ, RZ, R26 ;  /* 0x000000ffff027224 */ /* 0x004fe200078e001a */
        /* <DEDUP_REMOVED lines=10> */
.L_x_79:
[----:B------:R-:W-:Y:S05]  /*1ec70*/  BSYNC B1 ;  /* 0x0000000000017941 */ /* 0x000fea0003800000 */
.L_x_78:
[----:B0-2---:R-:W2:Y:S01]  /*1ec80*/  LDL.LU R2, [R1+0x258] ;  /* 0x0002580001027983 */ /* 0x005ea20000300800 */
[----:B------:R-:W-:Y:S01]  /*1ec90*/  ISETP.LT.OR P2, PT, R34, 0x4a, !P0 ;  /* 0x0000004a2200780c */ /* 0x000fe20004741670 */
[----:B------:R-:W-:Y:S01]  /*1eca0*/  BSSY B1, `(.L_x_80) ;  /* 0x000000f000017945 */ /* 0x000fe20003800000 */
[----:B--2---:R-:W-:-:S05]  /*1ecb0*/  FMUL R2, R2, UR19 ;  /* 0x0000001302027c20 */ /* 0x004fca0008400000 */
[----:B------:R-:W-:-:S06]  /*1ecc0*/  F2FP.SATFINITE.E4M3.F32.PACK_AB_MERGE_C R5, RZ, R2, RZ ;  /* 0x00000002ff05723e */ /* 0x000fcc00048070ff */
[----:B------:R-:W-:Y:S05]  /*1ecd0*/  @P2 BRA `(.L_x_81) ;  /* 0x00000000002c2947 */ /* 0x000fea0003800000 */
        /* <DEDUP_REMOVED lines=11> */
.L_x_81:
[----:B------:R-:W-:Y:S05]  /*1ed90*/  BSYNC B1 ;  /* 0x0000000000017941 */ /* 0x000fea0003800000 */
.L_x_80:
[----:B------:R-:W2:Y:S04]  /*1eda0*/  LDL.LU R4, [R1+0x25c] ;  /* 0x00025c0001047983 */ /* 0x000ea80000300800 */
[----:B------:R-:W3:Y:S04]  /*1edb0*/  LDL.LU R8, [R1+0x260] ;  /* 0x0002600001087983 */ /* 0x000ee80000300800 */
[----:B------:R-:W4:Y:S01]  /*1edc0*/  LDL.LU R10, [R1+0x264] ;  /* 0x00026400010a7983 */ /* 0x000f220000300800 */
[----:B0-----:R-:W-:Y:S01]  /*1edd0*/  @!P4 IMAD.MOV.U32 R2, RZ, RZ, R26 ;  /* 0x000000ffff02c224 */ /* 0x001fe200078e001a */
[C---:B------:R-:W-:Y:S01]  /*1ede0*/  ISETP.LT.OR P2, PT, R34.reuse, 0x59, !P3 ;  /* 0x000000592200780c */ /* 0x040fe20005f41670 */
[----:B------:R-:W-:Y:S01]  /*1edf0*/  @!P4 IMAD.MOV.U32 R3, RZ, RZ, R35 ;  /* 0x000000ffff03c224 */ /* 0x000fe200078e0023 */
[----:B------:R-:W-:Y:S01]  /*1ee00*/  ISETP.LT.OR P3, PT, R34, 0x5a, !P3 ;  /* 0x0000005a2200780c */ /* 0x000fe20005f61670 */
[----:B------:R-:W-:Y:S01]  /*1ee10*/  @!P4 IMAD R7, R25, 0x180, RZ ;  /* 0x000001801907c824 */ /* 0x000fe200078e02ff */
[----:B------:R-:W-:Y:S01]  /*1ee20*/  BSSY B1, `(.L_x_82) ;  /* 0x0000021000017945 */ /* 0x000fe20003800000 */
[----:B------:R-:W-:-:S04]  /*1ee30*/  @!P4 IMAD.WIDE.U32 R2, R24, 0x180, R2 ;  /* 0x000001801802c825 */ /* 0x000fc800078e0002 */
[----:B------:R-:W-:Y:S01]  /*1ee40*/  @!P1 IMAD.MOV.U32 R5, RZ, RZ, R35 ;  /* 0x000000ffff059224 */ /* 0x000fe200078e0023 */
[----:B------:R-:W-:-:S03]  /*1ee50*/  @!P4 IADD3 R2, P5, R2, R12, RZ ;  /* 0x0000000c0202c210 */ /* 0x000fc60007fbe0ff */
[----:B------:R-:W0:Y:S01]  /*1ee60*/  @!P2 LDC.64 R16, c[0x0][0x5c0] ;  /* 0x00017000ff10ab82 */ /* 0x000e220000000a00 */
[----:B------:R-:W-:-:S07]  /*1ee70*/  @!P4 IADD3.X R3, R13, R3, R7, P5, !PT ;  /* 0x000000030d03c210 */ /* 0x000fce0002ffe407 */
[----:B------:R-:W1:Y:S01]  /*1ee80*/  @!P3 LDC.64 R18, c[0x0][0x5c0] ;  /* 0x00017000ff12bb82 */ /* 0x000e620000000a00 */
[----:B--2---:R-:W-:Y:S01]  /*1ee90*/  FMUL R6, R4, UR19 ;  /* 0x0000001304067c20 */ /* 0x004fe20008400000 */
[----:B------:R-:W-:-:S04]  /*1eea0*/  @!P1 IMAD.MOV.U32 R4, RZ, RZ, R26 ;  /* 0x000000ffff049224 */ /* 0x000fc800078e001a */
[----:B------:R-:W-:Y:S01]  /*1eeb0*/  @!P1 IMAD.WIDE.U32 R4, R24, 0x180, R4 ;  /* 0x0000018018049825 */ /* 0x000fe200078e0004 */
[----:B------:R-:W-:-:S03]  /*1eec0*/  F2FP.SATFINITE.E4M3.F32.PACK_AB_MERGE_C R7, RZ, R6, RZ ;  /* 0x00000006ff07723e */ /* 0x000fc600048070ff */
[----:B---3--:R-:W-:Y:S01]  /*1eed0*/  FMUL R6, R8, UR19 ;  /* 0x0000001308067c20 */ /* 0x008fe20008400000 */
[----:B------:R-:W-:Y:S01]  /*1eee0*/  @!P1 IMAD R8, R25, 0x180, RZ ;  /* 0x0000018019089824 */ /* 0x000fe200078e02ff */
[----:B------:R-:W-:Y:S01]  /*1eef0*/  @!P1 IADD3 R4, P5, R4, R14, RZ ;  /* 0x0000000e04049210 */ /* 0x000fe20007fbe0ff */
[----:B------:R2:W-:Y:S02]  /*1ef00*/  @!P4 STG.E.U8 desc[UR26][R2.64+0x50], R7 ;  /* 0x000050070200c986 */ /* 0x0005e4000c10111a */
[----:B------:R-:W-:Y:S01]  /*1ef10*/  F2FP.SATFINITE.E4M3.F32.PACK_AB_MERGE_C R9, RZ, R6, RZ ;  /* 0x00000006ff09723e */ /* 0x000fe200048070ff */
[----:B----4-:R-:W-:Y:S01]  /*1ef20*/  FMUL R6, R10, UR19 ;  /* 0x000000130a067c20 */ /* 0x010fe20008400000 */
[----:B------:R-:W-:Y:S02]  /*1ef30*/  @!P1 IADD3.X R5, R15, R5, R8, P5, !PT ;  /* 0x000000050f059210 */ /* 0x000fe40002ffe408 */
[----:B------:R-:W-:Y:S02]  /*1ef40*/  ISETP.LT.OR P4, PT, R34, 0x51, !P0 ;  /* 0x000000512200780c */ /* 0x000fe40004781670 */
[----:B------:R-:W-:Y:S01]  /*1ef50*/  F2FP.SATFINITE.E4M3.F32.PACK_AB_MERGE_C R11, RZ, R6, RZ ;  /* 0x00000006ff0b723e */ /* 0x000fe200048070ff */
        /* <DEDUP_REMOVED lines=13> */
.L_x_83:
[----:B------:R-:W-:Y:S05]  /*1f030*/  BSYNC B1 ;  /* 0x0000000000017941 */ /* 0x000fea0003800000 */
.L_x_82:
[----:B0-2---:R-:W2:Y:S04]  /*1f040*/  LDL.LU R2, [R1+0x26c] ;  /* 0x00026c0001027983 */ /* 0x005ea80000300800 */
[----:B------:R-:W3:Y:S04]  /*1f050*/  LDL.LU R9, [R1+0x270] ;  /* 0x0002700001097983 */ /* 0x000ee80000300800 */
[----:B------:R-:W4:Y:S01]  /*1f060*/  LDL.LU R11, [R1+0x268] ;  /* 0x00026800010b7983 */ /* 0x000f220000300800 */
[--C-:B------:R-:W-:Y:S01]  /*1f070*/  @!P2 IMAD.MOV.U32 R3, RZ, RZ, R35.reuse ;  /* 0x000000ffff03a224 */ /* 0x100fe200078e0023 */
[----:B------:R-:W-:Y:S01]  /*1f080*/  ISETP.LT.OR P1, PT, R34, 0x52, !P0 ;  /* 0x000000522200780c */ /* 0x000fe20004721670 */
[----:B------:R-:W-:Y:S01]  /*1f090*/  @!P3 IMAD.MOV.U32 R4, RZ, RZ, R26 ;  /* 0x000000ffff04b224 */ /* 0x000fe200078e001a */
[----:B------:R-:W-:Y:S01]  /*1f0a0*/  BSSY B1, `(.L_x_84) ;  /* 0x000001d000017945 */ /* 0x000fe20003800000 */
[----:B------:R-:W-:-:S02]  /*1f0b0*/  @!P3 IMAD.MOV.U32 R5, RZ, RZ, R35 ;  /* 0x000000ffff05b224 */ /* 0x000fc400078e0023 */
[----:B------:R-:W-:Y:S02]  /*1f0c0*/  @!P3 IMAD R10, R25, 0x180, RZ ;  /* 0x00000180190ab824 */ /* 0x000fe400078e02ff */
[----:B------:R-:W-:-:S04]  /*1f0d0*/  @!P3 IMAD.WIDE.U32 R6, R24, 0x180, R4 ;  /* 0x000001801806b825 */ /* 0x000fc800078e0004 */
[----:B------:R-:W-:Y:S01]  /*1f0e0*/  @!P2 IMAD R5, R25, 0x180, RZ ;  /* 0x000001801905a824 */ /* 0x000fe200078e02ff */
[----:B------:R-:W-:-:S04]  /*1f0f0*/  @!P3 IADD3 R6, P5, R6, R18, RZ ;  /* 0x000000120606b210 */ /* 0x000fc80007fbe0ff */
[----:B------:R-:W-:Y:S01]  /*1f100*/  @!P3 IADD3.X R7, R19, R7, R10, P5, !PT ;  /* 0x000000071307b210 */ /* 0x000fe20002ffe40a */
[----:B--2---:R-:W-:Y:S01]  /*1f110*/  FMUL R8, R2, UR19 ;  /* 0x0000001302087c20 */ /* 0x004fe20008400000 */
[----:B------:R-:W-:Y:S02]  /*1f120*/  @!P2 IMAD.MOV.U32 R2, RZ, RZ, R26 ;  /* 0x000000ffff02a224 */ /* 0x000fe400078e001a */
[----:B---3--:R-:W-:Y:S02]  /*1f130*/  FMUL R9, R9, UR19 ;  /* 0x0000001309097c20 */ /* 0x008fe40008400000 */
[----:B------:R-:W-:-:S03]  /*1f140*/  @!P2 IMAD.WIDE.U32 R2, R24, 0x180, R2 ;  /* 0x000001801802a825 */ /* 0x000fc600078e0002 */
[----:B------:R-:W-:Y:S02]  /*1f150*/  F2FP.SATFINITE.E4M3.F32.PACK_AB_MERGE_C R13, RZ, R9, RZ ;  /* 0x00000009ff0d723e */ /* 0x000fe400048070ff */
[----:B------:R-:W-:Y:S01]  /*1f160*/  @!P2 IADD3 R4, P4, R2, R16, RZ ;  /* 0x000000100204a210 */ /* 0x000fe20007f9e0ff */
[----:B----4-:R-:W-:Y:S01]  /*1f170*/  FMUL R2, R11, UR19 ;  /* 0x000000130b027c20 */ /* 0x010fe20008400000 */
[----:B------:R-:W-:Y:S02]  /*1f180*/  F2FP.SATFINITE.E4M3.F32.PACK_AB_MERGE_C R11, RZ, R8, RZ ;  /* 0x00000008ff0b723e */ /* 0x000fe400048070ff */
[----:B------:R-:W-:Y:S02]  /*1f190*/  @!P2 IADD3.X R5, R17, R3, R5, P4, !PT ;  /* 0x000000031105a210 */ /* 0x000fe400027fe405 */
        /* <DEDUP_REMOVED lines=13> */
.L_x_85:
[----:B------:R-:W-:Y:S05]  /*1f270*/  BSYNC B1 ;  /* 0x0000000000017941 */ /* 0x000fea0003800000 */
.L_x_84:
[----:B0-----:R-:W2:Y:S04]  /*1f280*/  LDL.LU R2, [R1+0x274] ;  /* 0x0002740001027983 */ /* 0x001ea80000300800 */
[----:B------:R-:W3:Y:S01]  /*1f290*/  LDL.LU R3, [R1+0x278] ;  /* 0x0002780001037983 */ /* 0x000ee20000300800 */
[C---:B------:R-:W-:Y:S01]  /*1f2a0*/  ISETP.LT.OR P1, PT, R34.reuse, 0x59, !P0 ;  /* 0x000000592200780c */ /* 0x040fe20004721670 */
[----:B------:R-:W-:Y:S01]  /*1f2b0*/  BSSY B1, `(.L_x_86) ;  /* 0x0000012000017945 */ /* 0x000fe20003800000 */
[----:B------:R-:W-:Y:S01]  /*1f2c0*/  ISETP.LT.OR P0, PT, R34, 0x5a, !P0 ;  /* 0x0000005a2200780c */ /* 0x000fe20004701670 */
[----:B------:R0:W-:Y:S04]  /*1f2d0*/  @!P2 STG.E.U8 desc[UR26][R4.64+0x58], R11 ;  /* 0x0000580b0400a986 */ /* 0x0001e8000c10111a */
[----:B------:R0:W-:Y:S01]  /*1f2e0*/  @!P3 STG.E.U8 desc[UR26][R6.64+0x59], R13 ;  /* 0x0000590d0600b986 */ /* 0x0001e2000c10111a */
[----:B--2---:R-:W-:Y:S01]  /*1f2f0*/  FMUL R2, R2, UR19 ;  /* 0x0000001302027c20 */ /* 0x004fe20008400000 */
[----:B---3--:R-:W-:-:S04]  /*1f300*/  FMUL R8, R3, UR19 ;  /* 0x0000001303087c20 */ /* 0x008fc80008400000 */
[----:B------:R-:W-:Y:S01]  /*1f310*/  F2FP.SATFINITE.E4M3.F32.PACK_AB_MERGE_C R9, RZ, R2, RZ ;  /* 0x00000002ff09723e */ /* 0x000fe200048070ff */
[----:B0-----:R-:W-:Y:S06]  /*1f320*/  @P1 BRA `(.L_x_87) ;  /* 0x0000000000281947 */ /* 0x001fec0003800000 */
[----:B------:R-:W-:Y:S01]  /*1f330*/  IMAD.MOV.U32 R34, RZ, RZ, R26 ;  /* 0x000000ffff227224 */ /* 0x000fe200078e001a */
[----:B------:R-:W-:Y:S01]  /*1f340*/  ULDC.64 UR20, c[0x0][0x5c0] ;  /* 0x0001700000147ab9 */ /* 0x000fe20000000a00 */
        /* <DEDUP_REMOVED lines=8> */
.L_x_87:
[----:B------:R-:W-:Y:S05]  /*1f3d0*/  BSYNC B1 ;  /* 0x0000000000017941 */ /* 0x000fea0003800000 */
.L_x_86:
[----:B0-----:R-:W-:Y:S01]  /*1f3e0*/  F2FP.SATFINITE.E4M3.F32.PACK_AB_MERGE_C R3, RZ, R8, RZ ;  /* 0x00000008ff03723e */ /* 0x001fe200048070ff */
[----:B------:R-:W-:Y:S06]  /*1f3f0*/  @P0 BRA `(.L_x_41) ;  /* 0x0000000000280947 */ /* 0x000fec0003800000 */
        /* <DEDUP_REMOVED lines=10> */
.L_x_41:
[----:B------:R-:W-:Y:S05]  /*1f4a0*/  BSYNC B0 ;  /* 0x0000000000007941 */ /* 0x000fea0003800000 */
.L_x_37:
[----:B0-23--:R-:W2:Y:S04]  /*1f4b0*/  LDL.LU R3, [R1+0x284] ;  /* 0x0002840001037983 */ /* 0x00dea80000300800 */
[----:B-----5:R-:W2:Y:S01]  /*1f4c0*/  LDL.LU R2, [R1+0x288] ;  /* 0x0002880001027983 */ /* 0x020ea20000300800 */
[----:B------:R-:W-:Y:S01]  /*1f4d0*/  ULDC UR20, c[0x0][0xc] ;  /* 0x0000030000147ab9 */ /* 0x000fe20000000800 */
[----:B------:R-:W-:Y:S01]  /*1f4e0*/  ULDC UR21, c[0x0][0x10] ;  /* 0x0000040000157ab9 */ /* 0x000fe20000000800 */
[----:B-1----:R-:W2:Y:S01]  /*1f4f0*/  LDC R5, c[0x0][0x14] ;  /* 0x00000500ff057b82 */ /* 0x002ea20000000800 */
[----:B------:R-:W-:Y:S01]  /*1f500*/  UIMAD.WIDE.U32 UR20, UR20, UR21, URZ ;  /* 0x00000015141472a5 */ /* 0x000fe2000f8e003f */
[----:B------:R-:W-:-:S05]  /*1f510*/  UMOV UR24, 0xffffffff ;  /* 0xffffffff00187882 */ /* 0x000fca0000000000 */
[----:B--2---:R-:W-:-:S04]  /*1f520*/  IMAD.WIDE.U32 R2, R5, UR20, R2 ;  /* 0x0000001405027c25 */ /* 0x004fc8000f8e0002 */
[----:B------:R-:W-:Y:S01]  /*1f530*/  IMAD R5, R5, UR21, RZ ;  /* 0x0000001505057c24 */ /* 0x000fe2000f8e02ff */
[----:B------:R-:W-:Y:S01]  /*1f540*/  ULDC.64 UR20, c[0x0][0x650] ;  /* 0x0001940000147ab9 */ /* 0x000fe20000000a00 */
[----:B------:R-:W-:Y:S01]  /*1f550*/  IMAD.MOV.U32 R14, RZ, RZ, R2 ;  /* 0x000000ffff0e7224 */ /* 0x000fe200078e0002 */
[----:B------:R-:W-:Y:S01]  /*1f560*/  ISETP.GE.U32.AND P0, PT, R2, UR20, PT ;  /* 0x0000001402007c0c */ /* 0x000fe2000bf06070 */
[----:B------:R-:W-:Y:S01]  /*1f570*/  IMAD.IADD R15, R3, 0x1, R5 ;  /* 0x00000001030f7824 */ /* 0x000fe200078e0205 */
[----:B------:R-:W-:Y:S01]  /*1f580*/  PRMT R3, RZ, 0x7610, R3 ;  /* 0x00007610ff037816 */ /* 0x000fe20000000003 */
[----:B------:R-:W-:-:S03]  /*1f590*/  IMAD.MOV.U32 R2, RZ, RZ, -0x1 ;  /* 0xffffffffff027424 */ /* 0x000fc600078e00ff */
[----:B------:R0:W-:Y:S01]  /*1f5a0*/  STL [R1+0x284], R15 ;  /* 0x0002840f01007387 */ /* 0x0001e20000100800 */
[----:B------:R-:W-:-:S03]  /*1f5b0*/  ISETP.GE.U32.AND.EX P0, PT, R15, UR21, PT, P0 ;  /* 0x000000150f007c0c */ /* 0x000fc6000bf06100 */
[----:B------:R0:W-:Y:S04]  /*1f5c0*/  STL [R1+0x288], R14 ;  /* 0x0002880e01007387 */ /* 0x0001e80000100800 */
[----:B------:R0:W-:Y:S06]  /*1f5d0*/  STL [R1+0x28c], R2 ;  /* 0x00028c0201007387 */ /* 0x0001ec0000100800 */
[----:B------:R-:W-:Y:S05]  /*1f5e0*/  @P0 BRA `(.L_x_88) ;  /* 0x0000000400780947 */ /* 0x000fea0003800000 */
[----:B------:R-:W0:Y:S01]  /*1f5f0*/  S2R R9, SR_CTAID.X ;  /* 0x0000000000097919 */ /* 0x000e220000002500 */
[----:B------:R-:W-:Y:S01]  /*1f600*/  ULDC.64 UR28, c[0x0][0x628] ;  /* 0x00018a00001c7ab9 */ /* 0x000fe20000000a00 */
[----:B------:R-:W1:Y:S01]  /*1f610*/  LDC R10, c[0x0][0x144] ;  /* 0x00005100ff0a7b82 */ /* 0x000e620000000800 */
[----:B------:R-:W-:Y:S01]  /*1f620*/  ULDC UR6, c[0x0][0x150] ;  /* 0x0000540000067ab9 */ /* 0x000fe20000000800 */
[----:B------:R-:W2:Y:S01]  /*1f630*/  S2R R13, SR_CTAID.Y ;  /* 0x00000000000d7919 */ /* 0x000ea20000002600 */
[----:B------:R-:W-:Y:S01]  /*1f640*/  ISETP.NE.U32.AND P0, PT, RZ, UR28, PT ;  /* 0x0000001cff007c0c */ /* 0x000fe2000bf05070 */
[----:B------:R-:W-:Y:S01]  /*1f650*/  ULDC UR16, c[0x0][0x630] ;  /* 0x00018c0000107ab9 */ /* 0x000fe20000000800 */
[----:B------:R-:W-:Y:S02]  /*1f660*/  R2UR UR24, R14 ;  /* 0x000000000e1872ca */ /* 0x000fe400000e0000 */
[----:B------:R-:W-:Y:S01]  /*1f670*/  ISETP.NE.AND.EX P0, PT, RZ, UR29, PT, P0 ;  /* 0x0000001dff007c0c */ /* 0x000fe2000bf05300 */
[----:B------:R-:W3:Y:S01]  /*1f680*/  LDC.64 R6, c[0x0][0x620] ;  /* 0x00018800ff067b82 */ /* 0x000ee20000000a00 */
[----:B------:R-:W-:-:S02]  /*1f690*/  R2UR UR25, R15 ;  /* 0x000000000f1972ca */ /* 0x000fc400000e0000 */
[----:B0-----:R-:W-:-:S05]  /*1f6a0*/  I2FP.F32.U32 R2, R9 ;  /* 0x0000000900027245 */ /* 0x001fca0000201000 */
[----:B------:R-:W-:-:S06]  /*1f6b0*/  FMUL R2, R2, UR6 ;  /* 0x0000000602027c20 */ /* 0x000fcc0008400000 */
[----:B------:R-:W0:Y:S01]  /*1f6c0*/  F2I.U32.TRUNC.NTZ R2, R2 ;  /* 0x0000000200027305 */ /* 0x000e22000020f000 */
[----:B--2---:R-:W-:Y:S05]  /*1f6d0*/  @!P0 BRA `(.L_x_89) ;  /* 0x0000000000308947 */ /* 0x004fea0003800000 */
        /* <DEDUP_REMOVED lines=12> */
.L_x_89:
[----:B------:R-:W-:Y:S01]  /*1f7a0*/  USHF.R.U64 UR24, UR24, UR16, UR25 ;  /* 0x0000001018187299 */ /* 0x000fe20008001219 */
[----:B------:R-:W2:Y:S01]  /*1f7b0*/  LDC.64 R20, c[0x0][0x640] ;  /* 0x00019000ff147b82 */ /* 0x000ea20000000a00 */
[----:B------:R-:W-:Y:S01]  /*1f7c0*/  USHF.R.U32.HI UR6, URZ, UR16, UR25 ;  /* 0x000000103f067299 */ /* 0x000fe20008011619 */
[----:B0-----:R-:W-:Y:S02]  /*1f7d0*/  IMAD.MOV R11, RZ, RZ, -R2 ;  /* 0x000000ffff0b7224 */ /* 0x001fe400078e0a02 */
[----:B------:R-:W-:Y:S01]  /*1f7e0*/  IMAD.MOV.U32 R2, RZ, RZ, R14 ;  /* 0x000000ffff027224 */ /* 0x000fe200078e000e */
[----:B------:R-:W-:Y:S01]  /*1f7f0*/  IADD3 R5, P0, RZ, -UR24, RZ ;  /* 0x80000018ff057c10 */ /* 0x000fe2000ff1e0ff */
[----:B-1----:R-:W-:Y:S02]  /*1f800*/  IMAD R16, R10, R11, R9 ;  /* 0x0000000b0a107224 */ /* 0x002fe400078e0209 */
[----:B------:R-:W0:Y:S02]  /*1f810*/  LDC R8, c[0x0][0x618] ;  /* 0x00018600ff087b82 */ /* 0x000e240000000800 */
[----:B------:R-:W-:Y:S01]  /*1f820*/  IMAD.X R3, RZ, RZ, ~UR6, P0 ;  /* 0x80000006ff037e24 */ /* 0x000fe200080e06ff */
[----:B------:R-:W-:-:S03]  /*1f830*/  ULDC UR6, c[0x0][0x154] ;  /* 0x0000550000067ab9 */ /* 0x000fc60000000800 */
[-C--:B---3--:R-:W-:Y:S02]  /*1f840*/  IMAD R4, R3, R6.reuse, RZ ;  /* 0x0000000603047224 */ /* 0x088fe400078e02ff */
[----:B------:R-:W1:Y:S01]  /*1f850*/  LDC R12, c[0x0][0x608] ;  /* 0x00018200ff0c7b82 */ /* 0x000e620000000800 */
[----:B------:R-:W-:Y:S02]  /*1f860*/  IMAD.MOV.U32 R3, RZ, RZ, R15 ;  /* 0x000000ffff037224 */ /* 0x000fe400078e000f */
[----:B------:R-:W-:-:S05]  /*1f870*/  IMAD.WIDE.U32 R2, R5, R6, R2 ;  /* 0x0000000605027225 */ /* 0x000fca00078e0002 */
[----:B------:R-:W3:Y:S01]  /*1f880*/  LDC R18, c[0x0][0x658] ;  /* 0x00019600ff127b82 */ /* 0x000ee20000000800 */
[----:B------:R-:W-:Y:S01]  /*1f890*/  IMAD R5, R5, R7, R4 ;  /* 0x0000000705057224 */ /* 0x000fe200078e0204 */
[----:B------:R-:W-:Y:S01]  /*1f8a0*/  I2FP.F32.U32 R4, R13 ;  /* 0x0000000d00047245 */ /* 0x000fe20000201000 */
[----:B------:R-:W-:Y:S01]  /*1f8b0*/  IMAD.MOV.U32 R7, RZ, RZ, 0x1 ;  /* 0x00000001ff077424 */ /* 0x000fe200078e00ff */
[----:B--2---:R-:W-:Y:S01]  /*1f8c0*/  ISETP.NE.U32.AND P0, PT, R20, RZ, PT ;  /* 0x000000ff1400720c */ /* 0x004fe20003f05070 */
[----:B------:R-:W-:Y:S02]  /*1f8d0*/  IMAD.IADD R3, R3, 0x1, R5 ;  /* 0x0000000103037824 */ /* 0x000fe400078e0205 */
[----:B------:R-:W-:Y:S01]  /*1f8e0*/  FMUL R4, R4, UR6 ;  /* 0x0000000604047c20 */ /* 0x000fe20008400000 */
[----:B------:R-:W2:Y:S01]  /*1f8f0*/  LDC R14, c[0x0][0x148] ;  /* 0x00005200ff0e7b82 */ /* 0x000ea20000000800 */
[----:B------:R-:W-:Y:S01]  /*1f900*/  ISETP.NE.AND.EX P0, PT, R21, RZ, PT, P0 ;  /* 0x000000ff1500720c */ /* 0x000fe20003f05300 */
[----:B------:R-:W-:Y:S01]  /*1f910*/  IMAD.MOV.U32 R5, RZ, RZ, -0x1 ;  /* 0xffffffffff057424 */ /* 0x000fe200078e00ff */
[-CC-:B0-----:R-:W-:Y:S01]  /*1f920*/  SHF.R.U64 R10, R2, R8.reuse, R3.reuse ;  /* 0x00000008020a7219 */ /* 0x181fe20000001203 */
[----:B------:R0:W4:Y:S01]  /*1f930*/  F2I.U32.TRUNC.NTZ R11, R4 ;  /* 0x00000004000b7305 */ /* 0x000122000020f000 */
[----:B------:R-:W-:-:S03]  /*1f940*/  SHF.R.U32.HI R3, RZ, R8, R3 ;  /* 0x00000008ff037219 */ /* 0x000fc60000011603 */
[----:B------:R-:W0:Y:S01]  /*1f950*/  LDC R15, c[0x0][0x600] ;  /* 0x00018000ff0f7b82 */ /* 0x000e220000000800 */
[-CC-:B-1----:R-:W-:Y:S02]  /*1f960*/  SHF.R.U64 R8, R10, R12.reuse, R3.reuse ;  /* 0x0000000c0a087219 */ /* 0x182fe40000001203 */
[----:B------:R-:W-:-:S05]  /*1f970*/  SHF.R.U32.HI R3, RZ, R12, R3 ;  /* 0x0000000cff037219 */ /* 0x000fca0000011603 */
[----:B------:R-:W1:Y:S01]  /*1f980*/  LDC R17, c[0x0][0x648] ;  /* 0x00019200ff117b82 */ /* 0x000e620000000800 */
[-CC-:B---3--:R-:W-:Y:S02]  /*1f990*/  SHF.R.U64 R12, R8, R18.reuse, R3.reuse ;  /* 0x00000012080c7219 */ /* 0x188fe40000001203 */
[-C--:B------:R-:W-:Y:S02]  /*1f9a0*/  SHF.L.U32 R5, R5, R18.reuse, RZ ;  /* 0x0000001205057219 */ /* 0x080fe400000006ff */
[-C--:B------:R-:W-:Y:S01]  /*1f9b0*/  SHF.R.U32.HI R3, RZ, R18.reuse, R3 ;  /* 0x00000012ff037219 */ /* 0x080fe20000011603 */
[----:B------:R-:W-:Y:S01]  /*1f9c0*/  IMAD.MOV.U32 R2, RZ, RZ, R12 ;  /* 0x000000ffff027224 */ /* 0x000fe200078e000c */
[----:B------:R-:W-:Y:S01]  /*1f9d0*/  SHF.L.U32 R18, R7, R18, RZ ;  /* 0x0000001207127219 */ /* 0x000fe200000006ff */
[----:B------:R-:W3:Y:S01]  /*1f9e0*/  LDC R19, c[0x0][0x638] ;  /* 0x00018e00ff137b82 */ /* 0x000ee20000000800 */
[----:B------:R-:W-:-:S07]  /*1f9f0*/  LOP3.LUT R129, RZ, R5, RZ, 0x33, !PT ;  /* 0x00000005ff817212 */ /* 0x000fce00078e33ff */
[----:B------:R-:W0:Y:S01]  /*1fa00*/  LDC R22, c[0x0][0x610] ;  /* 0x00018400ff167b82 */ /* 0x000e220000000800 */
[----:B----4-:R-:W-:Y:S05]  /*1fa10*/  @!P0 BRA `(.L_x_90) ;  /* 0x0000000000288947 */ /* 0x010fea0003800000 */
[----:B------:R-:W4:Y:S02]  /*1fa20*/  LDC R7, c[0x0][0x64c] ;  /* 0x00019300ff077b82 */ /* 0x000f240000000800 */
[----:B----4-:R-:W-:-:S05]  /*1fa30*/  IADD3 R7, P0, R12, R7, RZ ;  /* 0x000000070c077210 */ /* 0x010fca0007f1e0ff */
[----:B------:R-:W-:-:S04]  /*1fa40*/  IMAD.X R9, RZ, RZ, R3, P0 ;  /* 0x000000ffff097224 */ /* 0x000fc800000e0603 */
[----:B------:R-:W-:-:S04]  /*1fa50*/  IMAD.WIDE.U32 R2, R9, R20, RZ ;  /* 0x0000001409027225 */ /* 0x000fc800078e00ff */
[----:B0-----:R-:W-:-:S04]  /*1fa60*/  IMAD.WIDE.U32 R4, P0, R7, R21, R2 ;  /* 0x0000001507047225 */ /* 0x001fc80007800002 */
[----:B------:R-:W-:-:S04]  /*1fa70*/  IMAD.WIDE.U32 R2, R7, R20, RZ ;  /* 0x0000001407027225 */ /* 0x000fc800078e00ff */
[----:B------:R-:W-:Y:S01]  /*1fa80*/  IMAD.X R7, RZ, RZ, RZ, P0 ;  /* 0x000000ffff077224 */ /* 0x000fe200000e06ff */
[----:B------:R-:W-:Y:S01]  /*1fa90*/  IADD3 RZ, P0, R3, R4, RZ ;  /* 0x0000000403ff7210 */ /* 0x000fe20007f1e0ff */
[----:B------:R-:W-:-:S04]  /*1faa0*/  IMAD.MOV.U32 R6, RZ, RZ, R5 ;  /* 0x000000ffff067224 */ /* 0x000fc800078e0005 */
[----:B------:R-:W-:-:S08]  /*1fab0*/  IMAD.WIDE.U32.X R2, R9, R21, R6, P0 ;  /* 0x0000001509027225 */ /* 0x000fd000000e0406 */
.L_x_90:
[----:B0-----:R-:W0:Y:S01]  /*1fac0*/  LDC R4, c[0x0][0x65c] ;  /* 0x00019700ff047b82 */ /* 0x001e220000000800 */
[----:B-1----:R-:W-:Y:S01]  /*1fad0*/  SHF.R.U64 R2, R2, R17, R3 ;  /* 0x0000001102027219 */ /* 0x002fe20000001203 */
[----:B------:R-:W-:Y:S01]  /*1fae0*/  VIADD R5, R15, 0xffffffff ;  /* 0xffffffff0f057836 */ /* 0x000fe20000000000 */
[----:B------:R-:W-:Y:S01]  /*1faf0*/  LOP3.LUT R129, R8, R129, RZ, 0xc0, !PT ;  /* 0x0000008108817212 */ /* 0x000fe200078ec0ff */
[----:B------:R-:W-:Y:S02]  /*1fb00*/  IMAD.MOV R11, RZ, RZ, -R11 ;  /* 0x000000ffff0b7224 */ /* 0x000fe400078e0a0b */
[----:B------:R-:W-:Y:S01]  /*1fb10*/  IMAD.MOV R3, RZ, RZ, -R2 ;  /* 0x000000ffff037224 */ /* 0x000fe200078e0a02 */
[----:B------:R-:W-:Y:S01]  /*1fb20*/  LOP3.LUT R5, R10, R5, RZ, 0xc0, !PT ;  /* 0x000000050a057212 */ /* 0x000fe200078ec0ff */
[----:B------:R-:W-:Y:S02]  /*1fb30*/  IMAD R129, R18, R2, R129 ;  /* 0x0000000212817224 */ /* 0x000fe400078e0281 */
[----:B---3--:R-:W-:-:S02]  /*1fb40*/  IMAD R2, R3, R19, R12 ;  /* 0x0000001303027224 */ /* 0x008fc400078e020c */
[----:B------:R-:W-:Y:S02]  /*1fb50*/  IMAD.MOV.U32 R3, RZ, RZ, 0x1 ;  /* 0x00000001ff037424 */ /* 0x000fe400078e00ff */
[----:B------:R-:W-:Y:S01]  /*1fb60*/  IMAD R2, R2, R15, R5 ;  /* 0x0000000f02027224 */ /* 0x000fe200078e0205 */
[----:B0-----:R-:W-:-:S13]  /*1fb70*/  ISETP.NE.AND P0, PT, R4, 0x1, PT ;  /* 0x000000010400780c */ /* 0x001fda0003f05270 */
[----:B--2---:R-:W-:-:S04]  /*1fb80*/  @P0 IMAD R16, R14, R11, R13 ;  /* 0x0000000b0e100224 */ /* 0x004fc800078e020d */
[----:B------:R-:W-:-:S05]  /*1fb90*/  IMAD R129, R129, R22, R16 ;  /* 0x0000001681817224 */ /* 0x000fca00078e0210 */
[----:B------:R-:W-:Y:S02]  /*1fba0*/  SEL R4, R2, R129, !P0 ;  /* 0x0000008102047207 */ /* 0x000fe40004000000 */
[----:B------:R-:W-:-:S03]  /*1fbb0*/  SEL R129, R129, R2, !P0 ;  /* 0x0000000281817207 */ /* 0x000fc60004000000 */
[----:B------:R1:W-:Y:S04]  /*1fbc0*/  STL [R1+0x28c], R4 ;  /* 0x00028c0401007387 */ /* 0x0003e80000100800 */
.L_x_88:
[----:B------:R2:W-:Y:S01]  /*1fbd0*/  STL [R1+0x290], R129 ;  /* 0x0002908101007387 */ /* 0x0005e20000100800 */
[----:B------:R-:W-:Y:S01]  /*1fbe0*/  LOP3.LUT P0, RZ, R3, 0xff, RZ, 0xc0, !PT ;  /* 0x000000ff03ff7812 */ /* 0x000fe2000780c0ff */
[----:B------:R-:W-:-:S04]  /*1fbf0*/  UIMAD.WIDE.U32 UR20, UR5, -0x33333333, URZ ;  /* 0xcccccccd051478a5 */ /* 0x000fc8000f8e003f */
[----:B------:R-:W-:-:S04]  /*1fc00*/  USHF.R.U32.HI UR20, URZ, 0x2, UR21 ;  /* 0x000000023f147899 */ /* 0x000fc80008011615 */
[----:B------:R-:W-:-:S04]  /*1fc10*/  UIMAD UR5, UR20, -0x5, UR5 ;  /* 0xfffffffb140578a4 */ /* 0x000fc8000f8e0205 */
[----:B--2---:R-:W-:Y:S08]  /*1fc20*/  @P0 BRA `(.L_x_91) ;  /* 0xfffffe1400e00947 */ /* 0x004ff0000383ffff */
[----:B------:R-:W-:Y:S05]  /*1fc30*/  EXIT ;  /* 0x000000000000794d */ /* 0x000fea0003800000 */
.L_x_7:
[----:B------:R-:W2:Y:S01]  /*1fc40*/  LDL R16, [R1+0x288] ;  /* 0x0002880001107983 */ /* 0x000ea20000100800 */
[----:B------:R-:W-:-:S03]  /*1fc50*/  ULDC.64 UR4, c[0x0][0x650] ;  /* 0x0001940000047ab9 */ /* 0x000fc60000000a00 */
[----:B------:R-:W3:Y:S01]  /*1fc60*/  LDL R20, [R1+0x284] ;  /* 0x0002840001147983 */ /* 0x000ee20000100800 */
[----:B------:R-:W-:Y:S01]  /*1fc70*/  PRMT R0, RZ, 0x7610, R0 ;  /* 0x00007610ff007816 */ /* 0x000fe20000000000 */
[----:B------:R-:W-:Y:S02]  /*1fc80*/  IMAD.MOV.U32 R4, RZ, RZ, -0x1 ;  /* 0xffffffffff047424 */ /* 0x000fe400078e00ff */
[----:B------:R-:W-:Y:S02]  /*1fc90*/  IMAD.MOV.U32 R5, RZ, RZ, -0x1 ;  /* 0xffffffffff057424 */ /* 0x000fe400078e00ff */
[----:B------:R-:W-:Y:S01]  /*1fca0*/  IMAD.MOV.U32 R6, RZ, RZ, -0x1 ;  /* 0xffffffffff067424 */ /* 0x000fe200078e00ff */
[----:B--2---:R-:W-:-:S04]  /*1fcb0*/  ISETP.GE.U32.AND P0, PT, R16, UR4, PT ;  /* 0x0000000410007c0c */ /* 0x004fc8000bf06070 */
[----:B---3--:R-:W-:-:S13]  /*1fcc0*/  ISETP.GE.U32.AND.EX P0, PT, R20, UR5, PT, P0 ;  /* 0x0000000514007c0c */ /* 0x008fda000bf06100 */
[----:B------:R-:W-:Y:S05]  /*1fcd0*/  @P0 BRA `(.L_x_92) ;  /* 0x0000000400380947 */ /* 0x000fea0003800000 */
[----:B------:R-:W1:Y:S01]  /*1fce0*/  LDC.64 R14, c[0x0][0x628] ;  /* 0x00018a00ff0e7b82 */ /* 0x000e620000000a00 */
[----:B------:R-:W-:Y:S02]  /*1fcf0*/  IMAD.MOV.U32 R8, RZ, RZ, R16 ;  /* 0x000000ffff087224 */ /* 0x000fe400078e0010 */
[----:B------:R-:W-:-:S05]  /*1fd00*/  IMAD.MOV.U32 R9, RZ, RZ, R20 ;  /* 0x000000ffff097224 */ /* 0x000fca00078e0014 */
[----:B0-----:R-:W0:Y:S08]  /*1fd10*/  LDC R10, c[0x0][0x630] ;  /* 0x00018c00ff0a7b82 */ /* 0x001e300000000800 */
[----:B------:R-:W2:Y:S01]  /*1fd20*/  LDC.64 R18, c[0x0][0x620] ;  /* 0x00018800ff127b82 */ /* 0x000ea20000000a00 */
[----:B-1----:R-:W-:-:S04]  /*1fd30*/  ISETP.NE.U32.AND P0, PT, R14, RZ, PT ;  /* 0x000000ff0e00720c */ /* 0x002fc80003f05070 */
[----:B------:R-:W-:-:S13]  /*1fd40*/  ISETP.NE.AND.EX P0, PT, R15, RZ, PT, P0 ;  /* 0x000000ff0f00720c */ /* 0x000fda0003f05300 */
[----:B0-2---:R-:W-:Y:S05]  /*1fd50*/  @!P0 BRA `(.L_x_93) ;  /* 0x0000000000288947 */ /* 0x005fea0003800000 */
[----:B------:R-:W0:Y:S02]  /*1fd60*/  LDC R0, c[0x0][0x634] ;  /* 0x00018d00ff007b82 */ /* 0x000e240000000800 */
[----:B0-----:R-:W-:-:S05]  /*1fd70*/  IADD3 R9, P0, R16, R0, RZ ;  /* 0x0000000010097210 */ /* 0x001fca0007f1e0ff */
        /* <DEDUP_REMOVED lines=8> */
.L_x_93:
[----:B------:R-:W0:Y:S01]  /*1fe00*/  LDC.64 R22, c[0x0][0x640] ;  /* 0x00019000ff167b82 */ /* 0x000e220000000a00 */
[-CC-:B------:R-:W-:Y:S01]  /*1fe10*/  SHF.R.U64 R14, R8, R10.reuse, R9.reuse ;  /* 0x0000000a080e7219 */ /* 0x180fe20000001209 */
[----:B------:R-:W-:Y:S01]  /*1fe20*/  IMAD.MOV.U32 R4, RZ, RZ, R16 ;  /* 0x000000ffff047224 */ /* 0x000fe200078e0010 */
[----:B------:R-:W-:Y:S02]  /*1fe30*/  SHF.R.U32.HI R0, RZ, R10, R9 ;  /* 0x0000000aff007219 */ /* 0x000fe40000011609 */
[----:B------:R-:W-:-:S03]  /*1fe40*/  IADD3 R7, P0, RZ, -R14, RZ ;  /* 0x8000000eff077210 */ /* 0x000fc60007f1e0ff */
[----:B------:R-:W1:Y:S02]  /*1fe50*/  LDC R6, c[0x0][0x618] ;  /* 0x00018600ff067b82 */ /* 0x000e640000000800 */
[----:B------:R-:W-:-:S04]  /*1fe60*/  IMAD.X R5, RZ, RZ, ~R0, P0 ;  /* 0x000000ffff057224 */ /* 0x000fc800000e0e00 */
[-C--:B------:R-:W-:Y:S02]  /*1fe70*/  IMAD R0, R5, R18.reuse, RZ ;  /* 0x0000001205007224 */ /* 0x080fe400078e02ff */
[----:B------:R-:W2:Y:S01]  /*1fe80*/  LDC R8, c[0x0][0x608] ;  /* 0x00018200ff087b82 */ /* 0x000ea20000000800 */
[----:B------:R-:W-:Y:S02]  /*1fe90*/  IMAD.MOV.U32 R5, RZ, RZ, R20 ;  /* 0x000000ffff057224 */ /* 0x000fe400078e0014 */
[----:B------:R-:W-:-:S05]  /*1fea0*/  IMAD.WIDE.U32 R4, R7, R18, R4 ;  /* 0x0000001207047225 */ /* 0x000fca00078e0004 */
[----:B------:R-:W3:Y:S01]  /*1feb0*/  LDC R21, c[0x0][0x658] ;  /* 0x00019600ff157b82 */ /* 0x000ee20000000800 */
[----:B------:R-:W-:Y:S01]  /*1fec0*/  IMAD R7, R7, R19, R0 ;  /* 0x0000001307077224 */ /* 0x000fe200078e0200 */
[----:B0-----:R-:W-:-:S03]  /*1fed0*/  ISETP.NE.U32.AND P0, PT, R22, RZ, PT ;  /* 0x000000ff1600720c */ /* 0x001fc60003f05070 */
[----:B------:R-:W-:Y:S01]  /*1fee0*/  IMAD.IADD R5, R5, 0x1, R7 ;  /* 0x0000000105057824 */ /* 0x000fe200078e0207 */
[----:B------:R-:W-:Y:S02]  /*1fef0*/  ISETP.NE.AND.EX P0, PT, R23, RZ, PT, P0 ;  /* 0x000000ff1700720c */ /* 0x000fe40003f05300 */
[----:B------:R-:W0:Y:S02]  /*1ff00*/  LDC R18, c[0x0][0x600] ;  /* 0x00018000ff127b82 */ /* 0x000e240000000800 */
[-CC-:B-1----:R-:W-:Y:S01]  /*1ff10*/  SHF.R.U64 R10, R4, R6.reuse, R5.reuse ;  /* 0x00000006040a7219 */ /* 0x182fe20000001205 */
[----:B------:R-:W-:Y:S01]  /*1ff20*/  IMAD.MOV.U32 R4, RZ, RZ, -0x1 ;  /* 0xffffffffff047424 */ /* 0x000fe200078e00ff */
[----:B------:R-:W-:-:S04]  /*1ff30*/  SHF.R.U32.HI R5, RZ, R6, R5 ;  /* 0x00000006ff057219 */ /* 0x000fc80000011605 */
[----:B------:R-:W1:Y:S01]  /*1ff40*/  LDC R19, c[0x0][0x648] ;  /* 0x00019200ff137b82 */ /* 0x000e620000000800 */
[-CC-:B--2---:R-:W-:Y:S02]  /*1ff50*/  SHF.R.U64 R17, R10, R8.reuse, R5.reuse ;  /* 0x000000080a117219 */ /* 0x184fe40000001205 */
[----:B------:R-:W-:-:S05]  /*1ff60*/  SHF.R.U32.HI R0, RZ, R8, R5 ;  /* 0x00000008ff007219 */ /* 0x000fca0000011605 */
[----:B------:R-:W2:Y:S01]  /*1ff70*/  LDC R20, c[0x0][0x638] ;  /* 0x00018e00ff147b82 */ /* 0x000ea20000000800 */
[-C--:B---3--:R-:W-:Y:S02]  /*1ff80*/  SHF.L.U32 R4, R4, R21.reuse, RZ ;  /* 0x0000001504047219 */ /* 0x088fe400000006ff */
[-CC-:B------:R-:W-:Y:S02]  /*1ff90*/  SHF.R.U64 R16, R17, R21.reuse, R0.reuse ;  /* 0x0000001511107219 */ /* 0x180fe40000001200 */
[----:B------:R-:W-:Y:S01]  /*1ffa0*/  SHF.R.U32.HI R5, RZ, R21, R0 ;  /* 0x00000015ff057219 */ /* 0x000fe20000011600 */
[----:B------:R-:W-:Y:S01]  /*1ffb0*/  IMAD.MOV.U32 R0, RZ, RZ, 0x1 ;  /* 0x00000001ff007424 */ /* 0x000fe200078e00ff */
[----:B------:R-:W-:Y:S01]  /*1ffc0*/  LOP3.LUT R24, RZ, R4, RZ, 0x33, !PT ;  /* 0x00000004ff187212 */ /* 0x000fe200078e33ff */
        /* <DEDUP_REMOVED lines=13> */
.L_x_94:
[----:B------:R-:W4:Y:S01]  /*200a0*/  LDC R6, c[0x0][0x65c] ;  /* 0x00019700ff067b82 */ /* 0x000f220000000800 */
[----:B-1----:R-:W-:Y:S01]  /*200b0*/  SHF.R.U64 R3, R4, R19, R5 ;  /* 0x0000001304037219 */ /* 0x002fe20000001205 */
[----:B0-----:R-:W-:Y:S01]  /*200c0*/  VIADD R7, R18, 0xffffffff ;  /* 0xffffffff12077836 */ /* 0x001fe20000000000 */
[----:B------:R-:W-:Y:S02]  /*200d0*/  SHF.L.U32 R4, R0, R21, RZ ;  /* 0x0000001500047219 */ /* 0x000fe400000006ff */
[----:B------:R-:W-:Y:S01]  /*200e0*/  LOP3.LUT R0, R17, R24, RZ, 0xc0, !PT ;  /* 0x0000001811007212 */ /* 0x000fe200078ec0ff */
[----:B------:R-:W-:-:S04]  /*200f0*/  IMAD.MOV R5, RZ, RZ, -R3 ;  /* 0x000000ffff057224 */ /* 0x000fc800078e0a03 */
[----:B------:R-:W-:Y:S01]  /*20100*/  IMAD R4, R4, R3, R0 ;  /* 0x0000000304047224 */ /* 0x000fe200078e0200 */
[----:B------:R-:W-:Y:S01]  /*20110*/  LOP3.LUT R3, R10, R7, RZ, 0xc0, !PT ;  /* 0x000000070a037212 */ /* 0x000fe200078ec0ff */
[----:B--2---:R-:W-:-:S04]  /*20120*/  IMAD R0, R5, R20, R16 ;  /* 0x0000001405007224 */ /* 0x004fc800078e0210 */
[----:B------:R-:W-:Y:S01]  /*20130*/  IMAD R3, R0, R18, R3 ;  /* 0x0000001200037224 */ /* 0x000fe200078e0203 */
[----:B----4-:R-:W-:Y:S01]  /*20140*/  ISETP.NE.AND P0, PT, R6, 0x1, PT ;  /* 0x000000010600780c */ /* 0x010fe20003f05270 */
[----:B------:R-:W-:-:S12]  /*20150*/  IMAD.MOV.U32 R6, RZ, RZ, R14 ;  /* 0x000000ffff067224 */ /* 0x000fd800078e000e */
[----:B------:R-:W-:Y:S02]  /*20160*/  @P0 IMAD R11, R13, R12, R2 ;  /* 0x0000000c0d0b0224 */ /* 0x000fe400078e0202 */
[----:B------:R-:W-:Y:S02]  /*20170*/  IMAD.MOV.U32 R2, RZ, RZ, 0x1 ;  /* 0x00000001ff027424 */ /* 0x000fe400078e00ff */
[----:B---3--:R-:W-:-:S03]  /*20180*/  IMAD R4, R4, R25, R11 ;  /* 0x0000001904047224 */ /* 0x008fc600078e020b */
[----:B------:R-:W-:Y:S02]  /*20190*/  PRMT R0, R2, 0x7610, R0 ;  /* 0x0000761002007816 */ /* 0x000fe40000000000 */
[----:B------:R-:W-:Y:S02]  /*201a0*/  SEL R5, R3, R4, !P0 ;  /* 0x0000000403057207 */ /* 0x000fe40004000000 */
[----:B------:R-:W-:-:S07]  /*201b0*/  SEL R4, R4, R3, !P0 ;  /* 0x0000000304047207 */ /* 0x000fce0004000000 */
.L_x_92:
[----:B------:R-:W-:-:S08]  /*201c0*/  NOP ;  /* 0x0000000000007918 */ /* 0x000fd00000000000 */
[----:B0-----:R-:W0:-:S00]  /*201d0*/  USETMAXREG.DEALLOC.CTAPOOL 0x28 ;  /* 0x00000028000079c8 */ /* 0x001e0000080e0500 */
[----:B------:R-:W-:-:S13]  /*201e0*/  ISETP.NE.AND P0, PT, RZ, UR6, PT ;  /* 0x00000006ff007c0c */ /* 0x000fda000bf05270 */
[----:B------:R-:W-:Y:S05]  /*201f0*/  @P0 EXIT ;  /* 0x000000000000094d */ /* 0x000fea0003800000 */
[----:B0-----:R-:W-:Y:S01]  /*20200*/  LOP3.LUT P0, RZ, R0, 0xff, RZ, 0xc0, !PT ;  /* 0x000000ff00ff7812 */ /* 0x001fe2000780c0ff */
[----:B------:R-:W-:Y:S02]  /*20210*/  IMAD.MOV.U32 R10, RZ, RZ, 0x1 ;  /* 0x00000001ff0a7424 */ /* 0x000fe400078e00ff */
[----:B------:R-:W-:-:S10]  /*20220*/  IMAD.MOV.U32 R14, RZ, RZ, RZ ;  /* 0x000000ffff0e7224 */ /* 0x000fd400078e00ff */
[----:B------:R-:W-:Y:S05]  /*20230*/  @!P0 BRA `(.L_x_95) ;  /* 0x0000000c00588947 */ /* 0x000fea0003800000 */
[----:B------:R-:W0:Y:S01]  /*20240*/  LDC R0, c[0x0][0x28c] ;  /* 0x0000a300ff007b82 */ /* 0x000e220000000800 */
[----:B------:R-:W1:Y:S01]  /*20250*/  S2R R8, SR_CgaCtaId ;  /* 0x0000000000087919 */ /* 0x000e620000008800 */
[----:B------:R-:W-:Y:S01]  /*20260*/  ULDC UR5, c[0x0][0x658] ;  /* 0x0001960000057ab9 */ /* 0x000fe20000000800 */
[----:B------:R-:W-:Y:S01]  /*20270*/  UMOV UR6, 0xffffffff ;  /* 0xffffffff00067882 */ /* 0x000fe20000000000 */
[----:B------:R-:W-:Y:S01]  /*20280*/  UMOV UR9, 0x1 ;  /* 0x0000000100097882 */ /* 0x000fe20000000000 */
[----:B------:R-:W-:Y:S01]  /*20290*/  USHF.L.U32 UR10, UR6, UR5, URZ ;  /* 0x00000005060a7299 */ /* 0x000fe2000800063f */
[----:B------:R-:W-:Y:S01]  /*202a0*/  BSSY B0, `(.L_x_95) ;  /* 0x00000cf000007945 */ /* 0x000fe20003800000 */
[----:B------:R-:W-:Y:S01]  /*202b0*/  ULDC UR8, c[0x0][0xc] ;  /* 0x0000030000087ab9 */ /* 0x000fe20000000800 */
[----:B------:R-:W-:Y:S01]  /*202c0*/  USHF.L.U32 UR5, UR9, UR5, URZ ;  /* 0x0000000509057299 */ /* 0x000fe2000800063f */
[----:B------:R-:W-:Y:S01]  /*202d0*/  IMAD.MOV.U32 R12, RZ, RZ, 0x1 ;  /* 0x00000001ff0c7424 */ /* 0x000fe200078e00ff */
[----:B------:R-:W-:Y:S01]  /*202e0*/  ULDC UR4, c[0x0][0x600] ;  /* 0x0001800000047ab9 */ /* 0x000fe20000000800 */
[----:B------:R-:W-:Y:S01]  /*202f0*/  ULDC UR9, c[0x0][0x10] ;  /* 0x0000040000097ab9 */ /* 0x000fe20000000800 */
[----:B------:R-:W-:Y:S01]  /*20300*/  ULDC UR6, c[0x0][0x14] ;  /* 0x0000050000067ab9 */ /* 0x000fe20000000800 */
[----:B------:R-:W-:Y:S01]  /*20310*/  UIMAD.WIDE.U32 UR8, UR8, UR9, URZ ;  /* 0x00000009080872a5 */ /* 0x000fe2000f8e003f */
[----:B------:R-:W-:Y:S01]  /*20320*/  IMAD.MOV.U32 R10, RZ, RZ, 0x1 ;  /* 0x00000001ff0a7424 */ /* 0x000fe200078e00ff */
[----:B------:R-:W-:Y:S01]  /*20330*/  ULOP3.LUT UR21, UR7, 0x2, URZ, 0xfc, !UPT ;  /* 0x0000000207157892 */ /* 0x000fe2000f8efc3f */
[----:B------:R-:W-:Y:S01]  /*20340*/  IMAD.MOV.U32 R14, RZ, RZ, RZ ;  /* 0x000000ffff0e7224 */ /* 0x000fe200078e00ff */
[----:B------:R-:W-:-:S02]  /*20350*/  UIMAD.WIDE.U32 UR22, UR8, UR6, URZ ;  /* 0x00000006081672a5 */ /* 0x000fc4000f8e003f */
[----:B------:R-:W-:Y:S02]  /*20360*/  UIMAD UR13, UR9, UR6, URZ ;  /* 0x00000006090d72a4 */ /* 0x000fe4000f8e023f */
[----:B------:R-:W-:Y:S02]  /*20370*/  UIADD3 UR4, UR4, -0x1, URZ ;  /* 0xffffffff04047890 */ /* 0x000fe4000fffe03f */
[----:B------:R-:W-:Y:S01]  /*20380*/  ULOP3.LUT UR19, URZ, UR10, URZ, 0x33, !UPT ;  /* 0x0000000a3f137292 */ /* 0x000fe2000f8e333f */
[----:B0-----:R-:W-:Y:S01]  /*20390*/  VIADD R0, R0, 0x3f ;  /* 0x0000003f00007836 */ /* 0x001fe20000000000 */
[----:B------:R-:W-:Y:S01]  /*203a0*/  UIADD3 UR13, UR23, UR13, URZ ;  /* 0x0000000d170d7290 */ /* 0x000fe2000fffe03f */
[----:B------:R-:W-:-:S03]  /*203b0*/  ULDC.64 UR24, c[0x0][0x198] ;  /* 0x0000660000187ab9 */ /* 0x000fc60000000a00 */
[----:B------:R-:W-:-:S04]  /*203c0*/  SHF.R.S32.HI R3, RZ, 0x1f, R0 ;  /* 0x0000001fff037819 */ /* 0x000fc80000011400 */
[----:B------:R-:W-:Y:S02]  /*203d0*/  LEA.HI R3, R3, R0, RZ, 0x6 ;  /* 0x0000000003037211 */ /* 0x000fe400078f30ff */
[----:B-1----:R-:W-:Y:S02]  /*203e0*/  LOP3.LUT R8, R8, 0x1, RZ, 0xc0, !PT ;  /* 0x0000000108087812 */ /* 0x002fe400078ec0ff */
[----:B------:R-:W-:-:S05]  /*203f0*/  SHF.R.S32.HI R9, RZ, 0x6, R3 ;  /* 0x00000006ff097819 */ /* 0x000fca0000011403 */
[----:B------:R-:W-:-:S07]  /*20400*/  VIADD R0, R9, 0x1 ;  /* 0x0000000109007836 */ /* 0x000fce0000000000 */
.L_x_106:
[----:B------:R-:W-:-:S03]  /*20410*/  UMOV UR6, 0xffffffff ;  /* 0xffffffff00067882 */ /* 0x000fc60000000000 */
[----:B------:R-:W-:Y:S05]  /*20420*/  BRA.DIV UR6, `(.L_x_96) ;  /* 0x0000000e06fc7947 */ /* 0x000fea000b800000 */
[----:B------:R-:W-:-:S13]  /*20430*/  ELECT P0, URZ, PT ;  /* 0x00000000003f782f */ /* 0x000fda0003800000 */
.L_x_118:
[----:B------:R-:W0:Y:S01]  /*20440*/  LDC R2, c[0x0][0x28c] ;  /* 0x0000a300ff027b82 */ /* 0x000e220000000800 */
[----:B------:R-:W-:Y:S01]  /*20450*/  BSSY B1, `(.L_x_97) ;  /* 0x000003b000017945 */ /* 0x000fe20003800000 */
[----:B0-----:R-:W-:-:S13]  /*20460*/  ISETP.LT.OR P0, PT, R2, 0x1, !P0 ;  /* 0x000000010200780c */ /* 0x001fda0004701670 */
[----:B------:R-:W-:Y:S05]  /*20470*/  @P0 BRA `(.L_x_98) ;  /* 0x0000000000e00947 */ /* 0x000fea0003800000 */
[----:B------:R-:W-:Y:S02]  /*20480*/  IMAD R7, R5, 0x2, R8 ;  /* 0x0000000205077824 */ /* 0x000fe400078e0208 */
[----:B------:R-:W-:Y:S02]  /*20490*/  IMAD.SHL.U32 R13, R4, 0x200, RZ ;  /* 0x00000200040d7824 */ /* 0x000fe400078e00ff */
[----:B------:R-:W-:Y:S02]  /*204a0*/  IMAD.MOV.U32 R17, RZ, RZ, RZ ;  /* 0x000000ffff117224 */ /* 0x000fe400078e00ff */
[----:B------:R-:W-:Y:S02]  /*204b0*/  IMAD.MOV.U32 R2, RZ, RZ, R0 ;  /* 0x000000ffff027224 */ /* 0x000fe400078e0000 */
[----:B------:R-:W-:Y:S02]  /*204c0*/  IMAD.MOV.U32 R3, RZ, RZ, R10 ;  /* 0x000000ffff037224 */ /* 0x000fe400078e000a */
[----:B------:R-:W-:-:S02]  /*204d0*/  IMAD.MOV.U32 R5, RZ, RZ, R14 ;  /* 0x000000ffff057224 */ /* 0x000fc400078e000e */
[----:B------:R-:W-:-:S07]  /*204e0*/  IMAD R11, R7, 0x30, RZ ;  /* 0x00000030070b7824 */ /* 0x000fce00078e02ff */
.L_x_101:
[----:B------:R-:W0:Y:S01]  /*204f0*/  S2R R7, SR_CgaCtaId ;  /* 0x0000000000077919 */ /* 0x000e220000008800 */
[----:B------:R-:W-:Y:S01]  /*20500*/  MOV R4, 0x400 ;  /* 0x0000040000047802 */ /* 0x000fe20000000f00 */
[----:B------:R-:W1:Y:S03]  /*20510*/  S2R R18, SR_TID.X ;  /* 0x0000000000127919 */ /* 0x000e660000002100 */
[----:B0-----:R-:W-:Y:S02]  /*20520*/  LEA R16, R7, R4, 0x18 ;  /* 0x0000000407107211 */ /* 0x001fe400078ec0ff */
[----:B------:R-:W-:Y:S02]  /*20530*/  SHF.L.U32 R4, R3, 0x1f, RZ ;  /* 0x0000001f03047819 */ /* 0x000fe400000006ff */
[----:B-1----:R-:W-:Y:S01]  /*20540*/  LOP3.LUT P1, RZ, R18, 0x7f, RZ, 0xc0, !PT ;  /* 0x0000007f12ff7812 */ /* 0x002fe2000782c0ff */
[----:B------:R-:W-:-:S04]  /*20550*/  IMAD R15, R5, 0x8, R16 ;  /* 0x00000008050f7824 */ /* 0x000fc800078e0210 */
[----:B------:R-:W0:Y:S08]  /*20560*/  SYNCS.PHASECHK.TRANS64.TRYWAIT P0, [R15+URZ+0x28], R4 ;  /* 0x000028040f0075a7 */ /* 0x000e30000800017f */
[----:B------:R-:W1:Y:S01]  /*20570*/  @!P1 LDC R7, c[0x0][0x500] ;  /* 0x00014000ff079b82 */ /* 0x000e620000000800 */
[----:B0-----:R-:W-:Y:S05]  /*20580*/  @!P0 BRA `(.L_x_99) ;  /* 0x0000000c00c48947 */ /* 0x001fea0003800000 */
.L_x_119:
[----:B------:R-:W-:Y:S01]  /*20590*/  UPRMT UR6, UR21, 0x9910, URZ ;  /* 0x0000991015067896 */ /* 0x000fe2000800003f */
[----:B-1----:R1:W-:Y:S03]  /*205a0*/  @!P1 SYNCS.ARRIVE.TRANS64 RZ, [R15+URZ], R7 ;  /* 0x000000070fff99a7 */ /* 0x0023e6000800003f */
[----:B------:R-:W-:-:S06]  /*205b0*/  UISETP.NE.AND UP0, UPT, UR6, 0x2, UPT ;  /* 0x000000020600788c */ /* 0x000fcc000bf05270 */
[----:B------:R-:W-:-:S13]  /*205c0*/  PLOP3.LUT P0, PT, PT, PT, UP0, 0x80, 0x0 ;  /* 0x000000000000781c */ /* 0x000fda0003f0f008 */
[----:B-1----:R-:W-:Y:S05]  /*205d0*/  @P0 BRA `(.L_x_100) ;  /* 0x0000000000040947 */ /* 0x002fea0003800000 */
[----:B------:R-:W-:Y:S01]  /*205e0*/  BPT.TRAP 0x1 ;  /* 0x000000040000795c */ /* 0x000fe20000300000 */
.L_x_100:
[----:B0-----:R-:W-:Y:S01]  /*205f0*/  IMAD R4, R5, 0x2, R8 ;  /* 0x0000000205047824 */ /* 0x001fe200078e0208 */
[----:B------:R-:W-:Y:S01]  /*20600*/  R2UR UR9, R15 ;  /* 0x000000000f0972ca */ /* 0x000fe200000e0000 */
[--C-:B------:R-:W-:Y:S01]  /*20610*/  IMAD R7, R5, 0x8000, R16.reuse ;  /* 0x0000800005077824 */ /* 0x100fe200078e0210 */
[----:B------:R-:W-:Y:S01]  /*20620*/  UIADD3 UR14, UP0, UR24, 0xf0, URZ ;  /* 0x000000f0180e7890 */ /* 0x000fe2000ff1e03f */
[----:B------:R-:W-:Y:S01]  /*20630*/  IMAD R4, R4, 0xc00, R16 ;  /* 0x00000c0004047824 */ /* 0x000fe200078e0210 */
[----:B------:R-:W-:Y:S01]  /*20640*/  R2UR UR11, R13 ;  /* 0x000000000d0b72ca */ /* 0x000fe200000e0000 */
[----:B------:R-:W-:Y:S01]  /*20650*/  VIADD R2, R2, 0xffffffff ;  /* 0xffffffff02027836 */ /* 0x000fe20000000000 */
[----:B------:R-:W-:Y:S01]  /*20660*/  R2UR UR6, R7 ;  /* 0x00000000070672ca */ /* 0x000fe200000e0000 */
[----:B------:R-:W-:Y:S01]  /*20670*/  UIADD3 UR26, UP1, UR24, 0x1f0, URZ ;  /* 0x000001f0181a7890 */ /* 0x000fe2000ff3e03f */
[----:B------:R-:W-:Y:S01]  /*20680*/  R2UR UR8, R4 ;  /* 0x00000000040872ca */ /* 0x000fe200000e0000 */
[----:B------:R-:W-:Y:S01]  /*20690*/  UIADD3.X UR15, URZ, UR25, URZ, UP0, !UPT ;  /* 0x000000193f0f7290 */ /* 0x000fe200087fe43f */
[----:B------:R-:W-:Y:S01]  /*206a0*/  R2UR UR10, R17 ;  /* 0x00000000110a72ca */ /* 0x000fe200000e0000 */
[----:B------:R-:W-:Y:S01]  /*206b0*/  VIADD R5, R5, 0x1 ;  /* 0x0000000105057836 */ /* 0x000fe20000000000 */
[----:B------:R-:W-:Y:S01]  /*206c0*/  R2UR UR12, R6 ;  /* 0x00000000060c72ca */ /* 0x000fe200000e0000 */
[----:B------:R-:W-:Y:S01]  /*206d0*/  UIADD3.X UR27, URZ, UR25, URZ, UP1, !UPT ;  /* 0x000000193f1b7290 */ /* 0x000fe20008ffe43f */
[----:B------:R-:W-:Y:S01]  /*206e0*/  R2UR UR20, R11 ;  /* 0x000000000b1472ca */ /* 0x000fe200000e0000 */
[----:B------:R-:W-:Y:S01]  /*206f0*/  UMOV UR16, 0x0 ;  /* 0x0000000000107882 */ /* 0x000fe20000000000 */
[----:B------:R-:W-:Y:S01]  /*20700*/  ISETP.GT.AND P1, PT, R2, 0x1, PT ;  /* 0x000000010200780c */ /* 0x000fe20003f24270 */
[----:B------:R-:W-:Y:S01]  /*20710*/  UMOV UR17, 0x10000000 ;  /* 0x1000000000117882 */ /* 0x000fe20000000000 */
[----:B------:R-:W-:Y:S01]  /*20720*/  ISETP.NE.AND P0, PT, R5, 0x5, PT ;  /* 0x000000050500780c */ /* 0x000fe20003f05270 */
[----:B------:R-:W-:Y:S01]  /*20730*/  UIADD3 UR6, UR6, 0x100, URZ ;  /* 0x0000010006067890 */ /* 0x000fe2000fffe03f */
[----:B------:R-:W-:Y:S01]  /*20740*/  VIADD R17, R17, 0x40 ;  /* 0x0000004011117836 */ /* 0x000fe20000000000 */
[----:B------:R-:W-:Y:S01]  /*20750*/  UIADD3 UR18, UR8, 0x28100, URZ ;  /* 0x0002810008127890 */ /* 0x000fe2000fffe03f */
[----:B------:R-:W-:Y:S01]  /*20760*/  SEL R4, RZ, 0x1, P0 ;  /* 0x00000001ff047807 */ /* 0x000fe20000000000 */
[----:B------:R-:W-:Y:S01]  /*20770*/  UMOV UR28, 0x30000 ;  /* 0x00030000001c7882 */ /* 0x000fe20000000000 */
[----:B------:R-:W-:-:S02]  /*20780*/  SEL R5, R5, RZ, P0 ;  /* 0x000000ff05057207 */ /* 0x000fc40000000000 */
[----:B------:R-:W-:Y:S01]  /*20790*/  UMOV UR8, UR6 ;  /* 0x0000000600087c82 */ /* 0x000fe20008000000 */
[----:B------:R-:W-:Y:S01]  /*207a0*/  LOP3.LUT R3, R3, R4, RZ, 0x3c, !PT ;  /* 0x0000000403037212 */ /* 0x000fe200078e3cff */
[----:B------:R0:W-:Y:S02]  /*207b0*/  UTMALDG.3D [UR8], [UR14], desc[UR16] ;  /* 0x000010080e0075b4 */ /* 0x0001e40008011000 */
[----:B0-----:R-:W-:Y:S01]  /*207c0*/  UMOV UR8, UR18 ;  /* 0x0000001200087c82 */ /* 0x001fe20008000000 */
[----:B------:R-:W-:Y:S02]  /*207d0*/  UMOV UR11, UR20 ;  /* 0x00000014000b7c82 */ /* 0x000fe40008000000 */
[----:B------:R0:W-:Y:S02]  /*207e0*/  UTMALDG.3D.MULTICAST [UR8], [UR26], UR28, desc[UR16] ;  /* 0x000010081a0073b4 */ /* 0x0001e4000801181c */
[----:B0-----:R-:W-:Y:S05]  /*207f0*/  @P1 BRA `(.L_x_101) ;  /* 0xfffffffc003c1947 */ /* 0x001fea000383ffff */
.L_x_98:
[----:B------:R-:W-:Y:S05]  /*20800*/  BSYNC B1 ;  /* 0x0000000000017941 */ /* 0x000fea0003800000 */
.L_x_97:
[----:B------:R-:W2:Y:S01]  /*20810*/  LDL.LU R18, [R1+0x284] ;  /* 0x0002840001127983 */ /* 0x000ea20000300800 */
[----:B------:R-:W-:Y:S01]  /*20820*/  LOP3.LUT P1, RZ, R12, 0xff, RZ, 0xc0, !PT ;  /* 0x000000ff0cff7812 */ /* 0x000fe2000782c0ff */
[C---:B------:R-:W-:Y:S01]  /*20830*/  IMAD.IADD R14, R9.reuse, 0x1, R14 ;  /* 0x00000001090e7824 */ /* 0x040fe200078e020e */
[----:B------:R-:W-:Y:S01]  /*20840*/  ULDC.64 UR8, c[0x0][0x650] ;  /* 0x0001940000087ab9 */ /* 0x000fe20000000a00 */
[----:B------:R-:W3:Y:S01]  /*20850*/  LDL.LU R16, [R1+0x288] ;  /* 0x0002880001107983 */ /* 0x000ee20000300800 */
[C---:B------:R-:W-:Y:S01]  /*20860*/  ISETP.GE.U32.AND P2, PT, R9.reuse, 0x5, PT ;  /* 0x000000050900780c */ /* 0x040fe20003f46070 */
[----:B------:R-:W-:Y:S01]  /*20870*/  BSSY B1, `(.L_x_102) ;  /* 0x000006f000017945 */ /* 0x000fe20003800000 */
[----:B------:R-:W-:Y:S01]  /*20880*/  ISETP.GT.U32.AND P0, PT, R14, 0x4, PT ;  /* 0x000000040e00780c */ /* 0x000fe20003f04070 */
[----:B------:R-:W-:Y:S01]  /*20890*/  IMAD.MOV.U32 R6, RZ, RZ, -0x1 ;  /* 0xffffffffff067424 */ /* 0x000fe200078e00ff */
[----:B------:R-:W-:Y:S02]  /*208a0*/  PRMT R12, RZ, 0x7610, R12 ;  /* 0x00007610ff0c7816 */ /* 0x000fe4000000000c */
[----:B------:R-:W-:-:S03]  /*208b0*/  ISETP.LT.U32.AND P0, PT, R9, 0x5, P0 ;  /* 0x000000050900780c */ /* 0x000fc60000701070 */
[----:B------:R-:W0:Y:S01]  /*208c0*/  @P1 S2R R3, SR_CgaCtaId ;  /* 0x0000000000031919 */ /* 0x000e220000008800 */
[----:B------:R-:W-:-:S04]  /*208d0*/  @P1 MOV R2, 0x400 ;  /* 0x0000040000021802 */ /* 0x000fc80000000f00 */
[----:B0-----:R-:W-:Y:S01]  /*208e0*/  @P1 LEA R4, R3, R2, 0x18 ;  /* 0x0000000203041211 */ /* 0x001fe200078ec0ff */
[----:B------:R-:W-:-:S03]  /*208f0*/  IMAD.WIDE.U32 R2, R14, -0x33333333, RZ ;  /* 0xcccccccd0e027825 */ /* 0x000fc600078e00ff */
[----:B------:R0:W-:Y:S02]  /*20900*/  @P1 SYNCS.ARRIVE.TRANS64.A1T0 RZ, [R4+URZ+0x68], RZ ;  /* 0x000068ff04ff19a7 */ /* 0x0001e4000810003f */
[----:B------:R-:W-:Y:S02]  /*20910*/  SHF.R.U32.HI R5, RZ, 0x2, R3 ;  /* 0x00000002ff057819 */ /* 0x000fe40000011603 */
[----:B------:R-:W-:Y:S02]  /*20920*/  SEL R3, RZ, 0x1, !P0 ;  /* 0x00000001ff037807 */ /* 0x000fe40004000000 */
[----:B------:R-:W-:Y:S01]  /*20930*/  PRMT R2, RZ, 0x7610, R2 ;  /* 0x00007610ff027816 */ /* 0x000fe20000000002 */
[----:B------:R-:W-:Y:S01]  /*20940*/  IMAD R14, R5, -0x5, R14 ;  /* 0xfffffffb050e7824 */ /* 0x000fe200078e020e */
[----:B------:R-:W-:Y:S01]  /*20950*/  LOP3.LUT R10, R10, R3, RZ, 0x3c, !PT ;  /* 0x000000030a0a7212 */ /* 0x000fe200078e3cff */
[----:B0-----:R-:W-:-:S03]  /*20960*/  IMAD.MOV.U32 R4, RZ, RZ, -0x1 ;  /* 0xffffffffff047424 */ /* 0x001fc600078e00ff */
[----:B------:R-:W-:Y:S01]  /*20970*/  @P2 LOP3.LUT R10, R10, 0x1, R5, 0x78, !PT ;  /* 0x000000010a0a2812 */ /* 0x000fe200078e7805 */
[----:B------:R-:W-:Y:S01]  /*20980*/  IMAD.MOV.U32 R5, RZ, RZ, -0x1 ;  /* 0xffffffffff057424 */ /* 0x000fe200078e00ff */
[----:B---3--:R-:W-:-:S04]  /*20990*/  IADD3 R16, P1, R16, UR22, RZ ;  /* 0x0000001610107c10 */ /* 0x008fc8000ff3e0ff */
[----:B--2---:R-:W-:Y:S01]  /*209a0*/  IADD3.X R18, R18, UR13, RZ, P1, !PT ;  /* 0x0000000d12127c10 */ /* 0x004fe20008ffe4ff */
[----:B------:R0:W-:Y:S01]  /*209b0*/  STL [R1+0x288], R16 ;  /* 0x0002881001007387 */ /* 0x0001e20000100800 */
[----:B------:R-:W-:-:S03]  /*209c0*/  ISETP.GE.U32.AND P0, PT, R16, UR8, PT ;  /* 0x0000000810007c0c */ /* 0x000fc6000bf06070 */
[----:B------:R0:W-:Y:S01]  /*209d0*/  STL [R1+0x284], R18 ;  /* 0x0002841201007387 */ /* 0x0001e20000100800 */
[----:B------:R-:W-:-:S13]  /*209e0*/  ISETP.GE.U32.AND.EX P0, PT, R18, UR9, PT, P0 ;  /* 0x0000000912007c0c */ /* 0x000fda000bf06100 */
[----:B0-----:R-:W-:Y:S05]  /*209f0*/  @P0 BRA `(.L_x_103) ;  /* 0x0000000400580947 */ /* 0x001fea0003800000 */
[----:B------:R-:W-:Y:S01]  /*20a00*/  ULDC.64 UR8, c[0x0][0x628] ;  /* 0x00018a0000087ab9 */ /* 0x000fe20000000a00 */
[----:B------:R-:W0:Y:S01]  /*20a10*/  S2R R13, SR_CTAID.X ;  /* 0x00000000000d7919 */ /* 0x000e220000002500 */
[----:B------:R-:W-:Y:S01]  /*20a20*/  ISETP.NE.U32.AND P0, PT, RZ, UR8, PT ;  /* 0x00000008ff007c0c */ /* 0x000fe2000bf05070 */
[----:B------:R-:W-:Y:S01]  /*20a30*/  ULDC UR10, c[0x0][0x630] ;  /* 0x00018c00000a7ab9 */ /* 0x000fe20000000800 */
[----:B------:R-:W-:Y:S01]  /*20a40*/  IMAD.MOV.U32 R2, RZ, RZ, R16 ;  /* 0x000000ffff027224 */ /* 0x000fe200078e0010 */
[----:B------:R-:W1:Y:S01]  /*20a50*/  S2R R11, SR_CTAID.Y ;  /* 0x00000000000b7919 */ /* 0x000e620000002600 */
[----:B------:R-:W-:Y:S01]  /*20a60*/  ISETP.NE.AND.EX P0, PT, RZ, UR9, PT, P0 ;  /* 0x00000009ff007c0c */ /* 0x000fe2000bf05300 */
[----:B------:R-:W-:-:S12]  /*20a70*/  IMAD.MOV.U32 R3, RZ, RZ, R18 ;  /* 0x000000ffff037224 */ /* 0x000fd800078e0012 */
[----:B------:R-:W-:Y:S05]  /*20a80*/  @!P0 BRA `(.L_x_104) ;  /* 0x0000000000288947 */ /* 0x000fea0003800000 */
[----:B------:R-:W-:Y:S02]  /*20a90*/  ULDC UR6, c[0x0][0x634] ;  /* 0x00018d0000067ab9 */ /* 0x000fe40000000800 */
[----:B------:R-:W-:-:S05]  /*20aa0*/  IADD3 R7, P0, R16, UR6, RZ ;  /* 0x0000000610077c10 */ /* 0x000fca000ff1e0ff */
[----:B------:R-:W-:-:S04]  /*20ab0*/  IMAD.X R15, RZ, RZ, R18, P0 ;  /* 0x000000ffff0f7224 */ /* 0x000fc800000e0612 */
[----:B------:R-:W-:-:S04]  /*20ac0*/  IMAD.WIDE.U32 R4, R15, UR8, RZ ;  /* 0x000000080f047c25 */ /* 0x000fc8000f8e00ff */
[----:B------:R-:W-:-:S04]  /*20ad0*/  IMAD.WIDE.U32 R4, P0, R7, UR9, R4 ;  /* 0x0000000907047c25 */ /* 0x000fc8000f800004 */
[----:B------:R-:W-:-:S04]  /*20ae0*/  IMAD.WIDE.U32 R6, R7, UR8, RZ ;  /* 0x0000000807067c25 */ /* 0x000fc8000f8e00ff */
[----:B------:R-:W-:Y:S01]  /*20af0*/  IMAD.X R3, RZ, RZ, RZ, P0 ;  /* 0x000000ffff037224 */ /* 0x000fe200000e06ff */
[----:B------:R-:W-:Y:S01]  /*20b00*/  IADD3 RZ, P0, R7, R4, RZ ;  /* 0x0000000407ff7210 */ /* 0x000fe20007f1e0ff */
[----:B------:R-:W-:-:S04]  /*20b10*/  IMAD.MOV.U32 R2, RZ, RZ, R5 ;  /* 0x000000ffff027224 */ /* 0x000fc800078e0005 */
[----:B------:R-:W-:-:S08]  /*20b20*/  IMAD.WIDE.U32.X R2, R15, UR9, R2, P0 ;  /* 0x000000090f027c25 */ /* 0x000fd000080e0402 */
.L_x_104:
[--C-:B------:R-:W-:Y:S01]  /*20b30*/  SHF.R.U64 R6, R2, UR10, R3.reuse ;  /* 0x0000000a02067c19 */ /* 0x100fe20008001203 */
[----:B------:R-:W-:Y:S01]  /*20b40*/  ULDC.64 UR8, c[0x0][0x620] ;  /* 0x0001880000087ab9 */ /* 0x000fe20000000a00 */
[----:B------:R-:W-:Y:S01]  /*20b50*/  SHF.R.U32.HI R2, RZ, UR10, R3 ;  /* 0x0000000aff027c19 */ /* 0x000fe20008011603 */
[----:B------:R-:W-:Y:S01]  /*20b60*/  IMAD.MOV.U32 R3, RZ, RZ, R18 ;  /* 0x000000ffff037224 */ /* 0x000fe200078e0012 */
[----:B------:R-:W-:Y:S01]  /*20b70*/  IADD3 R5, P0, RZ, -R6, RZ ;  /* 0x80000006ff057210 */ /* 0x000fe20007f1e0ff */
[----:B------:R-:W-:Y:S01]  /*20b80*/  ULDC UR6, c[0x0][0x150] ;  /* 0x0000540000067ab9 */ /* 0x000fe20000000800 */
[----:B0-----:R-:W-:Y:S01]  /*20b90*/  I2FP.F32.U32 R7, R13 ;  /* 0x0000000d00077245 */ /* 0x001fe20000201000 */
[----:B------:R-:W0:Y:S01]  /*20ba0*/  LDC R20, c[0x0][0x144] ;  /* 0x00005100ff147b82 */ /* 0x000e220000000800 */
[----:B------:R-:W-:Y:S01]  /*20bb0*/  ULDC.64 UR10, c[0x0][0x640] ;  /* 0x00019000000a7ab9 */ /* 0x000fe20000000a00 */
[----:B------:R-:W-:Y:S01]  /*20bc0*/  IMAD.X R2, RZ, RZ, ~R2, P0 ;  /* 0x000000ffff027224 */ /* 0x000fe200000e0e02 */
[----:B------:R-:W-:-:S03]  /*20bd0*/  ISETP.NE.U32.AND P0, PT, RZ, UR10, PT ;  /* 0x0000000aff007c0c */ /* 0x000fc6000bf05070 */
[----:B------:R-:W-:Y:S01]  /*20be0*/  IMAD R4, R2, UR8, RZ ;  /* 0x0000000802047c24 */ /* 0x000fe2000f8e02ff */
[----:B------:R-:W-:Y:S01]  /*20bf0*/  ISETP.NE.AND.EX P0, PT, RZ, UR11, PT, P0 ;  /* 0x0000000bff007c0c */ /* 0x000fe2000bf05300 */
[----:B------:R-:W-:Y:S02]  /*20c00*/  IMAD.MOV.U32 R2, RZ, RZ, R16 ;  /* 0x000000ffff027224 */ /* 0x000fe400078e0010 */
[----:B------:R-:W2:Y:S02]  /*20c10*/  LDC R16, c[0x0][0x148] ;  /* 0x00005200ff107b82 */ /* 0x000ea40000000800 */
[----:B------:R-:W-:Y:S01]  /*20c20*/  IMAD.WIDE.U32 R2, R5, UR8, R2 ;  /* 0x0000000805027c25 */ /* 0x000fe2000f8e0002 */
[----:B------:R-:W-:-:S03]  /*20c30*/  ULDC UR8, c[0x0][0x154] ;  /* 0x0000550000087ab9 */ /* 0x000fc60000000800 */
[----:B------:R-:W-:Y:S02]  /*20c40*/  IMAD R5, R5, UR9, R4 ;  /* 0x0000000905057c24 */ /* 0x000fe4000f8e0204 */
[----:B------:R-:W-:Y:S01]  /*20c50*/  FMUL R4, R7, UR6 ;  /* 0x0000000607047c20 */ /* 0x000fe20008400000 */
[----:B------:R-:W-:Y:S01]  /*20c60*/  ULDC UR6, c[0x0][0x618] ;  /* 0x0001860000067ab9 */ /* 0x000fe20000000800 */
[----:B------:R-:W-:Y:S01]  /*20c70*/  ULDC UR9, c[0x0][0x608] ;  /* 0x0001820000097ab9 */ /* 0x000fe20000000800 */
[----:B------:R-:W-:-:S03]  /*20c80*/  IMAD.IADD R3, R3, 0x1, R5 ;  /* 0x0000000103037824 */ /* 0x000fc600078e0205 */
[----:B------:R-:W3:Y:S02]  /*20c90*/  F2I.U32.TRUNC.NTZ R4, R4 ;  /* 0x0000000400047305 */ /* 0x000ee4000020f000 */
[----:B------:R-:W-:Y:S02]  /*20ca0*/  SHF.R.U64 R7, R2, UR6, R3 ;  /* 0x0000000602077c19 */ /* 0x000fe40008001203 */
[----:B-1----:R-:W-:-:S05]  /*20cb0*/  I2FP.F32.U32 R2, R11 ;  /* 0x0000000b00027245 */ /* 0x002fca0000201000 */
[----:B------:R-:W-:Y:S01]  /*20cc0*/  FMUL R18, R2, UR8 ;  /* 0x0000000802127c20 */ /* 0x000fe20008400000 */
[----:B------:R-:W-:Y:S01]  /*20cd0*/  SHF.R.U32.HI R2, RZ, UR6, R3 ;  /* 0x00000006ff027c19 */ /* 0x000fe20008011603 */
[----:B------:R-:W-:-:S03]  /*20ce0*/  ULDC UR6, c[0x0][0x658] ;  /* 0x0001960000067ab9 */ /* 0x000fc60000000800 */
[--C-:B------:R-:W-:Y:S01]  /*20cf0*/  SHF.R.U64 R17, R7, UR9, R2.reuse ;  /* 0x0000000907117c19 */ /* 0x100fe20008001202 */
[----:B------:R-:W1:Y:S01]  /*20d00*/  F2I.U32.TRUNC.NTZ R18, R18 ;  /* 0x0000001200127305 */ /* 0x000e62000020f000 */
[----:B------:R-:W-:Y:S01]  /*20d10*/  SHF.R.U32.HI R2, RZ, UR9, R2 ;  /* 0x00000009ff027c19 */ /* 0x000fe20008011602 */
[----:B---3--:R-:W-:-:S03]  /*20d20*/  IMAD.MOV R4, RZ, RZ, -R4 ;  /* 0x000000ffff047224 */ /* 0x008fc600078e0a04 */
[--C-:B------:R-:W-:Y:S01]  /*20d30*/  SHF.R.U64 R15, R17, UR6, R2.reuse ;  /* 0x00000006110f7c19 */ /* 0x100fe20008001202 */
[----:B0-----:R-:W-:Y:S01]  /*20d40*/  IMAD R13, R20, R4, R13 ;  /* 0x00000004140d7224 */ /* 0x001fe200078e020d */
[----:B------:R-:W-:-:S03]  /*20d50*/  SHF.R.U32.HI R19, RZ, UR6, R2 ;  /* 0x00000006ff137c19 */ /* 0x000fc60008011602 */
[----:B------:R-:W-:Y:S02]  /*20d60*/  IMAD.MOV.U32 R2, RZ, RZ, R15 ;  /* 0x000000ffff027224 */ /* 0x000fe400078e000f */
[----:B------:R-:W-:Y:S01]  /*20d70*/  IMAD.MOV.U32 R3, RZ, RZ, R19 ;  /* 0x000000ffff037224 */ /* 0x000fe200078e0013 */
[----:B-1----:R-:W-:Y:S06]  /*20d80*/  @!P0 BRA `(.L_x_105) ;  /* 0x0000000000288947 */ /* 0x002fec0003800000 */
[----:B------:R-:W-:Y:S02]  /*20d90*/  ULDC UR6, c[0x0][0x64c] ;  /* 0x0001930000067ab9 */ /* 0x000fe40000000800 */
[----:B------:R-:W-:-:S05]  /*20da0*/  IADD3 R3, P0, R15, UR6, RZ ;  /* 0x000000060f037c10 */ /* 0x000fca000ff1e0ff */
[----:B------:R-:W-:-:S04]  /*20db0*/  IMAD.X R19, RZ, RZ, R19, P0 ;  /* 0x000000ffff137224 */ /* 0x000fc800000e0613 */
[----:B------:R-:W-:-:S04]  /*20dc0*/  IMAD.WIDE.U32 R4, R19, UR10, RZ ;  /* 0x0000000a13047c25 */ /* 0x000fc8000f8e00ff */
[----:B------:R-:W-:-:S04]  /*20dd0*/  IMAD.WIDE.U32 R4, P0, R3, UR11, R4 ;  /* 0x0000000b03047c25 */ /* 0x000fc8000f800004 */
[----:B------:R-:W-:-:S04]  /*20de0*/  IMAD.WIDE.U32 R2, R3, UR10, RZ ;  /* 0x0000000a03027c25 */ /* 0x000fc8000f8e00ff */
[----:B------:R-:W-:Y:S01]  /*20df0*/  IMAD.MOV.U32 R2, RZ, RZ, R5 ;  /* 0x000000ffff027224 */ /* 0x000fe200078e0005 */
[----:B------:R-:W-:Y:S01]  /*20e00*/  IADD3 RZ, P1, R3, R4, RZ ;  /* 0x0000000403ff7210 */ /* 0x000fe20007f3e0ff */
[----:B------:R-:W-:-:S04]  /*20e10*/  IMAD.X R3, RZ, RZ, RZ, P0 ;  /* 0x000000ffff037224 */ /* 0x000fc800000e06ff */
[----:B------:R-:W-:-:S08]  /*20e20*/  IMAD.WIDE.U32.X R2, R19, UR11, R2, P1 ;  /* 0x0000000b13027c25 */ /* 0x000fd000088e0402 */
.L_x_105:
[----:B------:R-:W0:Y:S01]  /*20e30*/  LDC R4, c[0x0][0x65c] ;  /* 0x00019700ff047b82 */ /* 0x000e220000000800 */
[----:B------:R-:W-:Y:S01]  /*20e40*/  ULDC UR6, c[0x0][0x648] ;  /* 0x0001920000067ab9 */ /* 0x000fe20000000800 */
[----:B------:R-:W-:Y:S01]  /*20e50*/  IMAD.MOV R18, RZ, RZ, -R18 ;  /* 0x000000ffff127224 */ /* 0x000fe200078e0a12 */
[----:B------:R-:W-:Y:S01]  /*20e60*/  SHF.R.U64 R2, R2, UR6, R3 ;  /* 0x0000000602027c19 */ /* 0x000fe20008001203 */
[----:B------:R-:W-:Y:S01]  /*20e70*/  ULDC UR6, c[0x0][0x638] ;  /* 0x00018e0000067ab9 */ /* 0x000fe20000000800 */
[----:B------:R-:W-:Y:S01]  /*20e80*/  LOP3.LUT R17, R17, UR19, RZ, 0xc0, !PT ;  /* 0x0000001311117c12 */ /* 0x000fe2000f8ec0ff */
[----:B------:R-:W-:Y:S01]  /*20e90*/  ULDC UR8, c[0x0][0x610] ;  /* 0x0001840000087ab9 */ /* 0x000fe20000000800 */
[----:B0-----:R-:W-:Y:S01]  /*20ea0*/  ISETP.NE.AND P0, PT, R4, 0x1, PT ;  /* 0x000000010400780c */ /* 0x001fe20003f05270 */
[----:B------:R-:W-:Y:S02]  /*20eb0*/  IMAD.MOV R4, RZ, RZ, -R2 ;  /* 0x000000ffff047224 */ /* 0x000fe400078e0a02 */
[----:B------:R-:W-:-:S02]  /*20ec0*/  IMAD R2, R2, UR5, R17 ;  /* 0x0000000502027c24 */ /* 0x000fc4000f8e0211 */
[----:B------:R-:W-:Y:S01]  /*20ed0*/  IMAD R15, R4, UR6, R15 ;  /* 0x00000006040f7c24 */ /* 0x000fe2000f8e020f */
[----:B------:R-:W-:-:S07]  /*20ee0*/  ULDC UR6, c[0x0][0x600] ;  /* 0x0001800000067ab9 */ /* 0x000fce0000000800 */
[----:B--2---:R-:W-:Y:S01]  /*20ef0*/  @P0 IMAD R13, R16, R18, R11 ;  /* 0x00000012100d0224 */ /* 0x004fe200078e020b */
[----:B------:R-:W-:-:S03]  /*20f00*/  LOP3.LUT R16, R7, UR4, RZ, 0xc0, !PT ;  /* 0x0000000407107c12 */ /* 0x000fc6000f8ec0ff */
[----:B------:R-:W-:Y:S02]  /*20f10*/  IMAD R13, R2, UR8, R13 ;  /* 0x00000008020d7c24 */ /* 0x000fe4000f8e020d */
[----:B------:R-:W-:Y:S02]  /*20f20*/  IMAD R4, R15, UR6, R16 ;  /* 0x000000060f047c24 */ /* 0x000fe4000f8e0210 */
[----:B------:R-:W-:-:S03]  /*20f30*/  IMAD.MOV.U32 R2, RZ, RZ, 0x1 ;  /* 0x00000001ff027424 */ /* 0x000fc600078e00ff */
[----:B------:R-:W-:Y:S02]  /*20f40*/  SEL R5, R4, R13, !P0 ;  /* 0x0000000d04057207 */ /* 0x000fe40004000000 */
[----:B------:R-:W-:-:S07]  /*20f50*/  SEL R4, R13, R4, !P0 ;  /* 0x000000040d047207 */ /* 0x000fce0004000000 */
.L_x_103:
[----:B------:R-:W-:Y:S05]  /*20f60*/  BSYNC B1 ;  /* 0x0000000000017941 */ /* 0x000fea0003800000 */
.L_x_102:
[----:B------:R-:W-:-:S13]  /*20f70*/  LOP3.LUT P0, RZ, R2, 0xff, RZ, 0xc0, !PT ;  /* 0x000000ff02ff7812 */ /* 0x000fda000780c0ff */
[----:B------:R-:W-:Y:S05]  /*20f80*/  @P0 BRA `(.L_x_106) ;  /* 0xfffffff400200947 */ /* 0x000fea000383ffff */
[----:B------:R-:W-:Y:S05]  /*20f90*/  BSYNC B0 ;  /* 0x0000000000007941 */ /* 0x000fea0003800000 */
.L_x_95:
[----:B------:R-:W-:-:S03]  /*20fa0*/  UMOV UR6, 0xffffffff ;  /* 0xffffffff00067882 */ /* 0x000fc60000000000 */
[----:B------:R-:W-:Y:S05]  /*20fb0*/  BRA.DIV UR6, `(.L_x_107) ;  /* 0x00000006064c7947 */ /* 0x000fea000b800000 */
[----:B------:R-:W-:-:S13]  /*20fc0*/  ELECT P0, URZ, PT ;  /* 0x00000000003f782f */ /* 0x000fda0003800000 */
.L_x_122:
[----:B------:R-:W-:Y:S04]  /*20fd0*/  BSSY B0, `(.L_x_108) ;  /* 0x0000035000007945 */ /* 0x000fe80003800000 */
[----:B------:R-:W-:Y:S05]  /*20fe0*/  @!P0 BRA `(.L_x_109) ;  /* 0x0000000000cc8947 */ /* 0x000fea0003800000 */
[----:B------:R-:W-:-:S04]  /*20ff0*/  ULOP3.LUT UR6, UR7, 0x2, URZ, 0xfc, !UPT ;  /* 0x0000000207067892 */ /* 0x000fc8000f8efc3f */
[----:B------:R-:W-:-:S06]  /*21000*/  UISETP.NE.AND UP0, UPT, UR6, 0x3, UPT ;  /* 0x000000030600788c */ /* 0x000fcc000bf05270 */
[----:B------:R-:W-:-:S13]  /*21010*/  PLOP3.LUT P0, PT, PT, PT, UP0, 0x80, 0x0 ;  /* 0x000000000000781c */ /* 0x000fda0003f0f008 */
[----:B------:R-:W-:Y:S05]  /*21020*/  @!P0 BRA `(.L_x_110) ;  /* 0x0000000000048947 */ /* 0x000fea0003800000 */
[----:B------:R-:W-:Y:S01]  /*21030*/  BPT.TRAP 0x1 ;  /* 0x000000040000795c */ /* 0x000fe20000300000 */
.L_x_110:
[----:B------:R-:W0:Y:S01]  /*21040*/  S2R R3, SR_CgaCtaId ;  /* 0x0000000000037919 */ /* 0x000e220000008800 */
[----:B------:R-:W-:-:S04]  /*21050*/  MOV R0, 0x400 ;  /* 0x0000040000007802 */ /* 0x000fc80000000f00 */
[----:B0-----:R-:W-:Y:S02]  /*21060*/  LEA R3, R3, R0, 0x18 ;  /* 0x0000000003037211 */ /* 0x001fe400078ec0ff */
[----:B------:R-:W-:-:S03]  /*21070*/  SHF.L.U32 R0, R10, 0x1f, RZ ;  /* 0x0000001f0a007819 */ /* 0x000fc600000006ff */
[----:B------:R-:W-:-:S04]  /*21080*/  VIADD R3, R3, 0x28 ;  /* 0x0000002803037836 */ /* 0x000fc80000000000 */
[C---:B------:R-:W-:Y:S02]  /*21090*/  IMAD R7, R14.reuse, 0x8, R3 ;  /* 0x000000080e077824 */ /* 0x040fe400078e0203 */
[----:B------:R-:W-:Y:S02]  /*210a0*/  VIADD R14, R14, 0x1 ;  /* 0x000000010e0e7836 */ /* 0x000fe40000000000 */
[----:B------:R-:W0:Y:S03]  /*210b0*/  SYNCS.PHASECHK.TRANS64.TRYWAIT P0, [R7+URZ], R0 ;  /* 0x00000000070075a7 */ /* 0x000e26000800017f */
[----:B------:R-:W-:-:S04]  /*210c0*/  ISETP.NE.AND P1, PT, R14, 0x5, PT ;  /* 0x000000050e00780c */ /* 0x000fc80003f25270 */
[----:B------:R-:W-:Y:S02]  /*210d0*/  SEL R5, RZ, 0x1, P1 ;  /* 0x00000001ff057807 */ /* 0x000fe40000800000 */
[----:B------:R-:W-:Y:S02]  /*210e0*/  SEL R14, R14, RZ, P1 ;  /* 0x000000ff0e0e7207 */ /* 0x000fe40000800000 */
[----:B------:R-:W-:-:S03]  /*210f0*/  LOP3.LUT R5, R10, R5, RZ, 0x3c, !PT ;  /* 0x000000050a057212 */ /* 0x000fc600078e3cff */
[----:B------:R-:W-:Y:S01]  /*21100*/  IMAD R9, R14, 0x8, R3 ;  /* 0x000000080e097824 */ /* 0x000fe200078e0203 */
[----:B------:R-:W-:Y:S01]  /*21110*/  SHF.L.U32 R4, R5, 0x1f, RZ ;  /* 0x0000001f05047819 */ /* 0x000fe200000006ff */
[----:B0-----:R-:W-:Y:S06]  /*21120*/  @!P0 BRA `(.L_x_111) ;  /* 0x0000000400108947 */ /* 0x001fec0003800000 */
.L_x_123:
[----:B------:R-:W1:Y:S01]  /*21130*/  SYNCS.PHASECHK.TRANS64.TRYWAIT P0, [R9+URZ], R4 ;  /* 0x00000004090075a7 */ /* 0x000e62000800017f */
[----:B0-----:R-:W-:-:S05]  /*21140*/  VIADD R0, R14, 0x1 ;  /* 0x000000010e007836 */ /* 0x001fca0000000000 */
[----:B------:R-:W-:-:S04]  /*21150*/  ISETP.NE.AND P1, PT, R0, 0x5, PT ;  /* 0x000000050000780c */ /* 0x000fc80003f25270 */
[----:B------:R-:W-:Y:S02]  /*21160*/  SEL R2, RZ, 0x1, P1 ;  /* 0x00000001ff027807 */ /* 0x000fe40000800000 */
[----:B------:R-:W-:Y:S02]  /*21170*/  SEL R0, R0, RZ, P1 ;  /* 0x000000ff00007207 */ /* 0x000fe40000800000 */
[----:B------:R-:W-:-:S03]  /*21180*/  LOP3.LUT R7, R5, R2, RZ, 0x3c, !PT ;  /* 0x0000000205077212 */ /* 0x000fc600078e3cff */
[----:B------:R-:W-:Y:S01]  /*21190*/  IMAD R6, R0, 0x8, R3 ;  /* 0x0000000800067824 */ /* 0x000fe200078e0203 */
[----:B------:R-:W-:Y:S01]  /*211a0*/  SHF.L.U32 R5, R7, 0x1f, RZ ;  /* 0x0000001f07057819 */ /* 0x000fe200000006ff */
[----:B-1----:R-:W-:Y:S06]  /*211b0*/  @!P0 BRA `(.L_x_112) ;  /* 0x0000000400008947 */ /* 0x002fec0003800000 */
.L_x_124:
[----:B------:R-:W1:Y:S01]  /*211c0*/  SYNCS.PHASECHK.TRANS64.TRYWAIT P0, [R6+URZ], R5 ;  /* 0x00000005060075a7 */ /* 0x000e62000800017f */
[----:B------:R-:W-:-:S05]  /*211d0*/  VIADD R0, R0, 0x1 ;  /* 0x0000000100007836 */ /* 0x000fca0000000000 */
[----:B------:R-:W-:-:S04]  /*211e0*/  ISETP.NE.AND P1, PT, R0, 0x5, PT ;  /* 0x000000050000780c */ /* 0x000fc80003f25270 */
[----:B------:R-:W-:Y:S02]  /*211f0*/  SEL R2, RZ, 0x1, P1 ;  /* 0x00000001ff027807 */ /* 0x000fe40000800000 */
[----:B------:R-:W-:Y:S02]  /*21200*/  SEL R0, R0, RZ, P1 ;  /* 0x000000ff00007207 */ /* 0x000fe40000800000 */
[----:B------:R-:W-:-:S03]  /*21210*/  LOP3.LUT R7, R7, R2, RZ, 0x3c, !PT ;  /* 0x0000000207077212 */ /* 0x000fc600078e3cff */
[----:B0-----:R-:W-:Y:S01]  /*21220*/  IMAD R9, R0, 0x8, R3 ;  /* 0x0000000800097824 */ /* 0x001fe200078e0203 */
[----:B------:R-:W-:Y:S01]  /*21230*/  SHF.L.U32 R4, R7, 0x1f, RZ ;  /* 0x0000001f07047819 */ /* 0x000fe200000006ff */
[----:B-1----:R-:W-:Y:S06]  /*21240*/  @!P0 BRA `(.L_x_113) ;  /* 0x0000000000f08947 */ /* 0x002fec0003800000 */
.L_x_125:
[----:B------:R-:W1:Y:S01]  /*21250*/  SYNCS.PHASECHK.TRANS64.TRYWAIT P0, [R9+URZ], R4 ;  /* 0x00000004090075a7 */ /* 0x000e62000800017f */
[----:B------:R-:W-:-:S05]  /*21260*/  VIADD R0, R0, 0x1 ;  /* 0x0000000100007836 */ /* 0x000fca0000000000 */
[----:B------:R-:W-:-:S04]  /*21270*/  ISETP.NE.AND P1, PT, R0, 0x5, PT ;  /* 0x000000050000780c */ /* 0x000fc80003f25270 */
[----:B------:R-:W-:Y:S02]  /*21280*/  SEL R2, RZ, 0x1, P1 ;  /* 0x00000001ff027807 */ /* 0x000fe40000800000 */
[----:B------:R-:W-:Y:S02]  /*21290*/  SEL R0, R0, RZ, P1 ;  /* 0x000000ff00007207 */ /* 0x000fe40000800000 */
[----:B------:R-:W-:Y:S01]  /*212a0*/  LOP3.LUT R2, R7, R2, RZ, 0x3c, !PT ;  /* 0x0000000207027212 */ /* 0x000fe200078e3cff */
[----:B-1----:R-:W-:Y:S06]  /*212b0*/  @!P0 BRA `(.L_x_114) ;  /* 0x0000000000e88947 */ /* 0x002fec0003800000 */
.L_x_126:
[----:B------:R-:W-:Y:S01]  /*212c0*/  IMAD R3, R0, 0x8, R3 ;  /* 0x0000000800037824 */ /* 0x000fe200078e0203 */
[----:B------:R-:W-:-:S07]  /*212d0*/  SHF.L.U32 R0, R2, 0x1f, RZ ;  /* 0x0000001f02007819 */ /* 0x000fce00000006ff */
.L_x_115:
[----:B--2---:R2:W3:Y:S02]  /*212e0*/  SYNCS.PHASECHK.TRANS64.TRYWAIT P0, [R3+URZ], R0 ;  /* 0x00000000030075a7 */ /* 0x0044e4000800017f */
[----:B---3--:R-:W-:Y:S05]  /*212f0*/  @!P0 NANOSLEEP.SYNCS 0x989680 ;  /* 0x009896800000895d */ /* 0x008fea0003900000 */
[----:B------:R-:W3:Y:S02]  /*21300*/  @!P0 SYNCS.PHASECHK.TRANS64 P0, [R3+URZ], R0 ;  /* 0x00000000030085a7 */ /* 0x000ee4000800007f */
[----:B---3--:R-:W-:Y:S05]  /*21310*/  @!P0 BRA `(.L_x_115) ;  /* 0xfffffffc00f08947 */ /* 0x008fea000383ffff */
.L_x_109:
[----:B------:R-:W-:Y:S05]  /*21320*/  BSYNC B0 ;  /* 0x0000000000007941 */ /* 0x000fea0003800000 */
.L_x_108:
[----:B------:R-:W-:Y:S05]  /*21330*/  EXIT ;  /* 0x000000000000794d */ /* 0x000fea0003800000 */
.L_x_21:
[----:B--2---:R-:W-:-:S04]  /*21340*/  IMAD.U32 R3, RZ, RZ, UR20 ;  /* 0x00000014ff037e24 */ /* 0x004fc8000f8e00ff */
[----:B------:R2:W4:Y:S03]  /*21350*/  SYNCS.PHASECHK.TRANS64.TRYWAIT P0, [R3+URZ], R2 ;  /* 0x00000002030075a7 */ /* 0x000526000800017f */
[----:B----4-:R-:W-:Y:S05]  /*21360*/  @!P0 NANOSLEEP.SYNCS 0x989680 ;  /* 0x009896800000895d */ /* 0x010fea0003900000 */
[----:B------:R-:W4:Y:S02]  /*21370*/  @!P0 SYNCS.PHASECHK.TRANS64 P0, [R3+URZ], R2 ;  /* 0x00000002030085a7 */ /* 0x000f24000800007f */
[----:B----4-:R-:W-:Y:S05]  /*21380*/  @!P0 BRA `(.L_x_21) ;  /* 0xfffffffc00ec8947 */ /* 0x010fea000383ffff */
[----:B------:R-:W-:Y:S05]  /*21390*/  BRA `(.L_x_20) ;  /* 0xfffffe1000dc7947 */ /* 0x000fea000383ffff */
.L_x_27:
[----:B-----5:R2:W-:Y:S02]  /*213a0*/  STL [R1+0x294], R0 ;  /* 0x0002940001007387 */ /* 0x0205e40000100800 */
[----:B--2---:R-:W-:-:S04]  /*213b0*/  IMAD.U32 R0, RZ, RZ, UR22 ;  /* 0x00000016ff007e24 */ /* 0x004fc8000f8e00ff */
[----:B------:R2:W0:Y:S03]  /*213c0*/  SYNCS.PHASECHK.TRANS64.TRYWAIT P0, [R0+URZ], R229 ;  /* 0x000000e5000075a7 */ /* 0x000426000800017f */
[----:B0-----:R-:W-:Y:S05]  /*213d0*/  @!P0 NANOSLEEP.SYNCS 0x989680 ;  /* 0x009896800000895d */ /* 0x001fea0003900000 */
[----:B------:R2:W0:Y:S02]  /*213e0*/  @!P0 SYNCS.PHASECHK.TRANS64 P0, [R0+URZ], R229 ;  /* 0x000000e5000085a7 */ /* 0x000424000800007f */
[----:B--2---:R2:W5:Y:S02]  /*213f0*/  LDL.LU R0, [R1+0x294] ;  /* 0x0002940001007983 */ /* 0x0045640000300800 */
[----:B0-2---:R-:W-:Y:S05]  /*21400*/  @!P0 BRA `(.L_x_27) ;  /* 0xfffffffc00e48947 */ /* 0x005fea000383ffff */
[----:B------:R-:W-:Y:S05]  /*21410*/  BRA `(.L_x_26) ;  /* 0xfffffe38001c7947 */ /* 0x000fea000383ffff */
.L_x_96:
[----:B------:R-:W-:Y:S01]  /*21420*/  BSSY B1, `(.L_x_116) ;  /* 0x0000006000017945 */ /* 0x000fe20003800000 */
[----:B------:R-:W-:-:S07]  /*21430*/  IMAD.MOV.U32 R2, RZ, RZ, -0x1 ;  /* 0xffffffffff027424 */ /* 0x000fce00078e00ff */
[----:B------:R-:W-:Y:S05]  /*21440*/  WARPSYNC.COLLECTIVE R2, `(.L_x_117) ;  /* 0x00000000020c7348 */ /* 0x000fea0003c00000 */
[----:B------:R-:W-:Y:S02]  /*21450*/  ELECT P0, UR62, PT ;  /* 0x00000000003e782f */ /* 0x000fe40003800000 */
[----:B------:R-:W-:Y:S01]  /*21460*/  MOV R2, UR62 ;  /* 0x0000003e00027c02 */ /* 0x000fe20008000f00 */
[----:B------:R-:W-:Y:S10]  /*21470*/  ENDCOLLECTIVE ;  /* 0x000000000000791b */ /* 0x000ff40003800000 */
.L_x_117:
[----:B------:R-:W-:Y:S05]  /*21480*/  BSYNC B1 ;  /* 0x0000000000017941 */ /* 0x000fea0003800000 */
.L_x_116:
[----:B------:R-:W-:Y:S05]  /*21490*/  BRA `(.L_x_118) ;  /* 0xffffffec00e87947 */ /* 0x000fea000383ffff */
.L_x_99:
[----:B0-----:R0:W2:Y:S02]  /*214a0*/  SYNCS.PHASECHK.TRANS64.TRYWAIT P0, [R15+URZ+0x28], R4 ;  /* 0x000028040f0075a7 */ /* 0x0010a4000800017f */
[----:B--2---:R-:W-:Y:S05]  /*214b0*/  @!P0 NANOSLEEP.SYNCS 0x989680 ;  /* 0x009896800000895d */ /* 0x004fea0003900000 */
[----:B------:R-:W2:Y:S02]  /*214c0*/  @!P0 SYNCS.PHASECHK.TRANS64 P0, [R15+URZ+0x28], R4 ;  /* 0x000028040f0085a7 */ /* 0x000ea4000800007f */
[----:B--2---:R-:W-:Y:S05]  /*214d0*/  @!P0 BRA `(.L_x_99) ;  /* 0xfffffffc00f08947 */ /* 0x004fea000383ffff */
[----:B------:R-:W-:Y:S05]  /*214e0*/  BRA `(.L_x_119) ;  /* 0xfffffff000287947 */ /* 0x000fea000383ffff */
.L_x_107:
[----:B------:R-:W-:Y:S01]  /*214f0*/  BSSY B0, `(.L_x_120) ;  /* 0x0000006000007945 */ /* 0x000fe20003800000 */
[----:B------:R-:W-:-:S07]  /*21500*/  IMAD.MOV.U32 R2, RZ, RZ, -0x1 ;  /* 0xffffffffff027424 */ /* 0x000fce00078e00ff */
[----:B------:R-:W-:Y:S05]  /*21510*/  WARPSYNC.COLLECTIVE R2, `(.L_x_121) ;  /* 0x00000000020c7348 */ /* 0x000fea0003c00000 */
[----:B------:R-:W-:Y:S02]  /*21520*/  ELECT P0, UR62, PT ;  /* 0x00000000003e782f */ /* 0x000fe40003800000 */
[----:B------:R-:W-:Y:S01]  /*21530*/  MOV R2, UR62 ;  /* 0x0000003e00027c02 */ /* 0x000fe20008000f00 */
[----:B------:R-:W-:Y:S10]  /*21540*/  ENDCOLLECTIVE ;  /* 0x000000000000791b */ /* 0x000ff40003800000 */
.L_x_121:
[----:B------:R-:W-:Y:S05]  /*21550*/  BSYNC B0 ;  /* 0x0000000000007941 */ /* 0x000fea0003800000 */
.L_x_120:
[----:B------:R-:W-:Y:S05]  /*21560*/  BRA `(.L_x_122) ;  /* 0xfffffff800987947 */ /* 0x000fea000383ffff */
.L_x_111:
[----:B0-----:R0:W1:Y:S02]  /*21570*/  SYNCS.PHASECHK.TRANS64.TRYWAIT P0, [R7+URZ], R0 ;  /* 0x00000000070075a7 */ /* 0x001064000800017f */
[----:B-1----:R-:W-:Y:S05]  /*21580*/  @!P0 NANOSLEEP.SYNCS 0x989680 ;  /* 0x009896800000895d */ /* 0x002fea0003900000 */
[----:B------:R-:W1:Y:S02]  /*21590*/  @!P0 SYNCS.PHASECHK.TRANS64 P0, [R7+URZ], R0 ;  /* 0x00000000070085a7 */ /* 0x000e64000800007f */
[----:B-1----:R-:W-:Y:S05]  /*215a0*/  @!P0 BRA `(.L_x_111) ;  /* 0xfffffffc00f08947 */ /* 0x002fea000383ffff */
[----:B------:R-:W-:Y:S05]  /*215b0*/  BRA `(.L_x_123) ;  /* 0xfffffff800dc7947 */ /* 0x000fea000383ffff */
.L_x_112:
[----:B0-----:R0:W1:Y:S02]  /*215c0*/  SYNCS.PHASECHK.TRANS64.TRYWAIT P0, [R9+URZ], R4 ;  /* 0x00000004090075a7 */ /* 0x001064000800017f */
[----:B-1----:R-:W-:Y:S05]  /*215d0*/  @!P0 NANOSLEEP.SYNCS 0x989680 ;  /* 0x009896800000895d */ /* 0x002fea0003900000 */
[----:B------:R-:W1:Y:S02]  /*215e0*/  @!P0 SYNCS.PHASECHK.TRANS64 P0, [R9+URZ], R4 ;  /* 0x00000004090085a7 */ /* 0x000e64000800007f */
[----:B-1----:R-:W-:Y:S05]  /*215f0*/  @!P0 BRA `(.L_x_112) ;  /* 0xfffffffc00f08947 */ /* 0x002fea000383ffff */
[----:B------:R-:W-:Y:S05]  /*21600*/  BRA `(.L_x_124) ;  /* 0xfffffff800ec7947 */ /* 0x000fea000383ffff */
.L_x_113:
[----:B0-----:R0:W1:Y:S02]  /*21610*/  SYNCS.PHASECHK.TRANS64.TRYWAIT P0, [R6+URZ], R5 ;  /* 0x00000005060075a7 */ /* 0x001064000800017f */
[----:B-1----:R-:W-:Y:S05]  /*21620*/  @!P0 NANOSLEEP.SYNCS 0x989680 ;  /* 0x009896800000895d */ /* 0x002fea0003900000 */
[----:B------:R-:W1:Y:S02]  /*21630*/  @!P0 SYNCS.PHASECHK.TRANS64 P0, [R6+URZ], R5 ;  /* 0x00000005060085a7 */ /* 0x000e64000800007f */
[----:B-1----:R-:W-:Y:S05]  /*21640*/  @!P0 BRA `(.L_x_113) ;  /* 0xfffffffc00f08947 */ /* 0x002fea000383ffff */
[----:B------:R-:W-:Y:S05]  /*21650*/  BRA `(.L_x_125) ;  /* 0xfffffff800fc7947 */ /* 0x000fea000383ffff */
.L_x_114:
[----:B-1----:R1:W2:Y:S02]  /*21660*/  SYNCS.PHASECHK.TRANS64.TRYWAIT P0, [R9+URZ], R4 ;  /* 0x00000004090075a7 */ /* 0x0022a4000800017f */
[----:B--2---:R-:W-:Y:S05]  /*21670*/  @!P0 NANOSLEEP.SYNCS 0x989680 ;  /* 0x009896800000895d */ /* 0x004fea0003900000 */
[----:B------:R-:W2:Y:S02]  /*21680*/  @!P0 SYNCS.PHASECHK.TRANS64 P0, [R9+URZ], R4 ;  /* 0x00000004090085a7 */ /* 0x000ea4000800007f */
[----:B--2---:R-:W-:Y:S05]  /*21690*/  @!P0 BRA `(.L_x_114) ;  /* 0xfffffffc00f08947 */ /* 0x004fea000383ffff */
[----:B------:R-:W-:Y:S05]  /*216a0*/  BRA `(.L_x_126) ;  /* 0xfffffffc00047947 */ /* 0x000fea000383ffff */
.L_x_127:
[----:B------:R-:W-:-:S00]  /*216b0*/  BRA `(.L_x_127) ;  /* 0xfffffffc00fc7947 */ /* 0x000fc0000383ffff */
[----:B------:R-:W-:-:S00]  /*216c0*/  NOP ;  /* 0x0000000000007918 */ /* 0x000fc00000000000 */
        /* <DEDUP_REMOVED lines=11> */
.L_x_128:


//--------------------- .nv.shared._ZN7cutlass13device_kernelINS_4gemm6kernel13GemmUniversalIN4cute5tupleIJiiiiEEENS1_10collective13CollectiveMmaINS1_37MainloopSm90TmaGmmaWarpSpecializedFP8ILi5ENS5_IJNS4_1CILi2EEENSA_ILi1EEESC_EEENS1_35KernelTmaWarpSpecializedCooperativeEEENS5_IJNSA_ILi512EEENSA_ILi96EEENSA_ILi64EEEEEENS_12float_e4m3_tENS5_IJlSC_lEEESK_SL_NS4_8TiledMMAINS4_8MMA_AtomIJNS4_4SM904GMMA30MMA_64x96x32_F32E4M3E4M3_SS_TNILNSP_7ScaleInE1ELSR_1EEEEEENS4_6LayoutISD_NS5_IJSC_NSA_ILi0EEESV_EEEEENS5_IJNS4_10UnderscoreESY_SY_EEEEENS4_13SM90_TMA_LOADENS4_14ComposedLayoutINS4_7SwizzleILi2ELi4ELi3EEENS4_18smem_ptr_flag_bitsILi8EEENSU_INS5_IJNSA_ILi8EEESI_EEENS5_IJSI_SC_EEEEEEEvNS4_8identityENS4_23SM90_TMA_LOAD_MULTICASTES1B_vS1C_EENS_8epilogue10collective6detail29Sm90TmaWarpSpecializedAdapterINS1G_15DefaultEpilogueISK_SL_SL_NS1F_6thread17LinearCombinationISK_Li1EffLNS1K_9ScaleType4KindE0ELNS_15FloatRoundStyleE2ESK_EENS1_15EpilogueDefaultEEEEEvvEEEEvNT_6ParamsE --------------------------
	.section	.nv.shared._ZN7cutlass13device_kernelINS_4gemm6kernel13GemmUniversalIN4cute5tupleIJiiiiEEENS1_10collective13CollectiveMmaINS1_37MainloopSm90TmaGmmaWarpSpecializedFP8ILi5ENS5_IJNS4_1CILi2EEENSA_ILi1EEESC_EEENS1_35KernelTmaWarpSpecializedCooperativeEEENS5_IJNSA_ILi512EEENSA_ILi96EEENSA_ILi64EEEEEENS_12float_e4m3_tENS5_IJlSC_lEEESK_SL_NS4_8TiledMMAINS4_8MMA_AtomIJNS4_4SM904GMMA30MMA_64x96x32_F32E4M3E4M3_SS_TNILNSP_7ScaleInE1ELSR_1EEEEEENS4_6LayoutISD_NS5_IJSC_NSA_ILi0EEESV_EEEEENS5_IJNS4_10UnderscoreESY_SY_EEEEENS4_13SM90_TMA_LOADENS4_14ComposedLayoutINS4_7SwizzleILi2ELi4ELi3EEENS4_18smem_ptr_flag_bitsILi8EEENSU_INS5_IJNSA_ILi8EEESI_EEENS5_IJSI_SC_EEEEEEEvNS4_8identityENS4_23SM90_TMA_LOAD_MULTICASTES1B_vS1C_EENS_8epilogue10collective6detail29Sm90TmaWarpSpecializedAdapterINS1G_15DefaultEpilogueISK_SL_SL_NS1F_6thread17LinearCombinationISK_Li1EffLNS1K_9ScaleType4KindE0ELNS_15FloatRoundStyleE2ESK_EENS1_15EpilogueDefaultEEEEEvvEEEEvNT_6ParamsE,"aw",@nobits
	.sectionflags	@""
	.align	16
	.zero		1024


//--------------------- .nv.shared.reserved.0     --------------------------
	.section	.nv.shared.reserved.0,"aw",@nobits
	.weak		__nv_reservedSMEM_offset_0_alias
	.size		__nv_reservedSMEM_offset_0_alias, 0, 0
	.other		__nv_reservedSMEM_offset_0_alias,@"STO_CUDA_RESERVED_SHARED STV_DEFAULT"
__nv_reservedSMEM_offset_0_alias:
	.zero		0


//--------------------- .nv.global                --------------------------
	.section	.nv.global,"aw",@nobits
.nv.global:
	.type		_ZN40_INTERNAL_345f977a_4_k_cu_d4314aa4_191884cute1_E,@object
	.size		_ZN40_INTERNAL_345f977a_4_k_cu_d4314aa4_191884cute1_E,(_ZN40_INTERNAL_345f977a_4_k_cu_d4314aa4_191884cuda3std3__45__cpo6cbeginE - _ZN40_INTERNAL_345f977a_4_k_cu_d4314aa4_191884cute1_E)
_ZN40_INTERNAL_345f977a_4_k_cu_d4314aa4_191884cute1_E:
	.zero		1
	.type		_ZN40_INTERNAL_345f977a_4_k_cu_d4314aa4_191884cuda3std3__45__cpo6cbeginE,@object
	.size		_ZN40_INTERNAL_345f977a_4_k_cu_d4314aa4_191884cuda3std3__45__cpo6cbeginE,(_ZN40_INTERNAL_345f977a_4_k_cu_d4314aa4_191884cuda3std3__48in_placeE - _ZN40_INTERNAL_345f977a_4_k_cu_d4314aa4_191884cuda3std3__45__cpo6cbeginE)
_ZN40_INTERNAL_345f977a_4_k_cu_d4314aa4_191884cuda3std3__45__cpo6cbeginE:
	.zero		1
	.type		_ZN40_INTERNAL_345f977a_4_k_cu_d4314aa4_191884cuda3std3__48in_placeE,@object
	.size		_ZN40_INTERNAL_345f977a_4_k_cu_d4314aa4_191884cuda3std3__48in_placeE,(_ZN40_INTERNAL_345f977a_4_k_cu_d4314aa4_191884cuda3std6ranges3__45__cpo9iter_moveE - _ZN40_INTERNAL_345f977a_4_k_cu_d4314aa4_191884cuda3std3__48in_placeE)
_ZN40_INTERNAL_345f977a_4_k_cu_d4314aa4_191884cuda3std3__48in_placeE:
	.zero		1
	.type		_ZN40_INTERNAL_345f977a_4_k_cu_d4314aa4_191884cuda3std6ranges3__45__cpo9iter_moveE,@object
	.size		_ZN40_INTERNAL_345f977a_4_k_cu_d4314aa4_191884cuda3std6ranges3__45__cpo9iter_moveE,(_ZN40_INTERNAL_345f977a_4_k_cu_d4314aa4_191884cuda3std3__45__cpo5beginE - _ZN40_INTERNAL_345f977a_4_k_cu_d4314aa4_191884cuda3std6ranges3__45__cpo9iter_moveE)
_ZN40_INTERNAL_345f977a_4_k_cu_d4314aa4_191884cuda3std6ranges3__45__cpo9iter_moveE:
	.zero		1
	.type		_ZN40_INTERNAL_345f977a_4_k_cu_d4314aa4_191884cuda3std3__45__cpo5beginE,@object
	.size		_ZN40_INTERNAL_345f977a_4_k_cu_d4314aa4_191884cuda3std3__45__cpo5beginE,(_ZN40_INTERNAL_345f977a_4_k_cu_d4314aa4_191884cuda3std3__442_GLOBAL__N__345f977a_4_k_cu_d4314aa4_191886ignoreE - _ZN40_INTERNAL_345f977a_4_k_cu_d4314aa4_191884cuda3std3__45__cpo5beginE)
_ZN40_INTERNAL_345f977a_4_k_cu_d4314aa4_191884cuda3std3__45__cpo5beginE:
	.zero		1
	.type		_ZN40_INTERNAL_345f977a_4_k_cu_d4314aa4_191884cuda3std3__442_GLOBAL__N__345f977a_4_k_cu_d4314aa4_191886ignoreE,@object
	.size		_ZN40_INTERNAL_345f977a_4_k_cu_d4314aa4_191884cuda3std3__442_GLOBAL__N__345f977a_4_k_cu_d4314aa4_191886ignoreE,(_ZN40_INTERNAL_345f977a_4_k_cu_d4314aa4_191884cute7productE - _ZN40_INTERNAL_345f977a_4_k_cu_d4314aa4_191884cuda3std3__442_GLOBAL__N__345f977a_4_k_cu_d4314aa4_191886ignoreE)
_ZN40_INTERNAL_345f977a_4_k_cu_d4314aa4_191884cuda3std3__442_GLOBAL__N__345f977a_4_k_cu_d4314aa4_191886ignoreE:
	.zero		1
	.type		_ZN40_INTERNAL_345f977a_4_k_cu_d4314aa4_191884cute7productE,@object
	.size		_ZN40_INTERNAL_345f977a_4_k_cu_d4314aa4_191884cute7productE,(_ZN40_INTERNAL_345f977a_4_k_cu_d4314aa4_191884cuda3std3__45__cpo3endE - _ZN40_INTERNAL_345f977a_4_k_cu_d4314aa4_191884cute7productE)
_ZN40_INTERNAL_345f977a_4_k_cu_d4314aa4_191884cute7productE:
	.zero		1
	.type		_ZN40_INTERNAL_345f977a_4_k_cu_d4314aa4_191884cuda3std3__45__cpo3endE,@object
	.size		_ZN40_INTERNAL_345f977a_4_k_cu_d4314aa4_191884cuda3std3__45__cpo3endE,(_ZN40_INTERNAL_345f977a_4_k_cu_d4314aa4_191884cuda3std3__419piecewise_constructE - _ZN40_INTERNAL_345f977a_4_k_cu_d4314aa4_191884cuda3std3__45__cpo3endE)
_ZN40_INTERNAL_345f977a_4_k_cu_d4314aa4_191884cuda3std3__45__cpo3endE:
	.zero		1
	.type		_ZN40_INTERNAL_345f977a_4_k_cu_d4314aa4_191884cuda3std3__419piecewise_constructE,@object
	.size		_ZN40_INTERNAL_345f977a_4_k_cu_d4314aa4_191884cuda3std3__419piecewise_constructE,(_ZN40_INTERNAL_345f977a_4_k_cu_d4314aa4_191884cuda3std3__45__cpo4cendE - _ZN40_INTERNAL_345f977a_4_k_cu_d4314aa4_191884cuda3std3__419piecewise_constructE)
_ZN40_INTERNAL_345f977a_4_k_cu_d4314aa4_191884cuda3std3__419piecewise_constructE:
	.zero		1
	.type		_ZN40_INTERNAL_345f977a_4_k_cu_d4314aa4_191884cuda3std3__45__cpo4cendE,@object
	.size		_ZN40_INTERNAL_345f977a_4_k_cu_d4314aa4_191884cuda3std3__45__cpo4cendE,(_ZN40_INTERNAL_345f977a_4_k_cu_d4314aa4_191884cuda3std6ranges3__45__cpo4swapE - _ZN40_INTERNAL_345f977a_4_k_cu_d4314aa4_191884cuda3std3__45__cpo4cendE)
_ZN40_INTERNAL_345f977a_4_k_cu_d4314aa4_191884cuda3std3__45__cpo4cendE:
	.zero		1
	.type		_ZN40_INTERNAL_345f977a_4_k_cu_d4314aa4_191884cuda3std6ranges3__45__cpo4swapE,@object
	.size		_ZN40_INTERNAL_345f977a_4_k_cu_d4314aa4_191884cuda3std6ranges3__45__cpo4swapE,(.L_7 - _ZN40_INTERNAL_345f977a_4_k_cu_d4314aa4_191884cuda3std6ranges3__45__cpo4swapE)
_ZN40_INTERNAL_345f977a_4_k_cu_d4314aa4_191884cuda3std6ranges3__45__cpo4swapE:
	.zero		1
.L_7:


//--------------------- .nv.constant0._ZN7cutlass13device_kernelINS_4gemm6kernel13GemmUniversalIN4cute5tupleIJiiiiEEENS1_10collective13CollectiveMmaINS1_37MainloopSm90TmaGmmaWarpSpecializedFP8ILi5ENS5_IJNS4_1CILi2EEENSA_ILi1EEESC_EEENS1_35KernelTmaWarpSpecializedCooperativeEEENS5_IJNSA_ILi512EEENSA_ILi96EEENSA_ILi64EEEEEENS_12float_e4m3_tENS5_IJlSC_lEEESK_SL_NS4_8TiledMMAINS4_8MMA_AtomIJNS4_4SM904GMMA30MMA_64x96x32_F32E4M3E4M3_SS_TNILNSP_7ScaleInE1ELSR_1EEEEEENS4_6LayoutISD_NS5_IJSC_NSA_ILi0EEESV_EEEEENS5_IJNS4_10UnderscoreESY_SY_EEEEENS4_13SM90_TMA_LOADENS4_14ComposedLayoutINS4_7SwizzleILi2ELi4ELi3EEENS4_18smem_ptr_flag_bitsILi8EEENSU_INS5_IJNSA_ILi8EEESI_EEENS5_IJSI_SC_EEEEEEEvNS4_8identityENS4_23SM90_TMA_LOAD_MULTICASTES1B_vS1C_EENS_8epilogue10collective6detail29Sm90TmaWarpSpecializedAdapterINS1G_15DefaultEpilogueISK_SL_SL_NS1F_6thread17LinearCombinationISK_Li1EffLNS1K_9ScaleType4KindE0ELNS_15FloatRoundStyleE2ESK_EENS1_15EpilogueDefaultEEEEEvvEEEEvNT_6ParamsE --------------------------
	.section	.nv.constant0._ZN7cutlass13device_kernelINS_4gemm6kernel13GemmUniversalIN4cute5tupleIJiiiiEEENS1_10collective13CollectiveMmaINS1_37MainloopSm90TmaGmmaWarpSpecializedFP8ILi5ENS5_IJNS4_1CILi2EEENSA_ILi1EEESC_EEENS1_35KernelTmaWarpSpecializedCooperativeEEENS5_IJNSA_ILi512EEENSA_ILi96EEENSA_ILi64EEEEEENS_12float_e4m3_tENS5_IJlSC_lEEESK_SL_NS4_8TiledMMAINS4_8MMA_AtomIJNS4_4SM904GMMA30MMA_64x96x32_F32E4M3E4M3_SS_TNILNSP_7ScaleInE1ELSR_1EEEEEENS4_6LayoutISD_NS5_IJSC_NSA_ILi0EEESV_EEEEENS5_IJNS4_10UnderscoreESY_SY_EEEEENS4_13SM90_TMA_LOADENS4_14ComposedLayoutINS4_7SwizzleILi2ELi4ELi3EEENS4_18smem_ptr_flag_bitsILi8EEENSU_INS5_IJNSA_ILi8EEESI_EEENS5_IJSI_SC_EEEEEEEvNS4_8identityENS4_23SM90_TMA_LOAD_MULTICASTES1B_vS1C_EENS_8epilogue10collective6detail29Sm90TmaWarpSpecializedAdapterINS1G_15DefaultEpilogueISK_SL_SL_NS1F_6thread17LinearCombinationISK_Li1EffLNS1K_9ScaleType4KindE0ELNS_15FloatRoundStyleE2ESK_EENS1_15EpilogueDefaultEEEEEvvEEEEvNT_6ParamsE,"a",@progbits
	.sectionflags	@""
	.align	4
.nv.constant0._ZN7cutlass13device_kernelINS_4gemm6kernel13GemmUniversalIN4cute5tupleIJiiiiEEENS1_10collective13CollectiveMmaINS1_37MainloopSm90TmaGmmaWarpSpecializedFP8ILi5ENS5_IJNS4_1CILi2EEENSA_ILi1EEESC_EEENS1_35KernelTmaWarpSpecializedCooperativeEEENS5_IJNSA_ILi512EEENSA_ILi96EEENSA_ILi64EEEEEENS_12float_e4m3_tENS5_IJlSC_lEEESK_SL_NS4_8TiledMMAINS4_8MMA_AtomIJNS4_4SM904GMMA30MMA_64x96x32_F32E4M3E4M3_SS_TNILNSP_7ScaleInE1ELSR_1EEEEEENS4_6LayoutISD_NS5_IJSC_NSA_ILi0EEESV_EEEEENS5_IJNS4_10UnderscoreESY_SY_EEEEENS4_13SM90_TMA_LOADENS4_14ComposedLayoutINS4_7SwizzleILi2ELi4ELi3EEENS4_18smem_ptr_flag_bitsILi8EEENSU_INS5_IJNSA_ILi8EEESI_EEENS5_IJSI_SC_EEEEEEEvNS4_8identityENS4_23SM90_TMA_LOAD_MULTICASTES1B_vS1C_EENS_8epilogue10collective6detail29Sm90TmaWarpSpecializedAdapterINS1G_15DefaultEpilogueISK_SL_SL_NS1F_6thread17LinearCombinationISK_Li1EffLNS1K_9ScaleType4KindE0ELNS_15FloatRoundStyleE2ESK_EENS1_15EpilogueDefaultEEEEEvvEEEEvNT_6ParamsE:
	.zero		1664


//--------------------- SYMBOLS --------------------------

	.type		.nv.reservedSmem.offset0,@object
	.size		.nv.reservedSmem.offset0,0x4
